	.target	sm_80

	.elftype	@"ET_EXEC"


//--------------------- .note.nv.tkinfo           --------------------------
	.section	.note.nv.tkinfo,"",@"SHT_NOTE"
	.sectionflags	@"SHF_NOTE_NV_TKINFO"
	.tkinfo
        /*0018*/ 	.word	0x00000002
        /*0030*/ 	.string	""
        /*0030*/ 	.string	"ptxas"
        /*0030*/ 	.string	"Cuda compilation tools, release 13.0, V13.0.88"
        /*0030*/ 	.string	"Build cuda_13.0.r13.0/compiler.36424714_0"
        /*0030*/ 	.string	"-v  -suppress-debug-info  -lineinfo  -arch sm_80 "



//--------------------- .note.nv.cuinfo           --------------------------
	.section	.note.nv.cuinfo,"",@"SHT_NOTE"
	.sectionflags	@"SHF_NOTE_NV_CUINFO"
        /*0018*/ 	.short	0x0002
        /*001a*/ 	.short	0x0050
        /*001c*/ 	.short	0x0082
	.zero		2


//--------------------- .nv.info                  --------------------------
	.section	.nv.info,"",@"SHT_CUDA_INFO"
	.align	4


	//----- nvinfo : EIATTR_REGCOUNT
	.align		4
        /*0000*/ 	.byte	0x04, 0x2f
        /*0002*/ 	.short	(.L_1 - .L_0)
	.align		4
.L_0:
        /*0004*/ 	.word	index@(matmul_kernel)
        /*0008*/ 	.word	0x000000ff


	//----- nvinfo : EIATTR_FRAME_SIZE
	.align		4
.L_1:
        /*000c*/ 	.byte	0x04, 0x11
        /*000e*/ 	.short	(.L_3 - .L_2)
	.align		4
.L_2:
        /*0010*/ 	.word	index@(matmul_kernel)
        /*0014*/ 	.word	0x000012c8


	//----- nvinfo : EIATTR_MIN_STACK_SIZE
	.align		4
.L_3:
        /*0018*/ 	.byte	0x04, 0x12
        /*001a*/ 	.short	(.L_5 - .L_4)
	.align		4
.L_4:
        /*001c*/ 	.word	index@(matmul_kernel)
        /*0020*/ 	.word	0x000012c8
.L_5:


//--------------------- .nv.info.matmul_kernel    --------------------------
	.section	.nv.info.matmul_kernel,"",@"SHT_CUDA_INFO"
	.sectionflags	@""
	.align	4


	//----- nvinfo : EIATTR_CUDA_API_VERSION
	.align		4
        /*0000*/ 	.byte	0x04, 0x37
        /*0002*/ 	.short	(.L_7 - .L_6)
.L_6:
        /*0004*/ 	.word	0x00000082


	//----- nvinfo : EIATTR_SW2861232_WAR
	.align		4
.L_7:
        /*0008*/ 	.byte	0x01, 0x35
	.zero		2


	//----- nvinfo : EIATTR_PARAM_CBANK
	.align		4
        /*000c*/ 	.byte	0x04, 0x0a
        /*000e*/ 	.short	(.L_9 - .L_8)
	.align		4
.L_8:
        /*0010*/ 	.word	index@(.nv.constant0.matmul_kernel)
        /*0014*/ 	.short	0x0160
        /*0016*/ 	.short	0x0050


	//----- nvinfo : EIATTR_CBANK_PARAM_SIZE
	.align		4
.L_9:
        /*0018*/ 	.byte	0x03, 0x19
        /*001a*/ 	.short	0x0050


	//----- nvinfo : EIATTR_KPARAM_INFO
	.align		4
        /*001c*/ 	.byte	0x04, 0x17
        /*001e*/ 	.short	(.L_11 - .L_10)
.L_10:
        /*0020*/ 	.word	0x00000000
        /*0024*/ 	.short	0x000d
        /*0026*/ 	.short	0x0048
        /*0028*/ 	.byte	0x00, 0xf4, 0x21, 0x00


	//----- nvinfo : EIATTR_KPARAM_INFO
	.align		4
.L_11:
        /*002c*/ 	.byte	0x04, 0x17
        /*002e*/ 	.short	(.L_13 - .L_12)
.L_12:
        /*0030*/ 	.word	0x00000000
        /*0034*/ 	.short	0x000c
        /*0036*/ 	.short	0x0040
        /*0038*/ 	.byte	0x00, 0xf4, 0x21, 0x00


	//----- nvinfo : EIATTR_KPARAM_INFO
	.align		4
.L_13:
        /*003c*/ 	.byte	0x04, 0x17
        /*003e*/ 	.short	(.L_15 - .L_14)
.L_14:
        /*0040*/ 	.word	0x00000000
        /*0044*/ 	.short	0x000b
        /*0046*/ 	.short	0x0038
        /*0048*/ 	.byte	0x00, 0xf0, 0x11, 0x00


	//----- nvinfo : EIATTR_KPARAM_INFO
	.align		4
.L_15:
        /*004c*/ 	.byte	0x04, 0x17
        /*004e*/ 	.short	(.L_17 - .L_16)
.L_16:
        /*0050*/ 	.word	0x00000000
        /*0054*/ 	.short	0x000a
        /*0056*/ 	.short	0x0034
        /*0058*/ 	.byte	0x00, 0xf0, 0x11, 0x00


	//----- nvinfo : EIATTR_KPARAM_INFO
	.align		4
.L_17:
        /*005c*/ 	.byte	0x04, 0x17
        /*005e*/ 	.short	(.L_19 - .L_18)
.L_18:
        /*0060*/ 	.word	0x00000000
        /*0064*/ 	.short	0x0009
        /*0066*/ 	.short	0x0030
        /*0068*/ 	.byte	0x00, 0xf0, 0x11, 0x00


	//----- nvinfo : EIATTR_KPARAM_INFO
	.align		4
.L_19:
        /*006c*/ 	.byte	0x04, 0x17
        /*006e*/ 	.short	(.L_21 - .L_20)
.L_20:
        /*0070*/ 	.word	0x00000000
        /*0074*/ 	.short	0x0008
        /*0076*/ 	.short	0x002c
        /*0078*/ 	.byte	0x00, 0xf0, 0x11, 0x00


	//----- nvinfo : EIATTR_KPARAM_INFO
	.align		4
.L_21:
        /*007c*/ 	.byte	0x04, 0x17
        /*007e*/ 	.short	(.L_23 - .L_22)
.L_22:
        /*0080*/ 	.word	0x00000000
        /*0084*/ 	.short	0x0007
        /*0086*/ 	.short	0x0028
        /*0088*/ 	.byte	0x00, 0xf0, 0x11, 0x00


	//----- nvinfo : EIATTR_KPARAM_INFO
	.align		4
.L_23:
        /*008c*/ 	.byte	0x04, 0x17
        /*008e*/ 	.short	(.L_25 - .L_24)
.L_24:
        /*0090*/ 	.word	0x00000000
        /*0094*/ 	.short	0x0006
        /*0096*/ 	.short	0x0024
        /*0098*/ 	.byte	0x00, 0xf0, 0x11, 0x00


	//----- nvinfo : EIATTR_KPARAM_INFO
	.align		4
.L_25:
        /*009c*/ 	.byte	0x04, 0x17
        /*009e*/ 	.short	(.L_27 - .L_26)
.L_26:
        /*00a0*/ 	.word	0x00000000
        /*00a4*/ 	.short	0x0005
        /*00a6*/ 	.short	0x0020
        /*00a8*/ 	.byte	0x00, 0xf0, 0x11, 0x00


	//----- nvinfo : EIATTR_KPARAM_INFO
	.align		4
.L_27:
        /*00ac*/ 	.byte	0x04, 0x17
        /*00ae*/ 	.short	(.L_29 - .L_28)
.L_28:
        /*00b0*/ 	.word	0x00000000
        /*00b4*/ 	.short	0x0004
        /*00b6*/ 	.short	0x001c
        /*00b8*/ 	.byte	0x00, 0xf0, 0x11, 0x00


	//----- nvinfo : EIATTR_KPARAM_INFO
	.align		4
.L_29:
        /*00bc*/ 	.byte	0x04, 0x17
        /*00be*/ 	.short	(.L_31 - .L_30)
.L_30:
        /*00c0*/ 	.word	0x00000000
        /*00c4*/ 	.short	0x0003
        /*00c6*/ 	.short	0x0018
        /*00c8*/ 	.byte	0x00, 0xf0, 0x11, 0x00


	//----- nvinfo : EIATTR_KPARAM_INFO
	.align		4
.L_31:
        /*00cc*/ 	.byte	0x04, 0x17
        /*00ce*/ 	.short	(.L_33 - .L_32)
.L_32:
        /*00d0*/ 	.word	0x00000000
        /*00d4*/ 	.short	0x0002
        /*00d6*/ 	.short	0x0010
        /*00d8*/ 	.byte	0x00, 0xf4, 0x21, 0x00


	//----- nvinfo : EIATTR_KPARAM_INFO
	.align		4
.L_33:
        /*00dc*/ 	.byte	0x04, 0x17
        /*00de*/ 	.short	(.L_35 - .L_34)
.L_34:
        /*00e0*/ 	.word	0x00000000
        /*00e4*/ 	.short	0x0001
        /*00e6*/ 	.short	0x0008
        /*00e8*/ 	.byte	0x00, 0xf4, 0x21, 0x00


	//----- nvinfo : EIATTR_KPARAM_INFO
	.align		4
.L_35:
        /*00ec*/ 	.byte	0x04, 0x17
        /*00ee*/ 	.short	(.L_37 - .L_36)
.L_36:
        /*00f0*/ 	.word	0x00000000
        /*00f4*/ 	.short	0x0000
        /*00f6*/ 	.short	0x0000
        /*00f8*/ 	.byte	0x00, 0xf4, 0x21, 0x00


	//----- nvinfo : EIATTR_MAXREG_COUNT
	.align		4
.L_37:
        /*00fc*/ 	.byte	0x03, 0x1b
        /*00fe*/ 	.short	0x00ff


	//----- nvinfo : EIATTR_NUM_BARRIERS
	.align		4
        /*0100*/ 	.byte	0x02, 0x4c
        /*0102*/ 	.byte	0x01
	.zero		1


	//----- nvinfo : EIATTR_ANNOTATIONS
	.align		4
        /*0104*/ 	.byte	0x04, 0x55
        /*0106*/ 	.short	(.L_39 - .L_38)


	//   ....[0]....
.L_38:
        /*0108*/ 	.word	0x00000001
        /*010c*/ 	.byte	0xd0, 0x05, 0x00, 0x00, 0x01, 0x00, 0x00, 0x00, 0xb0, 0x06, 0x00, 0x00, 0x01, 0x00, 0x00, 0x00
        /* <DEDUP_REMOVED lines=2555> */
        /*a0cc*/ 	.byte	0xb0, 0x7a, 0x03, 0x00


	//----- nvinfo : EIATTR_MERCURY_ISA_VERSION
	.align		4
.L_39:
        /*a0d0*/ 	.byte	0x03, 0x5f
        /*a0d2*/ 	.short	0x0000


	//----- nvinfo : EIATTR_EXIT_INSTR_OFFSETS
	.align		4
        /*a0d4*/ 	.byte	0x04, 0x1c
        /*a0d6*/ 	.short	(.L_41 - .L_40)


	//   ....[0]....
.L_40:
        /*a0d8*/ 	.word	0x00037ba0


	//   ....[1]....
        /*a0dc*/ 	.word	0x00037bc0


	//----- nvinfo : EIATTR_REQNTID
	.align		4
.L_41:
        /*a0e0*/ 	.byte	0x04, 0x10
        /*a0e2*/ 	.short	(.L_43 - .L_42)
.L_42:
        /*a0e4*/ 	.word	0x00000080
        /*a0e8*/ 	.word	0x00000001
        /*a0ec*/ 	.word	0x00000001
.L_43:


//--------------------- .nv.callgraph             --------------------------
	.section	.nv.callgraph,"",@"SHT_CUDA_CALLGRAPH"
	.align	4
	.sectionentsize	8
	.align		4
        /*0000*/ 	.word	0x00000000
	.align		4
        /*0004*/ 	.word	0xffffffff
	.align		4
        /*0008*/ 	.word	0x00000000
	.align		4
        /*000c*/ 	.word	0xfffffffe
	.align		4
        /*0010*/ 	.word	0x00000000
	.align		4
        /*0014*/ 	.word	0xfffffffd
	.align		4
        /*0018*/ 	.word	0x00000000
	.align		4
        /*001c*/ 	.word	0xfffffffc


//--------------------- .nv.rel.action            --------------------------
	.section	.nv.rel.action,"",@"SHT_CUDA_RELOCINFO"
	.align	8
	.sectionentsize	8
        /*0000*/ 	.byte	0x73, 0x00, 0x00, 0x00, 0x00, 0x00, 0x00, 0x00, 0x00, 0x00, 0x00, 0x11, 0x25, 0x00, 0x05, 0x36


//--------------------- .nv.constant0.matmul_kernel --------------------------
	.section	.nv.constant0.matmul_kernel,"a",@progbits
	.sectionflags	@""
	.align	4
.nv.constant0.matmul_kernel:
	.zero		432


//--------------------- .text.matmul_kernel       --------------------------
	.section	.text.matmul_kernel,"ax",@progbits
	.sectioninfo	@"SHI_REGISTERS=255"
	.align	128
        .global         matmul_kernel
        .type           matmul_kernel,@function
        .size           matmul_kernel,(.L_x_3 - matmul_kernel)
        .other          matmul_kernel,@"STO_CUDA_ENTRY STV_DEFAULT"
matmul_kernel:
.text.matmul_kernel:
[----:B------:R-:W-:-:S03]  /*0000*/  IMAD.MOV.U32 R1, RZ, RZ, c[0x0][0x28] ;  /* 0x00000a00ff017624 */ /* 0x000fc600078e00ff */
[----:B------:R-:W-:Y:S01]  /*0010*/  IMAD.MOV.U32 R0, RZ, RZ, c[0x0][0x17c] ;  /* 0x00005f00ff007624 */ /* 0x000fe200078e00ff */
[----:B------:R-:W1:Y:S01]  /*0020*/  S2R R7, SR_CTAID.X ;  /* 0x0000000000077919 */ /* 0x000e620000002500 */
[----:B------:R-:W-:Y:S01]  /*0030*/  IADD3 R1, R1, -0x12c8, RZ ;  /* 0xffffed3801017810 */ /* 0x000fe20007ffe0ff */
[----:B------:R-:W-:Y:S02]  /*0040*/  ULDC.64 UR8, c[0x0][0x118] ;  /* 0x0000460000087ab9 */ /* 0x000fe40000000a00 */
[----:B------:R-:W-:Y:S01]  /*0050*/  IADD3 R0, R0, 0x3f, RZ ;  /* 0x0000003f00007810 */ /* 0x000fe20007ffe0ff */
[----:B------:R-:W2:Y:S03]  /*0060*/  S2R R57, SR_TID.X ;  /* 0x0000000000397919 */ /* 0x000ea60000002100 */
[----:B------:R-:W-:-:S04]  /*0070*/  SHF.R.S32.HI R3, RZ, 0x1f, R0 ;  /* 0x0000001fff037819 */ /* 0x000fc80000011400 */
[----:B------:R-:W-:-:S04]  /*0080*/  LEA.HI R3, R3, R0, RZ, 0x6 ;  /* 0x0000000003037211 */ /* 0x000fc800078f30ff */
[----:B------:R-:W-:-:S04]  /*0090*/  SHF.R.S32.HI R3, RZ, 0x6, R3 ;  /* 0x00000006ff037819 */ /* 0x000fc80000011403 */
[----:B------:R-:W-:-:S04]  /*00a0*/  SHF.L.U32 R4, R3, 0x3, RZ ;  /* 0x0000000303047819 */ /* 0x000fc800000006ff */
[-C--:B------:R-:W-:Y:S02]  /*00b0*/  IABS R5, R4.reuse ;  /* 0x0000000400057213 */ /* 0x080fe40000000000 */
[----:B-1----:R-:W-:Y:S02]  /*00c0*/  IABS R8, R7 ;  /* 0x0000000700087213 */ /* 0x002fe40000000000 */
[----:B------:R-:W1:Y:S01]  /*00d0*/  I2F.RP R0, R5 ;  /* 0x0000000500007306 */ /* 0x000e620000209400 */
[----:B------:R-:W-:Y:S02]  /*00e0*/  IABS R10, R4 ;  /* 0x00000004000a7213 */ /* 0x000fe40000000000 */
[----:B--2---:R-:W-:-:S05]  /*00f0*/  LOP3.LUT R54, R57, 0x7f, RZ, 0xc0, !PT ;  /* 0x0000007f39367812 */ /* 0x004fca00078ec0ff */
[----:B-1----:R-:W1:Y:S02]  /*0100*/  MUFU.RCP R0, R0 ;  /* 0x0000000000007308 */ /* 0x002e640000001000 */
[----:B-1----:R-:W-:Y:S01]  /*0110*/  IADD3 R2, R0, 0xffffffe, RZ ;  /* 0x0ffffffe00027810 */ /* 0x002fe20007ffe0ff */
[----:B------:R-:W-:-:S05]  /*0120*/  IMAD.MOV R0, RZ, RZ, -R10 ;  /* 0x000000ffff007224 */ /* 0x000fca00078e0a0a */
[----:B------:R1:W2:Y:S02]  /*0130*/  F2I.FTZ.U32.TRUNC.NTZ R3, R2 ;  /* 0x0000000200037305 */ /* 0x0002a4000021f000 */
[----:B-1----:R-:W-:Y:S01]  /*0140*/  MOV R2, RZ ;  /* 0x000000ff00027202 */ /* 0x002fe20000000f00 */
[----:B--2---:R-:W-:-:S04]  /*0150*/  IMAD.MOV R6, RZ, RZ, -R3 ;  /* 0x000000ffff067224 */ /* 0x004fc800078e0a03 */
[----:B------:R-:W-:Y:S02]  /*0160*/  IMAD R9, R6, R5, RZ ;  /* 0x0000000506097224 */ /* 0x000fe400078e02ff */
[----:B------:R-:W-:Y:S02]  /*0170*/  IMAD.MOV.U32 R6, RZ, RZ, R8 ;  /* 0x000000ffff067224 */ /* 0x000fe400078e0008 */
[----:B------:R-:W-:-:S06]  /*0180*/  IMAD.HI.U32 R3, R3, R9, R2 ;  /* 0x0000000903037227 */ /* 0x000fcc00078e0002 */
[----:B------:R-:W-:-:S04]  /*0190*/  IMAD.HI.U32 R3, R3, R6, RZ ;  /* 0x0000000603037227 */ /* 0x000fc800078e00ff */
[----:B------:R-:W-:-:S05]  /*01a0*/  IMAD R0, R3, R0, R6 ;  /* 0x0000000003007224 */ /* 0x000fca00078e0206 */
[----:B------:R-:W-:-:S13]  /*01b0*/  ISETP.GT.U32.AND P1, PT, R5, R0, PT ;  /* 0x000000000500720c */ /* 0x000fda0003f24070 */
[----:B------:R-:W-:Y:S01]  /*01c0*/  @!P1 IMAD.IADD R0, R0, 0x1, -R5 ;  /* 0x0000000100009824 */ /* 0x000fe200078e0a05 */
[----:B------:R-:W-:Y:S02]  /*01d0*/  @!P1 IADD3 R3, R3, 0x1, RZ ;  /* 0x0000000103039810 */ /* 0x000fe40007ffe0ff */
[----:B------:R-:W-:Y:S02]  /*01e0*/  ISETP.NE.AND P1, PT, R4, RZ, PT ;  /* 0x000000ff0400720c */ /* 0x000fe40003f25270 */
[----:B------:R-:W-:Y:S02]  /*01f0*/  ISETP.GE.U32.AND P0, PT, R0, R5, PT ;  /* 0x000000050000720c */ /* 0x000fe40003f06070 */
[----:B------:R-:W-:-:S04]  /*0200*/  LOP3.LUT R0, R7, R4, RZ, 0x3c, !PT ;  /* 0x0000000407007212 */ /* 0x000fc800078e3cff */
[----:B------:R-:W-:Y:S02]  /*0210*/  ISETP.GE.AND P2, PT, R0, RZ, PT ;  /* 0x000000ff0000720c */ /* 0x000fe40003f46270 */
[----:B------:R-:W-:-:S04]  /*0220*/  MOV R0, c[0x0][0x178] ;  /* 0x00005e0000007a02 */ /* 0x000fc80000000f00 */
[----:B------:R-:W-:Y:S02]  /*0230*/  IADD3 R0, R0, 0x1ff, RZ ;  /* 0x000001ff00007810 */ /* 0x000fe40007ffe0ff */
[----:B------:R-:W-:-:S05]  /*0240*/  @P0 IADD3 R3, R3, 0x1, RZ ;  /* 0x0000000103030810 */ /* 0x000fca0007ffe0ff */
[----:B------:R-:W-:Y:S01]  /*0250*/  IMAD.MOV.U32 R2, RZ, RZ, R3 ;  /* 0x000000ffff027224 */ /* 0x000fe200078e0003 */
[----:B------:R-:W-:-:S03]  /*0260*/  SHF.R.S32.HI R3, RZ, 0x1f, R0 ;  /* 0x0000001fff037819 */ /* 0x000fc60000011400 */
[----:B------:R-:W-:Y:S01]  /*0270*/  @!P2 IMAD.MOV R2, RZ, RZ, -R2 ;  /* 0x000000ffff02a224 */ /* 0x000fe200078e0a02 */
[----:B------:R-:W-:Y:S02]  /*0280*/  @!P1 LOP3.LUT R2, RZ, R4, RZ, 0x33, !PT ;  /* 0x00000004ff029212 */ /* 0x000fe400078e33ff */
[----:B------:R-:W-:Y:S02]  /*0290*/  LEA.HI R3, R3, R0, RZ, 0x9 ;  /* 0x0000000003037211 */ /* 0x000fe400078f48ff */
[----:B------:R-:W-:Y:S01]  /*02a0*/  SHF.L.U32 R10, R2, 0x3, RZ ;  /* 0x00000003020a7819 */ /* 0x000fe200000006ff */
[----:B------:R-:W-:Y:S01]  /*02b0*/  IMAD.MOV R2, RZ, RZ, -R2 ;  /* 0x000000ffff027224 */ /* 0x000fe200078e0a02 */
[----:B------:R-:W-:Y:S02]  /*02c0*/  IABS R0, c[0x0][0x17c] ;  /* 0x00005f0000007a13 */ /* 0x000fe40000000000 */
[----:B------:R-:W-:Y:S01]  /*02d0*/  LEA.HI.SX32 R3, R3, -R10, 0x17 ;  /* 0x8000000a03037211 */ /* 0x000fe200078fbaff */
[----:B------:R-:W-:Y:S01]  /*02e0*/  IMAD R12, R4, R2, R7 ;  /* 0x00000002040c7224 */ /* 0x000fe200078e0207 */
[----:B------:R-:W-:Y:S01]  /*02f0*/  MOV R2, RZ ;  /* 0x000000ff00027202 */ /* 0x000fe20000000f00 */
[----:B------:R-:W1:Y:S01]  /*0300*/  I2F.RP R9, R0 ;  /* 0x0000000000097306 */ /* 0x000e620000209400 */
[----:B------:R-:W-:-:S02]  /*0310*/  IMNMX R13, R3, 0x8, PT ;  /* 0x00000008030d7817 */ /* 0x000fc40003800200 */
[----:B------:R-:W-:Y:S02]  /*0320*/  IABS R4, R12 ;  /* 0x0000000c00047213 */ /* 0x000fe40000000000 */
[----:B------:R-:W-:Y:S02]  /*0330*/  IABS R11, R13 ;  /* 0x0000000d000b7213 */ /* 0x000fe40000000000 */
[----:B------:R-:W-:Y:S02]  /*0340*/  IABS R7, c[0x0][0x178] ;  /* 0x00005e0000077a13 */ /* 0x000fe40000000000 */
[----:B------:R-:W2:Y:S08]  /*0350*/  I2F.RP R5, R11 ;  /* 0x0000000b00057306 */ /* 0x000eb00000209400 */
[----:B-1----:R-:W-:Y:S08]  /*0360*/  MUFU.RCP R9, R9 ;  /* 0x0000000900097308 */ /* 0x002ff00000001000 */
[----:B--2---:R-:W1:Y:S02]  /*0370*/  MUFU.RCP R5, R5 ;  /* 0x0000000500057308 */ /* 0x004e640000001000 */
[----:B-1----:R-:W-:-:S06]  /*0380*/  IADD3 R3, R5, 0xffffffe, RZ ;  /* 0x0ffffffe05037810 */ /* 0x002fcc0007ffe0ff */
[----:B------:R-:W1:Y:S02]  /*0390*/  F2I.FTZ.U32.TRUNC.NTZ R3, R3 ;  /* 0x0000000300037305 */ /* 0x000e64000021f000 */
[----:B-1----:R-:W-:-:S04]  /*03a0*/  IMAD.MOV R6, RZ, RZ, -R3 ;  /* 0x000000ffff067224 */ /* 0x002fc800078e0a03 */
[----:B------:R-:W-:Y:S01]  /*03b0*/  IMAD R5, R6, R11, RZ ;  /* 0x0000000b06057224 */ /* 0x000fe200078e02ff */
[----:B------:R-:W-:-:S03]  /*03c0*/  IABS R6, R13 ;  /* 0x0000000d00067213 */ /* 0x000fc60000000000 */
[----:B------:R-:W-:-:S04]  /*03d0*/  IMAD.HI.U32 R3, R3, R5, R2 ;  /* 0x0000000503037227 */ /* 0x000fc800078e0002 */
[----:B------:R-:W-:Y:S01]  /*03e0*/  IMAD.MOV R5, RZ, RZ, -R6 ;  /* 0x000000ffff057224 */ /* 0x000fe200078e0a06 */
[----:B------:R-:W-:Y:S01]  /*03f0*/  IADD3 R6, R9, 0xffffffe, RZ ;  /* 0x0ffffffe09067810 */ /* 0x000fe20007ffe0ff */
[----:B------:R-:W-:-:S04]  /*0400*/  IMAD.HI.U32 R3, R3, R4, RZ ;  /* 0x0000000403037227 */ /* 0x000fc800078e00ff */
[----:B------:R-:W-:Y:S02]  /*0410*/  IMAD R4, R3, R5, R4 ;  /* 0x0000000503047224 */ /* 0x000fe400078e0204 */
[----:B------:R-:W-:Y:S02]  /*0420*/  IMAD.MOV.U32 R2, RZ, RZ, R7 ;  /* 0x000000ffff027224 */ /* 0x000fe400078e0007 */
[----:B------:R1:W2:Y:S01]  /*0430*/  F2I.FTZ.U32.TRUNC.NTZ R7, R6 ;  /* 0x0000000600077305 */ /* 0x0002a2000021f000 */
[----:B------:R-:W-:-:S07]  /*0440*/  ISETP.GT.U32.AND P1, PT, R11, R4, PT ;  /* 0x000000040b00720c */ /* 0x000fce0003f24070 */
[----:B------:R-:W3:Y:S01]  /*0450*/  I2F.RP R8, R2 ;  /* 0x0000000200087306 */ /* 0x000ee20000209400 */
[----:B-1----:R-:W-:-:S05]  /*0460*/  IMAD.MOV.U32 R6, RZ, RZ, RZ ;  /* 0x000000ffff067224 */ /* 0x002fca00078e00ff */
[-C--:B------:R-:W-:Y:S02]  /*0470*/  @!P1 IADD3 R4, R4, -R11.reuse, RZ ;  /* 0x8000000b04049210 */ /* 0x080fe40007ffe0ff */
[----:B------:R-:W-:Y:S01]  /*0480*/  @!P1 IADD3 R3, R3, 0x1, RZ ;  /* 0x0000000103039810 */ /* 0x000fe20007ffe0ff */
[--C-:B--2---:R-:W-:Y:S01]  /*0490*/  IMAD.MOV R9, RZ, RZ, -R7.reuse ;  /* 0x000000ffff097224 */ /* 0x104fe200078e0a07 */
[----:B------:R-:W-:Y:S02]  /*04a0*/  ISETP.GE.U32.AND P0, PT, R4, R11, PT ;  /* 0x0000000b0400720c */ /* 0x000fe40003f06070 */
[----:B------:R-:W-:Y:S01]  /*04b0*/  LOP3.LUT R4, R12, R13, RZ, 0x3c, !PT ;  /* 0x0000000d0c047212 */ /* 0x000fe200078e3cff */
[----:B------:R-:W-:Y:S01]  /*04c0*/  IMAD R9, R9, R0, RZ ;  /* 0x0000000009097224 */ /* 0x000fe200078e02ff */
[----:B------:R-:W-:Y:S01]  /*04d0*/  ISETP.NE.AND P1, PT, R13, RZ, PT ;  /* 0x000000ff0d00720c */ /* 0x000fe20003f25270 */
[----:B---3--:R-:W1:Y:S01]  /*04e0*/  MUFU.RCP R8, R8 ;  /* 0x0000000800087308 */ /* 0x008e620000001000 */
[----:B------:R-:W-:Y:S01]  /*04f0*/  ISETP.GE.AND P2, PT, R4, RZ, PT ;  /* 0x000000ff0400720c */ /* 0x000fe20003f46270 */
[----:B------:R-:W-:-:S06]  /*0500*/  IMAD.HI.U32 R6, R7, R9, R6 ;  /* 0x0000000907067227 */ /* 0x000fcc00078e0006 */
[----:B------:R-:W-:-:S05]  /*0510*/  @P0 IADD3 R3, R3, 0x1, RZ ;  /* 0x0000000103030810 */ /* 0x000fca0007ffe0ff */
[----:B------:R-:W-:Y:S01]  /*0520*/  IMAD.MOV.U32 R4, RZ, RZ, R3 ;  /* 0x000000ffff047224 */ /* 0x000fe200078e0003 */
[----:B------:R-:W-:Y:S02]  /*0530*/  SHF.R.U32.HI R3, RZ, 0x6, R57 ;  /* 0x00000006ff037819 */ /* 0x000fe40000011639 */
[----:B-1----:R-:W-:Y:S02]  /*0540*/  IADD3 R5, R8, 0xffffffe, RZ ;  /* 0x0ffffffe08057810 */ /* 0x002fe40007ffe0ff */
[----:B------:R-:W-:Y:S02]  /*0550*/  @!P2 IADD3 R4, -R4, RZ, RZ ;  /* 0x000000ff0404a210 */ /* 0x000fe40007ffe1ff */
[----:B------:R-:W-:Y:S02]  /*0560*/  @!P1 LOP3.LUT R4, RZ, R13, RZ, 0x33, !PT ;  /* 0x0000000dff049212 */ /* 0x000fe400078e33ff */
[----:B------:R-:W1:Y:S01]  /*0570*/  F2I.FTZ.U32.TRUNC.NTZ R5, R5 ;  /* 0x0000000500057305 */ /* 0x000e62000021f000 */
[----:B------:R-:W-:-:S02]  /*0580*/  SGXT.U32 R3, R3, 0x1 ;  /* 0x000000010303781a */ /* 0x000fc40000000000 */
[C---:B------:R-:W-:Y:S01]  /*0590*/  IMAD.SHL.U32 R14, R4.reuse, 0x40, RZ ;  /* 0x00000040040e7824 */ /* 0x040fe200078e00ff */
[----:B------:R-:W-:-:S04]  /*05a0*/  IADD3 R4, -R4, RZ, RZ ;  /* 0x000000ff04047210 */ /* 0x000fc80007ffe1ff */
[----:B------:R-:W-:Y:S01]  /*05b0*/  LOP3.LUT R8, R14, R3, RZ, 0xfc, !PT ;  /* 0x000000030e087212 */ /* 0x000fe200078efcff */
[----:B------:R-:W-:Y:S01]  /*05c0*/  IMAD R3, R13, R4, R12 ;  /* 0x000000040d037224 */ /* 0x000fe200078e020c */
[----:B------:R2:W-:Y:S01]  /*05d0*/  STL [R1+0x3e0], R14 ;  /* 0x0003e00e01007387 */ /* 0x0005e20000100800 */
[----:B------:R-:W-:Y:S01]  /*05e0*/  IMAD.MOV.U32 R4, RZ, RZ, RZ ;  /* 0x000000ffff047224 */ /* 0x000fe200078e00ff */
[----:B------:R-:W-:Y:S01]  /*05f0*/  IABS R9, R8 ;  /* 0x0000000800097213 */ /* 0x000fe20000000000 */
[----:B------:R-:W-:Y:S01]  /*0600*/  IMAD.IADD R3, R10, 0x1, R3 ;  /* 0x000000010a037824 */ /* 0x000fe200078e0203 */
[C---:B------:R-:W-:Y:S01]  /*0610*/  LOP3.LUT R20, R8.reuse, 0x3e, RZ, 0xfc, !PT ;  /* 0x0000003e08147812 */ /* 0x040fe200078efcff */
[----:B-1----:R-:W-:Y:S01]  /*0620*/  IMAD.MOV R11, RZ, RZ, -R5 ;  /* 0x000000ffff0b7224 */ /* 0x002fe200078e0a05 */
[----:B------:R-:W-:Y:S01]  /*0630*/  LOP3.LUT R12, R8, 0x2, RZ, 0xfc, !PT ;  /* 0x00000002080c7812 */ /* 0x000fe200078efcff */
[----:B------:R-:W-:Y:S01]  /*0640*/  IMAD R51, R3, 0x200, R54 ;  /* 0x0000020003337824 */ /* 0x000fe200078e0236 */
[----:B------:R-:W-:Y:S01]  /*0650*/  IABS R17, R20 ;  /* 0x0000001400117213 */ /* 0x000fe20000000000 */
[----:B------:R-:W-:Y:S01]  /*0660*/  IMAD R7, R11, R2, RZ ;  /* 0x000000020b077224 */ /* 0x000fe200078e02ff */
[----:B------:R-:W-:-:S02]  /*0670*/  MOV R11, R9 ;  /* 0x00000009000b7202 */ /* 0x000fc40000000f00 */
[----:B--2---:R-:W-:Y:S01]  /*0680*/  LOP3.LUT R14, R8, 0x4, RZ, 0xfc, !PT ;  /* 0x00000004080e7812 */ /* 0x004fe200078efcff */
[----:B------:R-:W-:Y:S01]  /*0690*/  IMAD.HI.U32 R4, R5, R7, R4 ;  /* 0x0000000705047227 */ /* 0x000fe200078e0004 */
[----:B------:R-:W-:Y:S01]  /*06a0*/  IABS R13, R12 ;  /* 0x0000000c000d7213 */ /* 0x000fe20000000000 */
[----:B------:R1:W-:Y:S01]  /*06b0*/  STL [R1+0x3dc], R51 ;  /* 0x0003dc3301007387 */ /* 0x0003e20000100800 */
[----:B------:R-:W-:Y:S01]  /*06c0*/  IABS R10, R14 ;  /* 0x0000000e000a7213 */ /* 0x000fe20000000000 */
[----:B------:R-:W-:Y:S01]  /*06d0*/  IMAD.HI.U32 R5, R6, R11, RZ ;  /* 0x0000000b06057227 */ /* 0x000fe200078e00ff */
[----:B------:R-:W-:Y:S02]  /*06e0*/  LOP3.LUT R16, R8, 0x6, RZ, 0xfc, !PT ;  /* 0x0000000608107812 */ /* 0x000fe400078efcff */
[----:B------:R-:W-:Y:S01]  /*06f0*/  ISETP.GE.AND P4, PT, R14, RZ, PT ;  /* 0x000000ff0e00720c */ /* 0x000fe20003f86270 */
[----:B------:R-:W-:Y:S01]  /*0700*/  IMAD.MOV R5, RZ, RZ, -R5 ;  /* 0x000000ffff057224 */ /* 0x000fe200078e0a05 */
[----:B------:R-:W-:Y:S01]  /*0710*/  IABS R15, R16 ;  /* 0x00000010000f7213 */ /* 0x000fe20000000000 */
[----:B------:R-:W-:Y:S01]  /*0720*/  IMAD.HI.U32 R9, R6, R17, RZ ;  /* 0x0000001106097227 */ /* 0x000fe200078e00ff */
[----:B------:R-:W-:-:S02]  /*0730*/  LOP3.LUT R14, R8, 0x8, RZ, 0xfc, !PT ;  /* 0x00000008080e7812 */ /* 0x000fc400078efcff */
[----:B------:R-:W-:Y:S01]  /*0740*/  ISETP.GE.AND P2, PT, R12, RZ, PT ;  /* 0x000000ff0c00720c */ /* 0x000fe20003f46270 */
[----:B------:R-:W-:Y:S01]  /*0750*/  IMAD R5, R0, R5, R11 ;  /* 0x0000000500057224 */ /* 0x000fe200078e020b */
[----:B------:R-:W-:Y:S01]  /*0760*/  MOV R11, R10 ;  /* 0x0000000a000b7202 */ /* 0x000fe20000000f00 */
[----:B------:R-:W-:Y:S01]  /*0770*/  IMAD.HI.U32 R7, R6, R13, RZ ;  /* 0x0000000d06077227 */ /* 0x000fe200078e00ff */
[----:B------:R-:W-:Y:S02]  /*0780*/  ISETP.GE.AND P0, PT, R16, RZ, PT ;  /* 0x000000ff1000720c */ /* 0x000fe40003f06270 */
[----:B------:R-:W-:Y:S01]  /*0790*/  ISETP.GT.U32.AND P3, PT, R0, R5, PT ;  /* 0x000000050000720c */ /* 0x000fe20003f64070 */
[----:B------:R-:W-:Y:S01]  /*07a0*/  IMAD.MOV R10, RZ, RZ, -R9 ;  /* 0x000000ffff0a7224 */ /* 0x000fe200078e0a09 */
[----:B------:R-:W-:Y:S01]  /*07b0*/  LOP3.LUT R16, R8, 0xa, RZ, 0xfc, !PT ;  /* 0x0000000a08107812 */ /* 0x000fe200078efcff */
[----:B------:R-:W-:Y:S01]  /*07c0*/  IMAD.HI.U32 R9, R6, R11, RZ ;  /* 0x0000000b06097227 */ /* 0x000fe200078e00ff */
[----:B------:R-:W-:-:S02]  /*07d0*/  LOP3.LUT R18, R8, 0xc, RZ, 0xfc, !PT ;  /* 0x0000000c08127812 */ /* 0x000fc400078efcff */
[----:B------:R-:W-:Y:S01]  /*07e0*/  LOP3.LUT R22, R8, 0x10, RZ, 0xfc, !PT ;  /* 0x0000001008167812 */ /* 0x000fe200078efcff */
[----:B------:R-:W-:Y:S01]  /*07f0*/  IMAD.MOV R7, RZ, RZ, -R7 ;  /* 0x000000ffff077224 */ /* 0x000fe200078e0a07 */
[----:B------:R-:W-:Y:S01]  /*0800*/  IADD3 R9, -R9, RZ, RZ ;  /* 0x000000ff09097210 */ /* 0x000fe20007ffe1ff */
[C---:B------:R-:W-:Y:S01]  /*0810*/  IMAD R17, R0.reuse, R10, R17 ;  /* 0x0000000a00117224 */ /* 0x040fe200078e0211 */
[----:B------:R-:W-:Y:S01]  /*0820*/  IABS R19, R18 ;  /* 0x0000001200137213 */ /* 0x000fe20000000000 */
[C---:B------:R-:W-:Y:S01]  /*0830*/  IMAD R7, R0.reuse, R7, R13 ;  /* 0x0000000700077224 */ /* 0x040fe200078e020d */
[----:B------:R-:W-:Y:S01]  /*0840*/  IABS R13, R14 ;  /* 0x0000000e000d7213 */ /* 0x000fe20000000000 */
[C---:B------:R-:W-:Y:S01]  /*0850*/  IMAD R9, R0.reuse, R9, R11 ;  /* 0x0000000900097224 */ /* 0x040fe200078e020b */
[C---:B------:R-:W-:Y:S01]  /*0860*/  ISETP.GT.U32.AND P1, PT, R0.reuse, R17, PT ;  /* 0x000000110000720c */ /* 0x040fe20003f24070 */
[----:B------:R-:W-:Y:S01]  /*0870*/  @!P3 IMAD.IADD R5, R5, 0x1, -R0 ;  /* 0x000000010505b824 */ /* 0x000fe200078e0a00 */
[----:B------:R-:W-:Y:S01]  /*0880*/  ISETP.GT.U32.AND P5, PT, R0, R7, PT ;  /* 0x000000070000720c */ /* 0x000fe20003fa4070 */
[----:B------:R-:W-:Y:S01]  /*0890*/  IMAD.HI.U32 R10, R6, R15, RZ ;  /* 0x0000000f060a7227 */ /* 0x000fe200078e00ff */
[----:B------:R-:W-:-:S02]  /*08a0*/  ISETP.GT.U32.AND P3, PT, R0, R9, PT ;  /* 0x000000090000720c */ /* 0x000fc40003f64070 */
[----:B------:R-:W-:Y:S01]  /*08b0*/  ISETP.GT.U32.AND P6, PT, R0, R5, PT ;  /* 0x000000050000720c */ /* 0x000fe20003fc4070 */
[----:B------:R-:W-:Y:S01]  /*08c0*/  IMAD.MOV R10, RZ, RZ, -R10 ;  /* 0x000000ffff0a7224 */ /* 0x000fe200078e0a0a */
[----:B------:R-:W-:Y:S01]  /*08d0*/  LOP3.LUT R23, R8, 0x12, RZ, 0xfc, !PT ;  /* 0x0000001208177812 */ /* 0x000fe200078efcff */
[----:B------:R-:W-:Y:S01]  /*08e0*/  IMAD.HI.U32 R12, R6, R13, RZ ;  /* 0x0000000d060c7227 */ /* 0x000fe200078e00ff */
[----:B------:R-:W-:Y:S02]  /*08f0*/  LOP3.LUT R24, R8, 0x14, RZ, 0xfc, !PT ;  /* 0x0000001408187812 */ /* 0x000fe400078efcff */
[----:B------:R-:W-:Y:S01]  /*0900*/  IABS R21, R23 ;  /* 0x0000001700157213 */ /* 0x000fe20000000000 */
[----:B------:R-:W-:Y:S01]  /*0910*/  IMAD R11, R0, R10, R15 ;  /* 0x0000000a000b7224 */ /* 0x000fe200078e020f */
[----:B------:R-:W-:Y:S01]  /*0920*/  @!P1 IADD3 R17, R17, -R0, RZ ;  /* 0x8000000011119210 */ /* 0x000fe20007ffe0ff */
[--C-:B------:R-:W-:Y:S01]  /*0930*/  @!P5 IMAD.IADD R7, R7, 0x1, -R0.reuse ;  /* 0x000000010707d824 */ /* 0x100fe200078e0a00 */
[----:B------:R-:W-:Y:S01]  /*0940*/  ISETP.GE.AND P1, PT, R8, RZ, PT ;  /* 0x000000ff0800720c */ /* 0x000fe20003f26270 */
[----:B------:R-:W-:Y:S01]  /*0950*/  @!P3 IMAD.IADD R9, R9, 0x1, -R0 ;  /* 0x000000010909b824 */ /* 0x000fe200078e0a00 */
[C---:B------:R-:W-:Y:S01]  /*0960*/  ISETP.GT.U32.AND P5, PT, R0.reuse, R17, PT ;  /* 0x000000110000720c */ /* 0x040fe20003fa4070 */
[----:B------:R-:W-:Y:S01]  /*0970*/  IMAD.MOV R12, RZ, RZ, -R12 ;  /* 0x000000ffff0c7224 */ /* 0x000fe200078e0a0c */
[----:B------:R-:W-:-:S02]  /*0980*/  ISETP.GT.U32.AND P3, PT, R0, R7, PT ;  /* 0x000000070000720c */ /* 0x000fc40003f64070 */
[----:B------:R-:W-:Y:S02]  /*0990*/  @!P6 IADD3 R5, R5, -R0, RZ ;  /* 0x800000000505e210 */ /* 0x000fe40007ffe0ff */
[----:B------:R-:W-:Y:S02]  /*09a0*/  ISETP.GT.U32.AND P6, PT, R0, R9, PT ;  /* 0x000000090000720c */ /* 0x000fe40003fc4070 */
[----:B------:R-:W-:Y:S01]  /*09b0*/  IABS R15, R16 ;  /* 0x00000010000f7213 */ /* 0x000fe20000000000 */
[----:B------:R-:W-:Y:S01]  /*09c0*/  IMAD.MOV.U32 R10, RZ, RZ, R5 ;  /* 0x000000ffff0a7224 */ /* 0x000fe200078e0005 */
[----:B------:R-:W-:Y:S01]  /*09d0*/  LOP3.LUT R25, R8, 0x1a, RZ, 0xfc, !PT ;  /* 0x0000001a08197812 */ /* 0x000fe200078efcff */
[----:B------:R-:W-:Y:S01]  /*09e0*/  IMAD R5, R0, R12, R13 ;  /* 0x0000000c00057224 */ /* 0x000fe200078e020d */
[----:B------:R-:W-:Y:S01]  /*09f0*/  LOP3.LUT R27, R8, 0x22, RZ, 0xfc, !PT ;  /* 0x00000022081b7812 */ /* 0x000fe200078efcff */
[----:B------:R-:W-:Y:S01]  /*0a00*/  IMAD.HI.U32 R12, R6, R15, RZ ;  /* 0x0000000f060c7227 */ /* 0x000fe200078e00ff */
[----:B------:R-:W-:-:S02]  /*0a10*/  @!P5 IADD3 R17, R17, -R0, RZ ;  /* 0x800000001111d210 */ /* 0x000fc40007ffe0ff */
[----:B------:R-:W-:Y:S01]  /*0a20*/  ISETP.GT.U32.AND P5, PT, R0, R11, PT ;  /* 0x0000000b0000720c */ /* 0x000fe20003fa4070 */
[----:B------:R-:W-:Y:S01]  /*0a30*/  @!P3 IMAD.IADD R7, R7, 0x1, -R0 ;  /* 0x000000010707b824 */ /* 0x000fe200078e0a00 */
[----:B------:R-:W-:Y:S01]  /*0a40*/  ISETP.GE.AND P3, PT, R20, RZ, PT ;  /* 0x000000ff1400720c */ /* 0x000fe20003f66270 */
[----:B------:R-:W-:Y:S01]  /*0a50*/  IMAD.HI.U32 R13, R6, R19, RZ ;  /* 0x00000013060d7227 */ /* 0x000fe200078e00ff */
[----:B------:R-:W-:Y:S02]  /*0a60*/  @!P6 IADD3 R9, R9, -R0, RZ ;  /* 0x800000000909e210 */ /* 0x000fe40007ffe0ff */
[----:B------:R-:W-:Y:S01]  /*0a70*/  ISETP.GT.U32.AND P6, PT, R0, R5, PT ;  /* 0x000000050000720c */ /* 0x000fe20003fc4070 */
[----:B------:R-:W-:Y:S01]  /*0a80*/  IMAD.MOV R12, RZ, RZ, -R12 ;  /* 0x000000ffff0c7224 */ /* 0x000fe200078e0a0c */
[----:B------:R-:W-:Y:S01]  /*0a90*/  LOP3.LUT R20, R8, 0xe, RZ, 0xfc, !PT ;  /* 0x0000000e08147812 */ /* 0x000fe200078efcff */
[----:B------:R-:W-:Y:S01]  /*0aa0*/  @!P1 IMAD.MOV R10, RZ, RZ, -R10 ;  /* 0x000000ffff0a9224 */ /* 0x000fe200078e0a0a */
[----:B------:R-:W-:Y:S01]  /*0ab0*/  ISETP.GE.AND P1, PT, R14, RZ, PT ;  /* 0x000000ff0e00720c */ /* 0x000fe20003f26270 */
[----:B------:R-:W-:Y:S01]  /*0ac0*/  IMAD.MOV R14, RZ, RZ, -R13 ;  /* 0x000000ffff0e7224 */ /* 0x000fe200078e0a0d */
[----:B------:R-:W-:Y:S01]  /*0ad0*/  LOP3.LUT R29, R8, 0x24, RZ, 0xfc, !PT ;  /* 0x00000024081d7812 */ /* 0x000fe200078efcff */
[C---:B------:R-:W-:Y:S01]  /*0ae0*/  IMAD R13, R0.reuse, R12, R15 ;  /* 0x0000000c000d7224 */ /* 0x040fe200078e020f */
[----:B------:R-:W-:Y:S01]  /*0af0*/  IABS R12, R20 ;  /* 0x00000014000c7213 */ /* 0x000fe20000000000 */
[----:B------:R-:W-:Y:S01]  /*0b00*/  IMAD.MOV.U32 R44, RZ, RZ, R17 ;  /* 0x000000ffff2c7224 */ /* 0x000fe200078e0011 */
[----:B------:R-:W-:Y:S01]  /*0b10*/  @!P5 IADD3 R11, R11, -R0, RZ ;  /* 0x800000000b0bd210 */ /* 0x000fe20007ffe0ff */
[C---:B------:R-:W-:Y:S01]  /*0b20*/  IMAD R15, R0.reuse, R14, R19 ;  /* 0x0000000e000f7224 */ /* 0x040fe200078e0213 */
[----:B------:R-:W-:Y:S01]  /*0b30*/  IABS R19, R22 ;  /* 0x0000001600137213 */ /* 0x000fe20000000000 */
[----:B------:R-:W-:Y:S01]  /*0b40*/  @!P3 IMAD.MOV R44, RZ, RZ, -R44 ;  /* 0x000000ffff2cb224 */ /* 0x000fe200078e0a2c */
[C---:B------:R-:W-:Y:S01]  /*0b50*/  ISETP.GT.U32.AND P3, PT, R0.reuse, R13, PT ;  /* 0x0000000d0000720c */ /* 0x040fe20003f64070 */
[----:B------:R-:W-:Y:S01]  /*0b60*/  IMAD.MOV.U32 R17, RZ, RZ, R12 ;  /* 0x000000ffff117224 */ /* 0x000fe200078e000c */
[----:B------:R-:W-:Y:S01]  /*0b70*/  @!P6 IADD3 R5, R5, -R0, RZ ;  /* 0x800000000505e210 */ /* 0x000fe20007ffe0ff */
[----:B------:R-:W-:Y:S01]  /*0b80*/  IMAD.MOV.U32 R12, RZ, RZ, R7 ;  /* 0x000000ffff0c7224 */ /* 0x000fe200078e0007 */
[----:B------:R-:W-:Y:S01]  /*0b90*/  ISETP.GT.U32.AND P6, PT, R0, R11, PT ;  /* 0x0000000b0000720c */ /* 0x000fe20003fc4070 */
[----:B------:R-:W-:Y:S01]  /*0ba0*/  IMAD.MOV.U32 R14, RZ, RZ, R9 ;  /* 0x000000ffff0e7224 */ /* 0x000fe200078e0009 */
[----:B------:R-:W-:Y:S01]  /*0bb0*/  ISETP.GE.AND P5, PT, R16, RZ, PT ;  /* 0x000000ff1000720c */ /* 0x000fe20003fa6270 */
[----:B------:R-:W-:Y:S01]  /*0bc0*/  IMAD.HI.U32 R7, R6, R17, RZ ;  /* 0x0000001106077227 */ /* 0x000fe200078e00ff */
[----:B------:R-:W-:-:S02]  /*0bd0*/  @!P2 IADD3 R12, -R12, RZ, RZ ;  /* 0x000000ff0c0ca210 */ /* 0x000fc40007ffe1ff */
[----:B------:R-:W-:Y:S01]  /*0be0*/  ISETP.GT.U32.AND P2, PT, R0, R5, PT ;  /* 0x000000050000720c */ /* 0x000fe20003f44070 */
[----:B------:R-:W-:Y:S01]  /*0bf0*/  IMAD.MOV R7, RZ, RZ, -R7 ;  /* 0x000000ffff077224 */ /* 0x000fe200078e0a07 */
[----:B------:R-:W-:Y:S01]  /*0c00*/  @!P4 IADD3 R14, -R14, RZ, RZ ;  /* 0x000000ff0e0ec210 */ /* 0x000fe20007ffe1ff */
[----:B------:R-:W-:Y:S01]  /*0c10*/  IMAD.HI.U32 R9, R6, R19, RZ ;  /* 0x0000001306097227 */ /* 0x000fe200078e00ff */
[C---:B------:R-:W-:Y:S02]  /*0c20*/  ISETP.GT.U32.AND P4, PT, R0.reuse, R15, PT ;  /* 0x0000000f0000720c */ /* 0x040fe40003f84070 */
[----:B------:R-:W-:Y:S01]  /*0c30*/  @!P3 IADD3 R13, R13, -R0, RZ ;  /* 0x800000000d0db210 */ /* 0x000fe20007ffe0ff */
[----:B------:R-:W-:Y:S01]  /*0c40*/  IMAD R7, R0, R7, R17 ;  /* 0x0000000700077224 */ /* 0x000fe200078e0211 */
[----:B------:R-:W-:Y:S01]  /*0c50*/  LOP3.LUT R31, R8, 0x26, RZ, 0xfc, !PT ;  /* 0x00000026081f7812 */ /* 0x000fe200078efcff */
[--C-:B------:R-:W-:Y:S01]  /*0c60*/  @!P6 IMAD.IADD R11, R11, 0x1, -R0.reuse ;  /* 0x000000010b0be824 */ /* 0x100fe200078e0a00 */
[----:B------:R-:W-:Y:S01]  /*0c70*/  ISETP.GT.U32.AND P3, PT, R0, R13, PT ;  /* 0x0000000d0000720c */ /* 0x000fe20003f64070 */
[----:B------:R-:W-:Y:S01]  /*0c80*/  IMAD.MOV R9, RZ, RZ, -R9 ;  /* 0x000000ffff097224 */ /* 0x000fe200078e0a09 */
[----:B------:R-:W-:Y:S01]  /*0c90*/  ISETP.GE.AND P6, PT, R18, RZ, PT ;  /* 0x000000ff1200720c */ /* 0x000fe20003fc6270 */
[----:B------:R-:W-:Y:S01]  /*0ca0*/  @!P2 IMAD.IADD R5, R5, 0x1, -R0 ;  /* 0x000000010505a824 */ /* 0x000fe200078e0a00 */
[----:B------:R-:W-:Y:S01]  /*0cb0*/  ISETP.GT.U32.AND P2, PT, R0, R7, PT ;  /* 0x000000070000720c */ /* 0x000fe20003f44070 */
[----:B------:R-:W-:Y:S01]  /*0cc0*/  IMAD.HI.U32 R17, R6, R21, RZ ;  /* 0x0000001506117227 */ /* 0x000fe200078e00ff */
[----:B------:R-:W-:-:S02]  /*0cd0*/  IABS R18, R24 ;  /* 0x0000001800127213 */ /* 0x000fc40000000000 */
[----:B------:R-:W-:Y:S01]  /*0ce0*/  MOV R16, R11 ;  /* 0x0000000b00107202 */ /* 0x000fe20000000f00 */
[----:B------:R-:W-:Y:S01]  /*0cf0*/  @!P4 IMAD.IADD R15, R15, 0x1, -R0 ;  /* 0x000000010f0fc824 */ /* 0x000fe200078e0a00 */
[----:B------:R-:W-:Y:S01]  /*0d00*/  ISETP.GE.AND P4, PT, R20, RZ, PT ;  /* 0x000000ff1400720c */ /* 0x000fe20003f86270 */
[----:B------:R-:W-:Y:S01]  /*0d10*/  IMAD R9, R0, R9, R19 ;  /* 0x0000000900097224 */ /* 0x000fe200078e0213 */
[C---:B------:R-:W-:Y:S01]  /*0d20*/  LOP3.LUT R33, R8.reuse, 0x2a, RZ, 0xfc, !PT ;  /* 0x0000002a08217812 */ /* 0x040fe200078efcff */
[----:B------:R-:W-:Y:S01]  /*0d30*/  IMAD.MOV R17, RZ, RZ, -R17 ;  /* 0x000000ffff117224 */ /* 0x000fe200078e0a11 */
[----:B------:R-:W-:Y:S01]  /*0d40*/  LOP3.LUT R37, R8, 0x2e, RZ, 0xfc, !PT ;  /* 0x0000002e08257812 */ /* 0x000fe200078efcff */
[----:B------:R-:W-:Y:S01]  /*0d50*/  IMAD.MOV.U32 R19, RZ, RZ, R18 ;  /* 0x000000ffff137224 */ /* 0x000fe200078e0012 */
[----:B------:R-:W-:Y:S01]  /*0d60*/  MOV R18, R5 ;  /* 0x0000000500127202 */ /* 0x000fe20000000f00 */
[----:B------:R-:W-:Y:S01]  /*0d70*/  @!P0 IMAD.MOV R16, RZ, RZ, -R16 ;  /* 0x000000ffff108224 */ /* 0x000fe200078e0a10 */
[C---:B------:R-:W-:Y:S01]  /*0d80*/  ISETP.GT.U32.AND P0, PT, R0.reuse, R15, PT ;  /* 0x0000000f0000720c */ /* 0x040fe20003f04070 */
[----:B------:R-:W-:Y:S01]  /*0d90*/  @!P3 IMAD.IADD R13, R13, 0x1, -R0 ;  /* 0x000000010d0db824 */ /* 0x000fe200078e0a00 */
[C---:B------:R-:W-:Y:S01]  /*0da0*/  ISETP.GT.U32.AND P3, PT, R0.reuse, R9, PT ;  /* 0x000000090000720c */ /* 0x040fe20003f64070 */
[----:B------:R-:W-:Y:S01]  /*0db0*/  IMAD R11, R0, R17, R21 ;  /* 0x00000011000b7224 */ /* 0x000fe200078e0215 */
[----:B------:R-:W-:Y:S01]  /*0dc0*/  @!P2 IADD3 R7, R7, -R0, RZ ;  /* 0x800000000707a210 */ /* 0x000fe20007ffe0ff */
[----:B------:R-:W-:Y:S01]  /*0dd0*/  IMAD.HI.U32 R5, R6, R19, RZ ;  /* 0x0000001306057227 */ /* 0x000fe200078e00ff */
[----:B------:R-:W-:-:S02]  /*0de0*/  LOP3.LUT R21, R8, 0x16, RZ, 0xfc, !PT ;  /* 0x0000001608157812 */ /* 0x000fc400078efcff */
[C---:B------:R-:W-:Y:S01]  /*0df0*/  ISETP.GT.U32.AND P2, PT, R0.reuse, R7, PT ;  /* 0x000000070000720c */ /* 0x040fe20003f44070 */
[----:B------:R-:W-:Y:S01]  /*0e00*/  IMAD.MOV.U32 R20, RZ, RZ, R13 ;  /* 0x000000ffff147224 */ /* 0x000fe200078e000d */
[----:B------:R-:W-:Y:S01]  /*0e10*/  IADD3 R5, -R5, RZ, RZ ;  /* 0x000000ff05057210 */ /* 0x000fe20007ffe1ff */
[----:B------:R-:W-:Y:S01]  /*0e20*/  @!P1 IMAD.MOV R18, RZ, RZ, -R18 ;  /* 0x000000ffff129224 */ /* 0x000fe200078e0a12 */
[----:B------:R-:W-:Y:S01]  /*0e30*/  IABS R17, R21 ;  /* 0x0000001500117213 */ /* 0x000fe20000000000 */
[----:B------:R-:W-:Y:S01]  /*0e40*/  @!P5 IMAD.MOV R20, RZ, RZ, -R20 ;  /* 0x000000ffff14d224 */ /* 0x000fe200078e0a14 */
[----:B------:R-:W-:Y:S01]  /*0e50*/  ISETP.GT.U32.AND P5, PT, R0, R11, PT ;  /* 0x0000000b0000720c */ /* 0x000fe20003fa4070 */
[--C-:B------:R-:W-:Y:S01]  /*0e60*/  @!P0 IMAD.IADD R15, R15, 0x1, -R0.reuse ;  /* 0x000000010f0f8824 */ /* 0x100fe200078e0a00 */
[----:B------:R-:W-:Y:S01]  /*0e70*/  ISETP.GE.AND P1, PT, R22, RZ, PT ;  /* 0x000000ff1600720c */ /* 0x000fe20003f26270 */
[----:B------:R-:W-:Y:S01]  /*0e80*/  IMAD R5, R0, R5, R19 ;  /* 0x0000000500057224 */ /* 0x000fe200078e0213 */
[----:B------:R-:W-:Y:S01]  /*0e90*/  ISETP.GE.AND P0, PT, R23, RZ, PT ;  /* 0x000000ff1700720c */ /* 0x000fe20003f06270 */
[----:B------:R-:W-:Y:S01]  /*0ea0*/  @!P3 IMAD.IADD R9, R9, 0x1, -R0 ;  /* 0x000000010909b824 */ /* 0x000fe200078e0a00 */
[----:B------:R-:W-:Y:S01]  /*0eb0*/  LOP3.LUT R23, R8, 0x18, RZ, 0xfc, !PT ;  /* 0x0000001808177812 */ /* 0x000fe200078efcff */
[----:B------:R-:W-:Y:S01]  /*0ec0*/  @!P6 IMAD.MOV R15, RZ, RZ, -R15 ;  /* 0x000000ffff0fe224 */ /* 0x000fe200078e0a0f */
[----:B------:R-:W-:Y:S01]  /*0ed0*/  ISETP.GT.U32.AND P6, PT, R0, R5, PT ;  /* 0x000000050000720c */ /* 0x000fe20003fc4070 */
[----:B------:R-:W-:Y:S01]  /*0ee0*/  IMAD.HI.U32 R13, R6, R17, RZ ;  /* 0x00000011060d7227 */ /* 0x000fe200078e00ff */
[----:B------:R-:W-:-:S02]  /*0ef0*/  @!P2 IADD3 R7, R7, -R0, RZ ;  /* 0x800000000707a210 */ /* 0x000fc40007ffe0ff */
[C---:B------:R-:W-:Y:S01]  /*0f00*/  ISETP.GT.U32.AND P3, PT, R0.reuse, R9, PT ;  /* 0x000000090000720c */ /* 0x040fe20003f64070 */
[----:B------:R-:W-:Y:S01]  /*0f10*/  @!P5 IMAD.IADD R11, R11, 0x1, -R0 ;  /* 0x000000010b0bd824 */ /* 0x000fe200078e0a00 */
[----:B------:R-:W-:Y:S02]  /*0f20*/  MOV R22, R7 ;  /* 0x0000000700167202 */ /* 0x000fe40000000f00 */
[----:B------:R-:W-:Y:S02]  /*0f30*/  IADD3 R13, -R13, RZ, RZ ;  /* 0x000000ff0d0d7210 */ /* 0x000fe40007ffe1ff */
[C---:B------:R-:W-:Y:S01]  /*0f40*/  ISETP.GT.U32.AND P5, PT, R0.reuse, R11, PT ;  /* 0x0000000b0000720c */ /* 0x040fe20003fa4070 */
[----:B------:R-:W-:Y:S01]  /*0f50*/  @!P4 IMAD.MOV R22, RZ, RZ, -R22 ;  /* 0x000000ffff16c224 */ /* 0x000fe200078e0a16 */
[----:B------:R-:W-:Y:S01]  /*0f60*/  IABS R19, R23 ;  /* 0x0000001700137213 */ /* 0x000fe20000000000 */
[--C-:B------:R-:W-:Y:S01]  /*0f70*/  @!P6 IMAD.IADD R5, R5, 0x1, -R0.reuse ;  /* 0x000000010505e824 */ /* 0x100fe200078e0a00 */
[----:B------:R-:W-:Y:S01]  /*0f80*/  ISETP.GE.AND P4, PT, R21, RZ, PT ;  /* 0x000000ff1500720c */ /* 0x000fe20003f86270 */
[C---:B------:R-:W-:Y:S01]  /*0f90*/  IMAD R7, R0.reuse, R13, R17 ;  /* 0x0000000d00077224 */ /* 0x040fe200078e0211 */
[----:B------:R-:W-:Y:S01]  /*0fa0*/  IABS R21, R25 ;  /* 0x0000001900157213 */ /* 0x000fe20000000000 */
[----:B------:R-:W-:Y:S01]  /*0fb0*/  @!P3 IMAD.IADD R9, R9, 0x1, -R0 ;  /* 0x000000010909b824 */ /* 0x000fe200078e0a00 */
[----:B------:R-:W-:Y:S01]  /*0fc0*/  ISETP.GT.U32.AND P6, PT, R0, R5, PT ;  /* 0x000000050000720c */ /* 0x000fe20003fc4070 */
[----:B------:R-:W-:Y:S01]  /*0fd0*/  IMAD.HI.U32 R13, R6, R19, RZ ;  /* 0x00000013060d7227 */ /* 0x000fe200078e00ff */
[----:B------:R-:W-:-:S02]  /*0fe0*/  ISETP.GE.AND P2, PT, R24, RZ, PT ;  /* 0x000000ff1800720c */ /* 0x000fc40003f46270 */
[----:B------:R-:W-:Y:S01]  /*0ff0*/  MOV R24, R9 ;  /* 0x0000000900187202 */ /* 0x000fe20000000f00 */
[----:B------:R-:W-:Y:S01]  /*1000*/  IMAD.MOV.U32 R17, RZ, RZ, R21 ;  /* 0x000000ffff117224 */ /* 0x000fe200078e0015 */
[----:B------:R-:W-:Y:S01]  /*1010*/  ISETP.GE.AND P3, PT, R23, RZ, PT ;  /* 0x000000ff1700720c */ /* 0x000fe20003f66270 */
[----:B------:R-:W-:Y:S01]  /*1020*/  @!P5 IMAD.IADD R11, R11, 0x1, -R0 ;  /* 0x000000010b0bd824 */ /* 0x000fe200078e0a00 */
[----:B------:R-:W-:Y:S01]  /*1030*/  ISETP.GT.U32.AND P5, PT, R0, R7, PT ;  /* 0x000000070000720c */ /* 0x000fe20003fa4070 */
[----:B------:R-:W-:Y:S01]  /*1040*/  IMAD.MOV R9, RZ, RZ, -R13 ;  /* 0x000000ffff097224 */ /* 0x000fe200078e0a0d */
[----:B------:R-:W-:Y:S01]  /*1050*/  @!P1 IADD3 R24, -R24, RZ, RZ ;  /* 0x000000ff18189210 */ /* 0x000fe20007ffe1ff */
[----:B------:R-:W-:Y:S01]  /*1060*/  IMAD.HI.U32 R13, R6, R17, RZ ;  /* 0x00000011060d7227 */ /* 0x000fe200078e00ff */
[----:B------:R-:W-:Y:S02]  /*1070*/  ISETP.GE.AND P1, PT, R25, RZ, PT ;  /* 0x000000ff1900720c */ /* 0x000fe40003f26270 */
[C---:B------:R-:W-:Y:S01]  /*1080*/  LOP3.LUT R25, R8.reuse, 0x20, RZ, 0xfc, !PT ;  /* 0x0000002008197812 */ /* 0x040fe200078efcff */
[----:B------:R-:W-:Y:S01]  /*1090*/  IMAD.MOV.U32 R26, RZ, RZ, R11 ;  /* 0x000000ffff1a7224 */ /* 0x000fe200078e000b */
[----:B------:R-:W-:Y:S01]  /*10a0*/  LOP3.LUT R11, R8, 0x1c, RZ, 0xfc, !PT ;  /* 0x0000001c080b7812 */ /* 0x000fe200078efcff */
[C---:B------:R-:W-:Y:S01]  /*10b0*/  IMAD R9, R0.reuse, R9, R19 ;  /* 0x0000000900097224 */ /* 0x040fe200078e0213 */
[----:B------:R-:W-:Y:S01]  /*10c0*/  IADD3 R13, -R13, RZ, RZ ;  /* 0x000000ff0d0d7210 */ /* 0x000fe20007ffe1ff */
[----:B------:R-:W-:Y:S01]  /*10d0*/  @!P0 IMAD.MOV R26, RZ, RZ, -R26 ;  /* 0x000000ffff1a8224 */ /* 0x000fe200078e0a1a */
[----:B------:R-:W-:Y:S01]  /*10e0*/  IABS R19, R11 ;  /* 0x0000000b00137213 */ /* 0x000fe20000000000 */
[--C-:B------:R-:W-:Y:S01]  /*10f0*/  @!P6 IMAD.IADD R5, R5, 0x1, -R0.reuse ;  /* 0x000000010505e824 */ /* 0x100fe200078e0a00 */
[----:B------:R-:W-:Y:S01]  /*1100*/  ISETP.GE.AND P0, PT, R11, RZ, PT ;  /* 0x000000ff0b00720c */ /* 0x000fe20003f06270 */
[C---:B------:R-:W-:Y:S01]  /*1110*/  IMAD R11, R0.reuse, R13, R17 ;  /* 0x0000000d000b7224 */ /* 0x040fe200078e0211 */
[----:B------:R-:W-:Y:S01]  /*1120*/  MOV R17, R19 ;  /* 0x0000001300117202 */ /* 0x000fe20000000f00 */
[----:B------:R-:W-:Y:S01]  /*1130*/  IMAD.MOV.U32 R28, RZ, RZ, R5 ;  /* 0x000000ffff1c7224 */ /* 0x000fe200078e0005 */
[----:B------:R-:W-:Y:S01]  /*1140*/  ISETP.GT.U32.AND P6, PT, R0, R9, PT ;  /* 0x000000090000720c */ /* 0x000fe20003fc4070 */
[----:B------:R-:W-:Y:S01]  /*1150*/  @!P5 IMAD.IADD R7, R7, 0x1, -R0 ;  /* 0x000000010707d824 */ /* 0x000fe200078e0a00 */
[----:B------:R-:W-:Y:S01]  /*1160*/  LOP3.LUT R23, R8, 0x1e, RZ, 0xfc, !PT ;  /* 0x0000001e08177812 */ /* 0x000fe200078efcff */
[----:B------:R-:W-:Y:S01]  /*1170*/  IMAD.HI.U32 R13, R6, R17, RZ ;  /* 0x00000011060d7227 */ /* 0x000fe200078e00ff */
[----:B------:R-:W-:-:S02]  /*1180*/  IABS R21, R25 ;  /* 0x0000001900157213 */ /* 0x000fc40000000000 */
[C---:B------:R-:W-:Y:S01]  /*1190*/  ISETP.GT.U32.AND P5, PT, R0.reuse, R7, PT ;  /* 0x000000070000720c */ /* 0x040fe20003fa4070 */
[----:B------:R-:W-:Y:S01]  /*11a0*/  @!P2 IMAD.MOV R28, RZ, RZ, -R28 ;  /* 0x000000ffff1ca224 */ /* 0x000fe200078e0a1c */
[C---:B------:R-:W-:Y:S02]  /*11b0*/  ISETP.GT.U32.AND P2, PT, R0.reuse, R11, PT ;  /* 0x0000000b0000720c */ /* 0x040fe40003f44070 */
[----:B------:R-:W-:Y:S02]  /*11c0*/  IADD3 R13, -R13, RZ, RZ ;  /* 0x000000ff0d0d7210 */ /* 0x000fe40007ffe1ff */
[----:B------:R-:W-:Y:S02]  /*11d0*/  IABS R19, R23 ;  /* 0x0000001700137213 */ /* 0x000fe40000000000 */
[----:B------:R-:W-:Y:S01]  /*11e0*/  @!P6 IADD3 R9, R9, -R0, RZ ;  /* 0x800000000909e210 */ /* 0x000fe20007ffe0ff */
[----:B------:R-:W-:Y:S01]  /*11f0*/  IMAD R5, R0, R13, R17 ;  /* 0x0000000d00057224 */ /* 0x000fe200078e0211 */
[----:B------:R-:W-:Y:S01]  /*1200*/  LOP3.LUT R39, R8, 0x30, RZ, 0xfc, !PT ;  /* 0x0000003008277812 */ /* 0x000fe200078efcff */
[----:B------:R-:W-:Y:S01]  /*1210*/  IMAD.HI.U32 R17, R6, R21, RZ ;  /* 0x0000001506117227 */ /* 0x000fe200078e00ff */
[----:B------:R-:W-:-:S02]  /*1220*/  LOP3.LUT R46, R8, 0x32, RZ, 0xfc, !PT ;  /* 0x00000032082e7812 */ /* 0x000fc400078efcff */
[C---:B------:R-:W-:Y:S01]  /*1230*/  ISETP.GT.U32.AND P6, PT, R0.reuse, R5, PT ;  /* 0x000000050000720c */ /* 0x040fe20003fc4070 */
[----:B------:R-:W-:Y:S01]  /*1240*/  @!P5 IMAD.IADD R7, R7, 0x1, -R0 ;  /* 0x000000010707d824 */ /* 0x000fe200078e0a00 */
[----:B------:R-:W-:Y:S01]  /*1250*/  @!P2 IADD3 R11, R11, -R0, RZ ;  /* 0x800000000b0ba210 */ /* 0x000fe20007ffe0ff */
[----:B------:R-:W-:Y:S01]  /*1260*/  IMAD.MOV R17, RZ, RZ, -R17 ;  /* 0x000000ffff117224 */ /* 0x000fe200078e0a11 */
[C---:B------:R-:W-:Y:S01]  /*1270*/  ISETP.GT.U32.AND P2, PT, R0.reuse, R9, PT ;  /* 0x000000090000720c */ /* 0x040fe20003f44070 */
[----:B------:R-:W-:Y:S01]  /*1280*/  IMAD.MOV.U32 R30, RZ, RZ, R7 ;  /* 0x000000ffff1e7224 */ /* 0x000fe200078e0007 */
[----:B------:R-:W-:Y:S01]  /*1290*/  ISETP.GE.AND P5, PT, R23, RZ, PT ;  /* 0x000000ff1700720c */ /* 0x000fe20003fa6270 */
[----:B------:R-:W-:Y:S01]  /*12a0*/  IMAD R17, R0, R17, R21 ;  /* 0x0000001100117224 */ /* 0x000fe200078e0215 */
[----:B------:R-:W-:Y:S01]  /*12b0*/  IABS R23, R27 ;  /* 0x0000001b00177213 */ /* 0x000fe20000000000 */
[----:B------:R-:W-:Y:S01]  /*12c0*/  IMAD.HI.U32 R13, R6, R19, RZ ;  /* 0x00000013060d7227 */ /* 0x000fe200078e00ff */
[----:B------:R-:W-:-:S02]  /*12d0*/  @!P4 IADD3 R30, -R30, RZ, RZ ;  /* 0x000000ff1e1ec210 */ /* 0x000fc40007ffe1ff */
[----:B------:R-:W-:Y:S01]  /*12e0*/  IABS R21, R31 ;  /* 0x0000001f00157213 */ /* 0x000fe20000000000 */
[--C-:B------:R-:W-:Y:S01]  /*12f0*/  @!P6 IMAD.IADD R5, R5, 0x1, -R0.reuse ;  /* 0x000000010505e824 */ /* 0x100fe200078e0a00 */
[----:B------:R-:W-:Y:S01]  /*1300*/  ISETP.GT.U32.AND P6, PT, R0, R11, PT ;  /* 0x0000000b0000720c */ /* 0x000fe20003fc4070 */
[----:B------:R-:W-:Y:S01]  /*1310*/  IMAD.HI.U32 R7, R6, R23, RZ ;  /* 0x0000001706077227 */ /* 0x000fe200078e00ff */
[----:B------:R-:W-:Y:S02]  /*1320*/  LOP3.LUT R47, R8, 0x34, RZ, 0xfc, !PT ;  /* 0x00000034082f7812 */ /* 0x000fe400078efcff */
[----:B------:R-:W-:Y:S01]  /*1330*/  ISETP.GT.U32.AND P4, PT, R0, R5, PT ;  /* 0x000000050000720c */ /* 0x000fe20003f84070 */
[--C-:B------:R-:W-:Y:S01]  /*1340*/  @!P2 IMAD.IADD R9, R9, 0x1, -R0.reuse ;  /* 0x000000010909a824 */ /* 0x100fe200078e0a00 */
[C---:B------:R-:W-:Y:S01]  /*1350*/  LOP3.LUT R48, R8.reuse, 0x36, RZ, 0xfc, !PT ;  /* 0x0000003608307812 */ /* 0x040fe200078efcff */
[----:B------:R-:W-:Y:S01]  /*1360*/  IMAD.MOV R7, RZ, RZ, -R7 ;  /* 0x000000ffff077224 */ /* 0x000fe200078e0a07 */
[----:B------:R-:W-:Y:S01]  /*1370*/  LOP3.LUT R49, R8, 0x38, RZ, 0xfc, !PT ;  /* 0x0000003808317812 */ /* 0x000fe200078efcff */
[----:B------:R-:W-:Y:S01]  /*1380*/  IMAD.MOV R13, RZ, RZ, -R13 ;  /* 0x000000ffff0d7224 */ /* 0x000fe200078e0a0d */
[----:B------:R-:W-:Y:S01]  /*1390*/  MOV R32, R9 ;  /* 0x0000000900207202 */ /* 0x000fe20000000f00 */
[----:B------:R-:W-:Y:S01]  /*13a0*/  IMAD R7, R0, R7, R23 ;  /* 0x0000000700077224 */ /* 0x000fe200078e0217 */
[C---:B------:R-:W-:Y:S01]  /*13b0*/  LOP3.LUT R50, R8.reuse, 0x3a, RZ, 0xfc, !PT ;  /* 0x0000003a08327812 */ /* 0x040fe200078efcff */
[----:B------:R-:W-:Y:S01]  /*13c0*/  @!P6 IMAD.IADD R11, R11, 0x1, -R0 ;  /* 0x000000010b0be824 */ /* 0x000fe200078e0a00 */
[----:B------:R-:W-:Y:S01]  /*13d0*/  LOP3.LUT R45, R8, 0x3c, RZ, 0xfc, !PT ;  /* 0x0000003c082d7812 */ /* 0x000fe200078efcff */
[----:B------:R-:W-:Y:S01]  /*13e0*/  @!P3 IMAD.MOV R32, RZ, RZ, -R32 ;  /* 0x000000ffff20b224 */ /* 0x000fe200078e0a20 */
[C---:B------:R-:W-:Y:S01]  /*13f0*/  ISETP.GT.U32.AND P3, PT, R0.reuse, R17, PT ;  /* 0x000000110000720c */ /* 0x040fe20003f64070 */
[C---:B------:R-:W-:Y:S01]  /*1400*/  IMAD R13, R0.reuse, R13, R19 ;  /* 0x0000000d000d7224 */ /* 0x040fe200078e0213 */
[----:B------:R-:W-:-:S02]  /*1410*/  ISETP.GT.U32.AND P6, PT, R0, R7, PT ;  /* 0x000000070000720c */ /* 0x000fc40003fc4070 */
[----:B------:R-:W-:Y:S02]  /*1420*/  IABS R19, R29 ;  /* 0x0000001d00137213 */ /* 0x000fe40000000000 */
[----:B------:R-:W-:Y:S02]  /*1430*/  @!P4 IADD3 R5, R5, -R0, RZ ;  /* 0x800000000505c210 */ /* 0x000fe40007ffe0ff */
[----:B------:R-:W-:Y:S01]  /*1440*/  ISETP.GE.AND P4, PT, R25, RZ, PT ;  /* 0x000000ff1900720c */ /* 0x000fe20003f86270 */
[----:B------:R-:W-:Y:S01]  /*1450*/  IMAD.HI.U32 R9, R6, R19, RZ ;  /* 0x0000001306097227 */ /* 0x000fe200078e00ff */
[----:B------:R-:W-:Y:S02]  /*1460*/  LOP3.LUT R25, R8, 0x28, RZ, 0xfc, !PT ;  /* 0x0000002808197812 */ /* 0x000fe400078efcff */
[----:B------:R-:W-:Y:S01]  /*1470*/  MOV R34, R11 ;  /* 0x0000000b00227202 */ /* 0x000fe20000000f00 */
[--C-:B------:R-:W-:Y:S01]  /*1480*/  @!P3 IMAD.IADD R17, R17, 0x1, -R0.reuse ;  /* 0x000000011111b824 */ /* 0x100fe200078e0a00 */
[C---:B------:R-:W-:Y:S01]  /*1490*/  ISETP.GT.U32.AND P2, PT, R0.reuse, R13, PT ;  /* 0x0000000d0000720c */ /* 0x040fe20003f44070 */
[----:B------:R-:W-:Y:S01]  /*14a0*/  IMAD.MOV R9, RZ, RZ, -R9 ;  /* 0x000000ffff097224 */ /* 0x000fe200078e0a09 */
[----:B------:R-:W-:Y:S01]  /*14b0*/  IABS R23, R25 ;  /* 0x0000001900177213 */ /* 0x000fe20000000000 */
[----:B------:R-:W-:Y:S01]  /*14c0*/  @!P6 IMAD.IADD R7, R7, 0x1, -R0 ;  /* 0x000000010707e824 */ /* 0x000fe200078e0a00 */
[C---:B------:R-:W-:Y:S01]  /*14d0*/  ISETP.GT.U32.AND P6, PT, R0.reuse, R17, PT ;  /* 0x000000110000720c */ /* 0x040fe20003fc4070 */
[----:B------:R-:W-:Y:S01]  /*14e0*/  IMAD R9, R0, R9, R19 ;  /* 0x0000000900097224 */ /* 0x000fe200078e0213 */
[----:B------:R-:W-:Y:S01]  /*14f0*/  @!P1 IADD3 R34, -R34, RZ, RZ ;  /* 0x000000ff22229210 */ /* 0x000fe20007ffe1ff */
[----:B------:R-:W-:Y:S01]  /*1500*/  IMAD.HI.U32 R19, R6, R21, RZ ;  /* 0x0000001506137227 */ /* 0x000fe200078e00ff */
[----:B------:R-:W-:-:S02]  /*1510*/  ISETP.GT.U32.AND P1, PT, R0, R7, PT ;  /* 0x000000070000720c */ /* 0x000fc40003f24070 */
[----:B------:R-:W-:Y:S01]  /*1520*/  IABS R35, R50 ;  /* 0x0000003200237213 */ /* 0x000fe20000000000 */
[----:B------:R-:W-:Y:S01]  /*1530*/  IMAD.MOV R19, RZ, RZ, -R19 ;  /* 0x000000ffff137224 */ /* 0x000fe200078e0a13 */
[C---:B------:R-:W-:Y:S01]  /*1540*/  IADD3 R58, R51.reuse, 0x80, RZ ;  /* 0x00000080333a7810 */ /* 0x040fe20007ffe0ff */
[----:B------:R-:W-:Y:S01]  /*1550*/  IMAD.MOV.U32 R36, RZ, RZ, R5 ;  /* 0x000000ffff247224 */ /* 0x000fe200078e0005 */
[----:B------:R-:W-:Y:S01]  /*1560*/  IADD3 R56, R51, 0x100, RZ ;  /* 0x0000010033387810 */ /* 0x000fe20007ffe0ff */
[----:B------:R-:W-:Y:S01]  /*1570*/  IMAD R11, R0, R19, R21 ;  /* 0x00000013000b7224 */ /* 0x000fe200078e0215 */
[----:B------:R-:W-:Y:S01]  /*1580*/  IABS R21, R33 ;  /* 0x0000002100157213 */ /* 0x000fe20000000000 */
[----:B------:R-:W-:Y:S01]  /*1590*/  IMAD.HI.U32 R5, R6, R23, RZ ;  /* 0x0000001706057227 */ /* 0x000fe200078e00ff */
[----:B------:R-:W-:Y:S01]  /*15a0*/  @!P6 IADD3 R17, R17, -R0, RZ ;  /* 0x800000001111e210 */ /* 0x000fe20007ffe0ff */
[----:B------:R2:W-:Y:S01]  /*15b0*/  STL [R1+0xce8], R58 ;  /* 0x000ce83a01007387 */ /* 0x0005e20000100800 */
[----:B------:R-:W-:Y:S01]  /*15c0*/  ISETP.GT.U32.AND P6, PT, R0, R11, PT ;  /* 0x0000000b0000720c */ /* 0x000fe20003fc4070 */
[----:B------:R-:W-:Y:S01]  /*15d0*/  IMAD.MOV R5, RZ, RZ, -R5 ;  /* 0x000000ffff057224 */ /* 0x000fe200078e0a05 */
[----:B------:R-:W-:Y:S01]  /*15e0*/  @!P0 IADD3 R36, -R36, RZ, RZ ;  /* 0x000000ff24248210 */ /* 0x000fe20007ffe1ff */
[--C-:B------:R-:W-:Y:S01]  /*15f0*/  @!P2 IMAD.IADD R13, R13, 0x1, -R0.reuse ;  /* 0x000000010d0da824 */ /* 0x100fe200078e0a00 */
[C---:B------:R-:W-:Y:S01]  /*1600*/  ISETP.GT.U32.AND P0, PT, R0.reuse, R9, PT ;  /* 0x000000090000720c */ /* 0x040fe20003f04070 */
[C---:B------:R-:W-:Y:S01]  /*1610*/  IMAD R19, R0.reuse, R5, R23 ;  /* 0x0000000500137224 */ /* 0x040fe200078e0217 */
[----:B------:R-:W-:Y:S01]  /*1620*/  ISETP.GE.AND P2, PT, R27, RZ, PT ;  /* 0x000000ff1b00720c */ /* 0x000fe20003f46270 */
[--C-:B------:R-:W-:Y:S01]  /*1630*/  @!P1 IMAD.IADD R7, R7, 0x1, -R0.reuse ;  /* 0x0000000107079824 */ /* 0x100fe200078e0a00 */
[----:B------:R-:W-:Y:S01]  /*1640*/  ISETP.GT.U32.AND P3, PT, R0, R13, PT ;  /* 0x0000000d0000720c */ /* 0x000fe20003f64070 */
[----:B------:R-:W-:Y:S01]  /*1650*/  IMAD.HI.U32 R5, R6, R21, RZ ;  /* 0x0000001506057227 */ /* 0x000fe200078e00ff */
[----:B------:R-:W-:Y:S01]  /*1660*/  ISETP.GE.AND P1, PT, R31, RZ, PT ;  /* 0x000000ff1f00720c */ /* 0x000fe20003f26270 */
[----:B------:R3:W-:Y:S01]  /*1670*/  STL [R1+0xcf0], R56 ;  /* 0x000cf03801007387 */ /* 0x0007e20000100800 */
[----:B------:R-:W-:Y:S01]  /*1680*/  LOP3.LUT R31, R8, 0x2c, RZ, 0xfc, !PT ;  /* 0x0000002c081f7812 */ /* 0x000fe200078efcff */
[--C-:B------:R-:W-:Y:S01]  /*1690*/  @!P6 IMAD.IADD R11, R11, 0x1, -R0.reuse ;  /* 0x000000010b0be824 */ /* 0x100fe200078e0a00 */
[----:B------:R-:W-:Y:S01]  /*16a0*/  ISETP.GT.U32.AND P6, PT, R0, R19, PT ;  /* 0x000000130000720c */ /* 0x000fe20003fc4070 */
[----:B------:R-:W-:Y:S01]  /*16b0*/  @!P4 IMAD.MOV R17, RZ, RZ, -R17 ;  /* 0x000000ffff11c224 */ /* 0x000fe200078e0a11 */
[----:B------:R-:W-:Y:S01]  /*16c0*/  IADD3 R5, -R5, RZ, RZ ;  /* 0x000000ff05057210 */ /* 0x000fe20007ffe1ff */
[----:B------:R-:W-:Y:S01]  /*16d0*/  @!P0 IMAD.IADD R9, R9, 0x1, -R0 ;  /* 0x0000000109098824 */ /* 0x000fe200078e0a00 */
[----:B------:R-:W-:-:S02]  /*16e0*/  IABS R23, R31 ;  /* 0x0000001f00177213 */ /* 0x000fc40000000000 */
[----:B------:R-:W-:Y:S01]  /*16f0*/  ISETP.GE.AND P0, PT, R25, RZ, PT ;  /* 0x000000ff1900720c */ /* 0x000fe20003f06270 */
[----:B------:R-:W-:Y:S01]  /*1700*/  @!P3 IMAD.IADD R13, R13, 0x1, -R0 ;  /* 0x000000010d0db824 */ /* 0x000fe200078e0a00 */
[----:B------:R-:W-:Y:S01]  /*1710*/  IABS R25, R37 ;  /* 0x0000002500197213 */ /* 0x000fe20000000000 */
[----:B------:R-:W-:Y:S01]  /*1720*/  IMAD R21, R0, R5, R21 ;  /* 0x0000000500157224 */ /* 0x000fe200078e0215 */
[----:B------:R-:W-:Y:S01]  /*1730*/  MOV R40, R7 ;  /* 0x0000000700287202 */ /* 0x000fe20000000f00 */
[----:B------:R-:W-:Y:S01]  /*1740*/  IMAD.HI.U32 R5, R6, R23, RZ ;  /* 0x0000001706057227 */ /* 0x000fe200078e00ff */
[----:B------:R-:W-:Y:S02]  /*1750*/  IABS R27, R39 ;  /* 0x00000027001b7213 */ /* 0x000fe40000000000 */
[----:B------:R-:W-:Y:S01]  /*1760*/  @!P6 IADD3 R19, R19, -R0, RZ ;  /* 0x800000001313e210 */ /* 0x000fe20007ffe0ff */
[----:B------:R-:W-:Y:S01]  /*1770*/  IMAD.MOV.U32 R38, RZ, RZ, R13 ;  /* 0x000000ffff267224 */ /* 0x000fe200078e000d */
[----:B------:R-:W-:Y:S01]  /*1780*/  ISETP.GT.U32.AND P6, PT, R0, R9, PT ;  /* 0x000000090000720c */ /* 0x000fe20003fc4070 */
[----:B------:R-:W-:Y:S01]  /*1790*/  IMAD.HI.U32 R13, R6, R25, RZ ;  /* 0x00000019060d7227 */ /* 0x000fe200078e00ff */
[----:B------:R-:W-:-:S02]  /*17a0*/  @!P2 IADD3 R40, -R40, RZ, RZ ;  /* 0x000000ff2828a210 */ /* 0x000fc40007ffe1ff */
[C---:B------:R-:W-:Y:S01]  /*17b0*/  ISETP.GT.U32.AND P2, PT, R0.reuse, R21, PT ;  /* 0x000000150000720c */ /* 0x040fe20003f44070 */
[----:B------:R-:W-:Y:S01]  /*17c0*/  IMAD.MOV R5, RZ, RZ, -R5 ;  /* 0x000000ffff057224 */ /* 0x000fe200078e0a05 */
[----:B------:R-:W-:Y:S01]  /*17d0*/  ISETP.GE.AND P3, PT, R29, RZ, PT ;  /* 0x000000ff1d00720c */ /* 0x000fe20003f66270 */
[----:B------:R-:W-:Y:S01]  /*17e0*/  IMAD.MOV R7, RZ, RZ, -R13 ;  /* 0x000000ffff077224 */ /* 0x000fe200078e0a0d */
[----:B------:R-:W-:Y:S01]  /*17f0*/  IABS R29, R46 ;  /* 0x0000002e001d7213 */ /* 0x000fe20000000000 */
[C---:B------:R-:W-:Y:S01]  /*1800*/  IMAD R13, R0.reuse, R5, R23 ;  /* 0x00000005000d7224 */ /* 0x040fe200078e0217 */
[----:B------:R-:W-:Y:S01]  /*1810*/  ISETP.GT.U32.AND P4, PT, R0, R19, PT ;  /* 0x000000130000720c */ /* 0x000fe20003f84070 */
[----:B------:R-:W-:Y:S01]  /*1820*/  IMAD.HI.U32 R5, R6, R27, RZ ;  /* 0x0000001b06057227 */ /* 0x000fe200078e00ff */
[----:B------:R-:W-:-:S03]  /*1830*/  IADD3 R55, R51, 0x180, RZ ;  /* 0x0000018033377810 */ /* 0x000fc60007ffe0ff */
[--C-:B------:R-:W-:Y:S01]  /*1840*/  @!P6 IMAD.IADD R9, R9, 0x1, -R0.reuse ;  /* 0x000000010909e824 */ /* 0x100fe200078e0a00 */
[C---:B------:R-:W-:Y:S01]  /*1850*/  ISETP.GT.U32.AND P6, PT, R0.reuse, R13, PT ;  /* 0x0000000d0000720c */ /* 0x040fe20003fc4070 */
[----:B------:R-:W-:Y:S01]  /*1860*/  IMAD R23, R0, R7, R25 ;  /* 0x0000000700177224 */ /* 0x000fe200078e0219 */
[----:B------:R-:W-:Y:S01]  /*1870*/  @!P2 IADD3 R21, R21, -R0, RZ ;  /* 0x800000001515a210 */ /* 0x000fe20007ffe0ff */
[----:B------:R-:W-:Y:S01]  /*1880*/  IMAD.HI.U32 R7, R6, R29, RZ ;  /* 0x0000001d06077227 */ /* 0x000fe200078e00ff */
[----:B------:R-:W-:Y:S01]  /*1890*/  IADD3 R5, -R5, RZ, RZ ;  /* 0x000000ff05057210 */ /* 0x000fe20007ffe1ff */
[----:B------:R-:W-:Y:S01]  /*18a0*/  STL [R1+0xcec], R55 ;  /* 0x000cec3701007387 */ /* 0x000fe20000100800 */
[----:B------:R-:W-:Y:S01]  /*18b0*/  ISETP.GE.AND P2, PT, R31, RZ, PT ;  /* 0x000000ff1f00720c */ /* 0x000fe20003f46270 */
[----:B------:R-:W-:Y:S01]  /*18c0*/  IMAD.MOV R7, RZ, RZ, -R7 ;  /* 0x000000ffff077224 */ /* 0x000fe200078e0a07 */
[----:B------:R-:W-:Y:S01]  /*18d0*/  IABS R31, R48 ;  /* 0x00000030001f7213 */ /* 0x000fe20000000000 */
[C---:B------:R-:W-:Y:S01]  /*18e0*/  IMAD R25, R0.reuse, R5, R27 ;  /* 0x0000000500197224 */ /* 0x040fe200078e021b */
[----:B------:R-:W-:Y:S01]  /*18f0*/  IABS R41, R55 ;  /* 0x0000003700297213 */ /* 0x000fe20000000000 */
[C---:B------:R-:W-:Y:S01]  /*1900*/  IMAD R27, R0.reuse, R7, R29 ;  /* 0x00000007001b7224 */ /* 0x040fe200078e021d */
[----:B------:R-:W-:Y:S01]  /*1910*/  IABS R29, R47 ;  /* 0x0000002f001d7213 */ /* 0x000fe20000000000 */
[--C-:B------:R-:W-:Y:S01]  /*1920*/  @!P6 IMAD.IADD R13, R13, 0x1, -R0.reuse ;  /* 0x000000010d0de824 */ /* 0x100fe200078e0a00 */
[C---:B------:R-:W-:Y:S01]  /*1930*/  ISETP.GT.U32.AND P6, PT, R0.reuse, R21, PT ;  /* 0x000000150000720c */ /* 0x040fe20003fc4070 */
[----:B------:R-:W-:Y:S01]  /*1940*/  @!P4 IMAD.IADD R19, R19, 0x1, -R0 ;  /* 0x000000011313c824 */ /* 0x000fe200078e0a00 */
[C---:B------:R-:W-:Y:S01]  /*1950*/  ISETP.GT.U32.AND P4, PT, R0.reuse, R23, PT ;  /* 0x000000170000720c */ /* 0x040fe20003f84070 */
[----:B------:R-:W-:Y:S01]  /*1960*/  @!P5 IMAD.MOV R38, RZ, RZ, -R38 ;  /* 0x000000ffff26d224 */ /* 0x000fe200078e0a26 */
[----:B------:R-:W-:Y:S01]  /*1970*/  ISETP.GT.U32.AND P5, PT, R0, R11, PT ;  /* 0x0000000b0000720c */ /* 0x000fe20003fa4070 */
[----:B------:R-:W-:-:S04]  /*1980*/  IMAD.HI.U32 R5, R6, R29, RZ ;  /* 0x0000001d06057227 */ /* 0x000fc800078e00ff */
[----:B------:R-:W-:Y:S02]  /*1990*/  IMAD.MOV R7, RZ, RZ, -R5 ;  /* 0x000000ffff077224 */ /* 0x000fe400078e0a05 */
[----:B------:R-:W-:-:S04]  /*19a0*/  IMAD.HI.U32 R5, R6, R31, RZ ;  /* 0x0000001f06057227 */ /* 0x000fc800078e00ff */
[--C-:B------:R-:W-:Y:S01]  /*19b0*/  @!P6 IMAD.IADD R21, R21, 0x1, -R0.reuse ;  /* 0x000000011515e824 */ /* 0x100fe200078e0a00 */
[C---:B------:R-:W-:Y:S01]  /*19c0*/  ISETP.GT.U32.AND P6, PT, R0.reuse, R25, PT ;  /* 0x000000190000720c */ /* 0x040fe20003fc4070 */
[C---:B------:R-:W-:Y:S01]  /*19d0*/  IMAD R29, R0.reuse, R7, R29 ;  /* 0x00000007001d7224 */ /* 0x040fe200078e021d */
[----:B------:R-:W-:Y:S01]  /*19e0*/  IADD3 R5, -R5, RZ, RZ ;  /* 0x000000ff05057210 */ /* 0x000fe20007ffe1ff */
[--C-:B------:R-:W-:Y:S02]  /*19f0*/  @!P4 IMAD.IADD R23, R23, 0x1, -R0.reuse ;  /* 0x000000011717c824 */ /* 0x100fe400078e0a00 */
[----:B------:R-:W-:Y:S01]  /*1a00*/  @!P5 IMAD.IADD R11, R11, 0x1, -R0 ;  /* 0x000000010b0bd824 */ /* 0x000fe200078e0a00 */
[----:B------:R-:W-:Y:S01]  /*1a10*/  ISETP.GE.AND P5, PT, R33, RZ, PT ;  /* 0x000000ff2100720c */ /* 0x000fe20003fa6270 */
[----:B------:R-:W-:Y:S01]  /*1a20*/  IMAD.MOV.U32 R42, RZ, RZ, R9 ;  /* 0x000000ffff2a7224 */ /* 0x000fe200078e0009 */
[----:B------:R-:W-:Y:S01]  /*1a30*/  IABS R33, R49 ;  /* 0x0000003100217213 */ /* 0x000fe20000000000 */
[C---:B------:R-:W-:Y:S01]  /*1a40*/  IMAD R31, R0.reuse, R5, R31 ;  /* 0x00000005001f7224 */ /* 0x040fe200078e021f */
[----:B------:R-:W-:Y:S01]  /*1a50*/  ISETP.GT.U32.AND P4, PT, R0, R23, PT ;  /* 0x000000170000720c */ /* 0x000fe20003f84070 */
[----:B------:R-:W-:Y:S01]  /*1a60*/  IMAD.HI.U32 R9, R6, R35, RZ ;  /* 0x0000002306097227 */ /* 0x000fe200078e00ff */
[----:B------:R-:W-:-:S02]  /*1a70*/  @!P3 IADD3 R42, -R42, RZ, RZ ;  /* 0x000000ff2a2ab210 */ /* 0x000fc40007ffe1ff */
[C---:B------:R-:W-:Y:S01]  /*1a80*/  ISETP.GT.U32.AND P3, PT, R0.reuse, R13, PT ;  /* 0x0000000d0000720c */ /* 0x040fe20003f64070 */
[----:B------:R-:W-:Y:S01]  /*1a90*/  @!P6 IMAD.IADD R25, R25, 0x1, -R0 ;  /* 0x000000011919e824 */ /* 0x000fe200078e0a00 */
[----:B------:R-:W-:Y:S01]  /*1aa0*/  ISETP.GT.U32.AND P6, PT, R0, R29, PT ;  /* 0x0000001d0000720c */ /* 0x000fe20003fc4070 */
[----:B------:R-:W-:-:S04]  /*1ab0*/  IMAD.HI.U32 R7, R6, R33, RZ ;  /* 0x0000002106077227 */ /* 0x000fc800078e00ff */
[----:B------:R-:W-:Y:S01]  /*1ac0*/  IMAD.MOV R9, RZ, RZ, -R9 ;  /* 0x000000ffff097224 */ /* 0x000fe200078e0a09 */
[----:B------:R-:W-:Y:S01]  /*1ad0*/  IADD3 R7, -R7, RZ, RZ ;  /* 0x000000ff07077210 */ /* 0x000fe20007ffe1ff */
[----:B------:R-:W-:Y:S01]  /*1ae0*/  @!P4 IMAD.IADD R23, R23, 0x1, -R0 ;  /* 0x000000011717c824 */ /* 0x000fe200078e0a00 */
[----:B------:R-:W-:Y:S01]  /*1af0*/  ISETP.GE.AND P4, PT, R37, RZ, PT ;  /* 0x000000ff2500720c */ /* 0x000fe20003f86270 */
[C---:B------:R-:W-:Y:S01]  /*1b00*/  IMAD R35, R0.reuse, R9, R35 ;  /* 0x0000000900237224 */ /* 0x040fe200078e0223 */
[----:B------:R-:W-:Y:S01]  /*1b10*/  IABS R37, R45 ;  /* 0x0000002d00257213 */ /* 0x000fe20000000000 */
[----:B------:R-:W-:Y:S01]  /*1b20*/  IMAD R33, R0, R7, R33 ;  /* 0x0000000700217224 */ /* 0x000fe200078e0221 */
[----:B------:R-:W-:Y:S01]  /*1b30*/  IABS R7, R51 ;  /* 0x0000003300077213 */ /* 0x000fe20000000000 */
[----:B------:R-:W-:Y:S01]  /*1b40*/  @!P0 IMAD.MOV R19, RZ, RZ, -R19 ;  /* 0x000000ffff138224 */ /* 0x000fe200078e0a13 */
[----:B------:R-:W-:Y:S01]  /*1b50*/  @!P6 IADD3 R29, R29, -R0, RZ ;  /* 0x800000001d1de210 */ /* 0x000fe20007ffe0ff */
[----:B------:R-:W-:Y:S01]  /*1b60*/  IMAD.HI.U32 R6, R6, R37, RZ ;  /* 0x0000002506067227 */ /* 0x000fe200078e00ff */
[----:B------:R-:W-:-:S02]  /*1b70*/  ISETP.GT.U32.AND P6, PT, R0, R31, PT ;  /* 0x0000001f0000720c */ /* 0x000fc40003fc4070 */
[----:B------:R-:W-:Y:S01]  /*1b80*/  @!P3 IADD3 R13, R13, -R0, RZ ;  /* 0x800000000d0db210 */ /* 0x000fe20007ffe0ff */
[----:B------:R-:W-:Y:S01]  /*1b90*/  IMAD.HI.U32 R3, R4, R7, RZ ;  /* 0x0000000704037227 */ /* 0x000fe200078e00ff */
[----:B------:R-:W-:Y:S02]  /*1ba0*/  ISETP.GT.U32.AND P3, PT, R0, R27, PT ;  /* 0x0000001b0000720c */ /* 0x000fe40003f64070 */
[----:B------:R-:W-:Y:S01]  /*1bb0*/  IABS R9, R58 ;  /* 0x0000003a00097213 */ /* 0x000fe20000000000 */
[----:B------:R-:W-:Y:S01]  /*1bc0*/  IMAD.MOV R43, RZ, RZ, -R6 ;  /* 0x000000ffff2b7224 */ /* 0x000fe200078e0a06 */
[----:B------:R-:W-:Y:S01]  /*1bd0*/  IADD3 R6, -R3, RZ, RZ ;  /* 0x000000ff03067210 */ /* 0x000fe20007ffe1ff */
[----:B------:R-:W-:Y:S02]  /*1be0*/  @!P5 IMAD.MOV R21, RZ, RZ, -R21 ;  /* 0x000000ffff15d224 */ /* 0x000fe400078e0a15 */
[----:B------:R-:W-:-:S04]  /*1bf0*/  IMAD.HI.U32 R5, R4, R9, RZ ;  /* 0x0000000904057227 */ /* 0x000fc800078e00ff */
[--C-:B------:R-:W-:Y:S01]  /*1c00*/  @!P6 IMAD.IADD R31, R31, 0x1, -R0.reuse ;  /* 0x000000011f1fe824 */ /* 0x100fe200078e0a00 */
[----:B------:R-:W-:Y:S01]  /*1c10*/  ISETP.GT.U32.AND P6, PT, R0, R33, PT ;  /* 0x000000210000720c */ /* 0x000fe20003fc4070 */
[----:B------:R-:W-:Y:S02]  /*1c20*/  IMAD.MOV R8, RZ, RZ, -R5 ;  /* 0x000000ffff087224 */ /* 0x000fe400078e0a05 */
[C---:B------:R-:W-:Y:S02]  /*1c30*/  IMAD R5, R2.reuse, R6, R7 ;  /* 0x0000000602057224 */ /* 0x040fe400078e0207 */
[----:B------:R-:W-:Y:S02]  /*1c40*/  IMAD.MOV.U32 R6, RZ, RZ, R11 ;  /* 0x000000ffff067224 */ /* 0x000fe400078e000b */
[----:B------:R-:W-:Y:S01]  /*1c50*/  @!P3 IMAD.IADD R27, R27, 0x1, -R0 ;  /* 0x000000011b1bb824 */ /* 0x000fe200078e0a00 */
[----:B------:R-:W-:Y:S01]  /*1c60*/  ISETP.GE.AND P3, PT, R39, RZ, PT ;  /* 0x000000ff2700720c */ /* 0x000fe20003f66270 */
[----:B------:R-:W-:Y:S01]  /*1c70*/  IMAD R7, R2, R8, R9 ;  /* 0x0000000802077224 */ /* 0x000fe200078e0209 */
[----:B------:R-:W-:Y:S01]  /*1c80*/  IABS R39, R56 ;  /* 0x0000003800277213 */ /* 0x000fe20000000000 */
[----:B------:R-:W-:Y:S01]  /*1c90*/  @!P1 IMAD.MOV R6, RZ, RZ, -R6 ;  /* 0x000000ffff069224 */ /* 0x000fe200078e0a06 */
[----:B------:R-:W-:Y:S01]  /*1ca0*/  ISETP.GT.U32.AND P1, PT, R0, R25, PT ;  /* 0x000000190000720c */ /* 0x000fe20003f24070 */
[----:B------:R-:W-:Y:S01]  /*1cb0*/  @!P6 IMAD.IADD R33, R33, 0x1, -R0 ;  /* 0x000000012121e824 */ /* 0x000fe200078e0a00 */
[----:B------:R-:W-:Y:S01]  /*1cc0*/  MOV R8, R13 ;  /* 0x0000000d00087202 */ /* 0x000fe20000000f00 */
[----:B------:R-:W-:Y:S01]  /*1cd0*/  IMAD.HI.U32 R3, R4, R39, RZ ;  /* 0x0000002704037227 */ /* 0x000fe200078e00ff */
[----:B------:R-:W-:-:S02]  /*1ce0*/  ISETP.GT.U32.AND P0, PT, R0, R27, PT ;  /* 0x0000001b0000720c */ /* 0x000fc40003f04070 */
[C---:B------:R-:W-:Y:S01]  /*1cf0*/  ISETP.GT.U32.AND P6, PT, R0.reuse, R29, PT ;  /* 0x0000001d0000720c */ /* 0x040fe20003fc4070 */
[----:B------:R-:W-:Y:S01]  /*1d00*/  IMAD R37, R0, R43, R37 ;  /* 0x0000002b00257224 */ /* 0x000fe200078e0225 */
[----:B------:R-:W-:Y:S01]  /*1d10*/  @!P2 IADD3 R8, -R8, RZ, RZ ;  /* 0x000000ff0808a210 */ /* 0x000fe20007ffe1ff */
[----:B------:R-:W-:Y:S01]  /*1d20*/  IMAD.HI.U32 R4, R4, R41, RZ ;  /* 0x0000002904047227 */ /* 0x000fe200078e00ff */
[C---:B------:R-:W-:Y:S02]  /*1d30*/  ISETP.GT.U32.AND P2, PT, R0.reuse, R31, PT ;  /* 0x0000001f0000720c */ /* 0x040fe40003f44070 */
[----:B------:R-:W-:Y:S01]  /*1d40*/  IADD3 R3, -R3, RZ, RZ ;  /* 0x000000ff03037210 */ /* 0x000fe20007ffe1ff */
[----:B------:R-:W-:Y:S01]  /*1d50*/  IMAD.MOV R4, RZ, RZ, -R4 ;  /* 0x000000ffff047224 */ /* 0x000fe200078e0a04 */
[----:B------:R-:W-:Y:S01]  /*1d60*/  @!P1 IADD3 R25, R25, -R0, RZ ;  /* 0x8000000019199210 */ /* 0x000fe20007ffe0ff */
[----:B------:R-:W-:Y:S01]  /*1d70*/  @!P4 IMAD.MOV R23, RZ, RZ, -R23 ;  /* 0x000000ffff17c224 */ /* 0x000fe200078e0a17 */
[----:B------:R-:W-:Y:S01]  /*1d80*/  ISETP.GT.U32.AND P1, PT, R0, R37, PT ;  /* 0x000000250000720c */ /* 0x000fe20003f24070 */
[----:B------:R-:W-:Y:S01]  /*1d90*/  IMAD R9, R2, R3, R39 ;  /* 0x0000000302097224 */ /* 0x000fe200078e0227 */
[----:B------:R-:W-:Y:S01]  /*1da0*/  ISETP.GT.U32.AND P5, PT, R0, R33, PT ;  /* 0x000000210000720c */ /* 0x000fe20003fa4070 */
[--C-:B------:R-:W-:Y:S01]  /*1db0*/  @!P0 IMAD.IADD R27, R27, 0x1, -R0.reuse ;  /* 0x000000011b1b8824 */ /* 0x100fe200078e0a00 */
[C---:B------:R-:W-:Y:S01]  /*1dc0*/  ISETP.GT.U32.AND P0, PT, R2.reuse, R5, PT ;  /* 0x000000050200720c */ /* 0x040fe20003f04070 */
[----:B------:R-:W-:Y:S01]  /*1dd0*/  @!P6 IMAD.IADD R29, R29, 0x1, -R0 ;  /* 0x000000011d1de824 */ /* 0x000fe200078e0a00 */
[C---:B------:R-:W-:Y:S01]  /*1de0*/  ISETP.GT.U32.AND P6, PT, R2.reuse, R7, PT ;  /* 0x000000070200720c */ /* 0x040fe20003fc4070 */
[C---:B------:R-:W-:Y:S01]  /*1df0*/  IMAD R11, R2.reuse, R4, R41 ;  /* 0x00000004020b7224 */ /* 0x040fe200078e0229 */
[----:B------:R-:W-:Y:S01]  /*1e00*/  @!P2 IADD3 R31, R31, -R0, RZ ;  /* 0x800000001f1fa210 */ /* 0x000fe20007ffe0ff */
[----:B------:R-:W-:Y:S01]  /*1e10*/  IMAD.MOV.U32 R3, RZ, RZ, c[0x0][0x180] ;  /* 0x00006000ff037624 */ /* 0x000fe200078e00ff */
[----:B------:R-:W-:-:S02]  /*1e20*/  ISETP.GT.U32.AND P2, PT, R2, R9, PT ;  /* 0x000000090200720c */ /* 0x000fc40003f44070 */
[----:B------:R-:W-:Y:S01]  /*1e30*/  ISETP.GT.U32.AND P4, PT, R0, R35, PT ;  /* 0x000000230000720c */ /* 0x000fe20003f84070 */
[--C-:B------:R-:W-:Y:S01]  /*1e40*/  @!P1 IMAD.IADD R37, R37, 0x1, -R0.reuse ;  /* 0x0000000125259824 */ /* 0x100fe200078e0a00 */
[----:B------:R-:W-:Y:S01]  /*1e50*/  ISETP.GE.AND P1, PT, R47, RZ, PT ;  /* 0x000000ff2f00720c */ /* 0x000fe20003f26270 */
[----:B------:R-:W-:Y:S01]  /*1e60*/  @!P5 IMAD.IADD R33, R33, 0x1, -R0 ;  /* 0x000000012121d824 */ /* 0x000fe200078e0a00 */
[----:B------:R-:W-:Y:S01]  /*1e70*/  ISETP.GT.U32.AND P5, PT, R2, R11, PT ;  /* 0x0000000b0200720c */ /* 0x000fe20003fa4070 */
[--C-:B------:R-:W-:Y:S01]  /*1e80*/  @!P0 IMAD.IADD R5, R5, 0x1, -R2.reuse ;  /* 0x0000000105058824 */ /* 0x100fe200078e0a02 */
[----:B------:R-:W-:Y:S02]  /*1e90*/  @!P3 IADD3 R25, -R25, RZ, RZ ;  /* 0x000000ff1919b210 */ /* 0x000fe40007ffe1ff */
[----:B------:R-:W-:Y:S02]  /*1ea0*/  @!P6 IADD3 R7, R7, -R2, RZ ;  /* 0x800000020707e210 */ /* 0x000fe40007ffe0ff */
[----:B------:R-:W-:Y:S01]  /*1eb0*/  ISETP.GT.U32.AND P6, PT, R0, R37, PT ;  /* 0x000000250000720c */ /* 0x000fe20003fc4070 */
[----:B------:R-:W-:Y:S01]  /*1ec0*/  @!P2 IMAD.IADD R9, R9, 0x1, -R2 ;  /* 0x000000010909a824 */ /* 0x000fe200078e0a02 */
[----:B------:R-:W-:-:S02]  /*1ed0*/  ISETP.GT.U32.AND P2, PT, R2, R5, PT ;  /* 0x000000050200720c */ /* 0x000fc40003f44070 */
[----:B------:R-:W-:Y:S01]  /*1ee0*/  ISETP.GT.U32.AND P3, PT, R2, R7, PT ;  /* 0x000000070200720c */ /* 0x000fe20003f64070 */
[----:B------:R-:W-:Y:S01]  /*1ef0*/  @!P1 IMAD.MOV R29, RZ, RZ, -R29 ;  /* 0x000000ffff1d9224 */ /* 0x000fe200078e0a1d */
[----:B------:R-:W-:Y:S01]  /*1f00*/  @!P4 IADD3 R35, R35, -R0, RZ ;  /* 0x800000002323c210 */ /* 0x000fe20007ffe0ff */
[----:B------:R-:W-:Y:S01]  /*1f10*/  @!P5 IMAD.IADD R11, R11, 0x1, -R2 ;  /* 0x000000010b0bd824 */ /* 0x000fe200078e0a02 */
[----:B------:R-:W-:Y:S02]  /*1f20*/  ISETP.GE.AND P4, PT, R46, RZ, PT ;  /* 0x000000ff2e00720c */ /* 0x000fe40003f86270 */
[----:B------:R-:W-:Y:S02]  /*1f30*/  ISETP.GT.U32.AND P0, PT, R0, R35, PT ;  /* 0x000000230000720c */ /* 0x000fe40003f04070 */
[----:B------:R-:W-:Y:S01]  /*1f40*/  ISETP.GE.AND P1, PT, R48, RZ, PT ;  /* 0x000000ff3000720c */ /* 0x000fe20003f26270 */
[----:B------:R-:W-:Y:S01]  /*1f50*/  @!P6 IMAD.IADD R37, R37, 0x1, -R0 ;  /* 0x000000012525e824 */ /* 0x000fe200078e0a00 */
[----:B------:R-:W-:Y:S01]  /*1f60*/  ISETP.GT.U32.AND P5, PT, R2, R11, PT ;  /* 0x0000000b0200720c */ /* 0x000fe20003fa4070 */
[----:B------:R-:W-:Y:S01]  /*1f70*/  @!P2 IMAD.IADD R5, R5, 0x1, -R2 ;  /* 0x000000010505a824 */ /* 0x000fe200078e0a02 */
[----:B------:R-:W-:-:S02]  /*1f80*/  ISETP.GE.AND P6, PT, R49, RZ, PT ;  /* 0x000000ff3100720c */ /* 0x000fc40003fc6270 */
[----:B------:R-:W-:Y:S02]  /*1f90*/  ISETP.GE.AND P2, PT, R50, RZ, PT ;  /* 0x000000ff3200720c */ /* 0x000fe40003f46270 */
[----:B------:R-:W-:Y:S01]  /*1fa0*/  @!P3 IADD3 R7, R7, -R2, RZ ;  /* 0x800000020707b210 */ /* 0x000fe20007ffe0ff */
[----:B------:R-:W-:Y:S01]  /*1fb0*/  @!P4 IMAD.MOV R27, RZ, RZ, -R27 ;  /* 0x000000ffff1bc224 */ /* 0x000fe200078e0a1b */
[----:B------:R-:W-:Y:S02]  /*1fc0*/  ISETP.GE.AND P3, PT, R45, RZ, PT ;  /* 0x000000ff2d00720c */ /* 0x000fe40003f66270 */
[----:B------:R-:W-:Y:S02]  /*1fd0*/  ISETP.GT.U32.AND P4, PT, R2, R9, PT ;  /* 0x000000090200720c */ /* 0x000fe40003f84070 */
[----:B------:R-:W-:Y:S01]  /*1fe0*/  @!P0 IADD3 R35, R35, -R0, RZ ;  /* 0x8000000023238210 */ /* 0x000fe20007ffe0ff */
[----:B------:R-:W-:Y:S01]  /*1ff0*/  @!P5 IMAD.IADD R11, R11, 0x1, -R2 ;  /* 0x000000010b0bd824 */ /* 0x000fe200078e0a02 */
[----:B------:R-:W-:Y:S01]  /*2000*/  @!P1 IADD3 R31, -R31, RZ, RZ ;  /* 0x000000ff1f1f9210 */ /* 0x000fe20007ffe1ff */
[----:B------:R-:W-:Y:S01]  /*2010*/  @!P6 IMAD.MOV R33, RZ, RZ, -R33 ;  /* 0x000000ffff21e224 */ /* 0x000fe200078e0a21 */
[----:B------:R-:W-:Y:S01]  /*2020*/  ISETP.GE.AND P1, PT, R51, RZ, PT ;  /* 0x000000ff3300720c */ /* 0x000fe20003f26270 */
[----:B------:R-:W-:Y:S01]  /*2030*/  @!P2 IMAD.MOV R35, RZ, RZ, -R35 ;  /* 0x000000ffff23a224 */ /* 0x000fe200078e0a23 */
[----:B------:R-:W-:-:S02]  /*2040*/  ISETP.NE.AND P5, PT, RZ, c[0x0][0x17c], PT ;  /* 0x00005f00ff007a0c */ /* 0x000fc40003fa5270 */
[----:B------:R-:W-:Y:S02]  /*2050*/  LOP3.LUT R13, RZ, c[0x0][0x17c], RZ, 0x33, !PT ;  /* 0x00005f00ff0d7a12 */ /* 0x000fe400078e33ff */
[----:B------:R-:W-:Y:S01]  /*2060*/  @!P3 IADD3 R37, -R37, RZ, RZ ;  /* 0x000000ff2525b210 */ /* 0x000fe20007ffe1ff */
[----:B------:R-:W-:Y:S01]  /*2070*/  @!P4 IMAD.IADD R9, R9, 0x1, -R2 ;  /* 0x000000010909c824 */ /* 0x000fe200078e0a02 */
[----:B------:R-:W-:Y:S02]  /*2080*/  ISETP.GE.AND P2, PT, R58, RZ, PT ;  /* 0x000000ff3a00720c */ /* 0x000fe40003f46270 */
[----:B------:R-:W-:Y:S02]  /*2090*/  ISETP.GE.AND P6, PT, R55, RZ, PT ;  /* 0x000000ff3700720c */ /* 0x000fe40003fc6270 */
[----:B------:R-:W-:Y:S01]  /*20a0*/  ISETP.GE.AND P3, PT, R56, RZ, PT ;  /* 0x000000ff3800720c */ /* 0x000fe20003f66270 */
[----:B------:R-:W-:Y:S01]  /*20b0*/  @!P1 IMAD.MOV R5, RZ, RZ, -R5 ;  /* 0x000000ffff059224 */ /* 0x000fe200078e0a05 */
[----:B------:R-:W-:-:S02]  /*20c0*/  IADD3 R4, R3, -0x1, RZ ;  /* 0xffffffff03047810 */ /* 0x000fc40007ffe0ff */
[----:B------:R-:W-:Y:S02]  /*20d0*/  IADD3 R0, R3, -0x5, RZ ;  /* 0xfffffffb03007810 */ /* 0x000fe40007ffe0ff */
[----:B------:R-:W-:Y:S02]  /*20e0*/  SEL R45, R13, R6, !P5 ;  /* 0x000000060d2d7207 */ /* 0x000fe40006800000 */
[----:B------:R-:W-:Y:S01]  /*20f0*/  LOP3.LUT R6, R57, 0x3f, RZ, 0xc0, !PT ;  /* 0x0000003f39067812 */ /* 0x000fe200078ec0ff */
[----:B------:R-:W-:Y:S01]  /*2100*/  @!P2 IMAD.MOV R7, RZ, RZ, -R7 ;  /* 0x000000ffff07a224 */ /* 0x000fe200078e0a07 */
[----:B------:R-:W-:Y:S01]  /*2110*/  IADD3 R2, R3, -0xd, RZ ;  /* 0xfffffff303027810 */ /* 0x000fe20007ffe0ff */
[----:B------:R-:W-:Y:S01]  /*2120*/  @!P6 IMAD.MOV R11, RZ, RZ, -R11 ;  /* 0x000000ffff0be224 */ /* 0x000fe200078e0a0b */
[----:B------:R-:W-:Y:S02]  /*2130*/  ISETP.GE.U32.AND P0, PT, R4, 0x7fffffc0, PT ;  /* 0x7fffffc00400780c */ /* 0x000fe40003f06070 */
[----:B------:R-:W-:-:S02]  /*2140*/  ISETP.GE.U32.AND P4, PT, R0, 0x7fffffbc, PT ;  /* 0x7fffffbc0000780c */ /* 0x000fc40003f86070 */
[----:B------:R-:W-:Y:S02]  /*2150*/  SEL R4, R13, R14, !P5 ;  /* 0x0000000e0d047207 */ /* 0x000fe40006800000 */
[----:B------:R-:W-:Y:S02]  /*2160*/  IADD3 R0, R3, -0x9, RZ ;  /* 0xfffffff703007810 */ /* 0x000fe40007ffe0ff */
[----:B------:R-:W-:Y:S01]  /*2170*/  ISETP.GE.U32.AND P1, PT, R2, 0x7fffffb4, PT ;  /* 0x7fffffb40200780c */ /* 0x000fe20003f26070 */
[----:B------:R-:W-:Y:S01]  /*2180*/  IMAD R2, R6, c[0x0][0x18c], RZ ;  /* 0x0000630006027a24 */ /* 0x000fe200078e02ff */
[C---:B------:R-:W-:Y:S01]  /*2190*/  SEL R14, R13.reuse, R30, !P5 ;  /* 0x0000001e0d0e7207 */ /* 0x040fe20006800000 */
[----:B------:R-:W-:Y:S01]  /*21a0*/  IMAD R4, R4, c[0x0][0x190], RZ ;  /* 0x0000640004047a24 */ /* 0x000fe200078e02ff */
[C---:B------:R-:W-:Y:S02]  /*21b0*/  SEL R10, R13.reuse, R10, !P5 ;  /* 0x0000000a0d0a7207 */ /* 0x040fe40006800000 */
[C---:B------:R-:W-:Y:S01]  /*21c0*/  SEL R12, R13.reuse, R12, !P5 ;  /* 0x0000000c0d0c7207 */ /* 0x040fe20006800000 */
[----:B------:R-:W-:Y:S01]  /*21d0*/  IMAD R14, R14, c[0x0][0x190], RZ ;  /* 0x000064000e0e7a24 */ /* 0x000fe200078e02ff */
[----:B------:R-:W-:-:S02]  /*21e0*/  SEL R16, R13, R16, !P5 ;  /* 0x000000100d107207 */ /* 0x000fc40006800000 */
[C---:B------:R-:W-:Y:S02]  /*21f0*/  SEL R18, R13.reuse, R18, !P5 ;  /* 0x000000120d127207 */ /* 0x040fe40006800000 */
[C---:B------:R-:W-:Y:S02]  /*2200*/  SEL R20, R13.reuse, R20, !P5 ;  /* 0x000000140d147207 */ /* 0x040fe40006800000 */
[C---:B------:R-:W-:Y:S01]  /*2210*/  SEL R15, R13.reuse, R15, !P5 ;  /* 0x0000000f0d0f7207 */ /* 0x040fe20006800000 */
[----:B------:R-:W-:Y:S01]  /*2220*/  IMAD R6, R18, c[0x0][0x190], RZ ;  /* 0x0000640012067a24 */ /* 0x000fe200078e02ff */
[C---:B------:R-:W-:Y:S02]  /*2230*/  SEL R22, R13.reuse, R22, !P5 ;  /* 0x000000160d167207 */ /* 0x040fe40006800000 */
[C---:B------:R-:W-:Y:S02]  /*2240*/  SEL R24, R13.reuse, R24, !P5 ;  /* 0x000000180d187207 */ /* 0x040fe40006800000 */
[----:B------:R-:W-:-:S02]  /*2250*/  SEL R26, R13, R26, !P5 ;  /* 0x0000001a0d1a7207 */ /* 0x000fc40006800000 */
[C---:B------:R-:W-:Y:S02]  /*2260*/  SEL R28, R13.reuse, R28, !P5 ;  /* 0x0000001c0d1c7207 */ /* 0x040fe40006800000 */
[C---:B------:R-:W-:Y:S02]  /*2270*/  SEL R32, R13.reuse, R32, !P5 ;  /* 0x000000200d207207 */ /* 0x040fe40006800000 */
[C---:B------:R-:W-:Y:S02]  /*2280*/  SEL R30, R13.reuse, R34, !P5 ;  /* 0x000000220d1e7207 */ /* 0x040fe40006800000 */
[C---:B------:R-:W-:Y:S02]  /*2290*/  SEL R39, R13.reuse, R36, !P5 ;  /* 0x000000240d277207 */ /* 0x040fe40006800000 */
[C---:B------:R-:W-:Y:S02]  /*22a0*/  SEL R41, R13.reuse, R38, !P5 ;  /* 0x000000260d297207 */ /* 0x040fe40006800000 */
[----:B------:R-:W-:Y:S01]  /*22b0*/  SEL R43, R13, R17, !P5 ;  /* 0x000000110d2b7207 */ /* 0x000fe20006800000 */
[----:B------:R-:W-:Y:S01]  /*22c0*/  IMAD R17, R39, c[0x0][0x190], RZ ;  /* 0x0000640027117a24 */ /* 0x000fe200078e02ff */
[----:B------:R-:W-:Y:S01]  /*22d0*/  SEL R40, R13, R40, !P5 ;  /* 0x000000280d287207 */ /* 0x000fe20006800000 */
[----:B------:R-:W-:Y:S01]  /*22e0*/  IMAD R18, R41, c[0x0][0x190], RZ ;  /* 0x0000640029127a24 */ /* 0x000fe200078e02ff */
[----:B------:R-:W-:-:S02]  /*22f0*/  SEL R42, R13, R42, !P5 ;  /* 0x0000002a0d2a7207 */ /* 0x000fc40006800000 */
[----:B------:R-:W-:Y:S01]  /*2300*/  SEL R46, R13, R19, !P5 ;  /* 0x000000130d2e7207 */ /* 0x000fe20006800000 */
[----:B------:R-:W-:Y:S01]  /*2310*/  IMAD R19, R43, c[0x0][0x190], RZ ;  /* 0x000064002b137a24 */ /* 0x000fe200078e02ff */
[C---:B------:R-:W-:Y:S01]  /*2320*/  SEL R47, R13.reuse, R21, !P5 ;  /* 0x000000150d2f7207 */ /* 0x040fe20006800000 */
[----:B------:R-:W-:Y:S01]  /*2330*/  IMAD R21, R42, c[0x0][0x190], RZ ;  /* 0x000064002a157a24 */ /* 0x000fe200078e02ff */
[----:B------:R-:W-:Y:S01]  /*2340*/  SEL R48, R13, R8, !P5 ;  /* 0x000000080d307207 */ /* 0x000fe20006800000 */
[----:B------:R-:W-:Y:S01]  /*2350*/  IMAD R8, R15, c[0x0][0x190], RZ ;  /* 0x000064000f087a24 */ /* 0x000fe200078e02ff */
[C---:B------:R-:W-:Y:S01]  /*2360*/  SEL R49, R13.reuse, R23, !P5 ;  /* 0x000000170d317207 */ /* 0x040fe20006800000 */
[----:B------:R-:W-:Y:S01]  /*2370*/  IMAD R23, R46, c[0x0][0x190], RZ ;  /* 0x000064002e177a24 */ /* 0x000fe200078e02ff */
[C---:B------:R-:W-:Y:S01]  /*2380*/  SEL R50, R13.reuse, R25, !P5 ;  /* 0x000000190d327207 */ /* 0x040fe20006800000 */
[----:B------:R-:W-:Y:S01]  /*2390*/  IMAD R15, R32, c[0x0][0x190], RZ ;  /* 0x00006400200f7a24 */ /* 0x000fe200078e02ff */
[C---:B-1----:R-:W-:Y:S01]  /*23a0*/  SEL R51, R13.reuse, R27, !P5 ;  /* 0x0000001b0d337207 */ /* 0x042fe20006800000 */
[----:B------:R-:W-:Y:S01]  /*23b0*/  IMAD R25, R48, c[0x0][0x190], RZ ;  /* 0x0000640030197a24 */ /* 0x000fe200078e02ff */
[C---:B------:R-:W-:Y:S01]  /*23c0*/  SEL R29, R13.reuse, R29, !P5 ;  /* 0x0000001d0d1d7207 */ /* 0x040fe20006800000 */
[----:B------:R-:W-:Y:S01]  /*23d0*/  IMAD R27, R50, c[0x0][0x190], RZ ;  /* 0x00006400321b7a24 */ /* 0x000fe200078e02ff */
[----:B------:R-:W-:-:S02]  /*23e0*/  SEL R31, R13, R31, !P5 ;  /* 0x0000001f0d1f7207 */ /* 0x000fc40006800000 */
[----:B------:R-:W-:Y:S01]  /*23f0*/  SEL R33, R13, R33, !P5 ;  /* 0x000000210d217207 */ /* 0x000fe20006800000 */
[----:B------:R-:W-:Y:S01]  /*2400*/  IMAD R29, R29, c[0x0][0x190], RZ ;  /* 0x000064001d1d7a24 */ /* 0x000fe200078e02ff */
[C---:B------:R-:W-:Y:S02]  /*2410*/  SEL R52, R13.reuse, R35, !P5 ;  /* 0x000000230d347207 */ /* 0x040fe40006800000 */
[C---:B------:R-:W-:Y:S02]  /*2420*/  SEL R53, R13.reuse, R37, !P5 ;  /* 0x000000250d357207 */ /* 0x040fe40006800000 */
[----:B------:R-:W-:Y:S01]  /*2430*/  SEL R13, R13, R44, !P5 ;  /* 0x0000002c0d0d7207 */ /* 0x000fe20006800000 */
[----:B------:R-:W-:Y:S01]  /*2440*/  IMAD R32, R52, c[0x0][0x190], RZ ;  /* 0x0000640034207a24 */ /* 0x000fe200078e02ff */
[----:B------:R-:W-:Y:S02]  /*2450*/  ISETP.GE.U32.AND P5, PT, R0, 0x7fffffb8, PT ;  /* 0x7fffffb80000780c */ /* 0x000fe40003fa6070 */
[----:B------:R-:W-:Y:S01]  /*2460*/  ISETP.NE.AND P2, PT, RZ, c[0x0][0x178], PT ;  /* 0x00005e00ff007a0c */ /* 0x000fe20003f45270 */
[----:B------:R-:W-:Y:S01]  /*2470*/  IMAD R13, R13, c[0x0][0x190], RZ ;  /* 0x000064000d0d7a24 */ /* 0x000fe200078e02ff */
[----:B------:R-:W-:-:S02]  /*2480*/  LOP3.LUT R0, RZ, c[0x0][0x178], RZ, 0x33, !PT ;  /* 0x00005e00ff007a12 */ /* 0x000fc400078e33ff */
[----:B------:R-:W-:Y:S02]  /*2490*/  @!P3 IADD3 R9, -R9, RZ, RZ ;  /* 0x000000ff0909b210 */ /* 0x000fe40007ffe1ff */
[----:B------:R-:W-:Y:S02]  /*24a0*/  LEA R243, P3, R2, c[0x0][0x168], 0x2 ;  /* 0x00005a0002f37a11 */ /* 0x000fe400078610ff */
[----:B------:R-:W-:Y:S01]  /*24b0*/  SEL R34, R0, R5, !P2 ;  /* 0x0000000500227207 */ /* 0x000fe20005000000 */
[----:B------:R-:W-:Y:S01]  /*24c0*/  IMAD R5, R16, c[0x0][0x190], RZ ;  /* 0x0000640010057a24 */ /* 0x000fe200078e02ff */
[----:B------:R-:W-:Y:S01]  /*24d0*/  SEL R36, R0, R7, !P2 ;  /* 0x0000000700247207 */ /* 0x000fe20005000000 */
[----:B------:R-:W-:Y:S01]  /*24e0*/  IMAD R7, R20, c[0x0][0x190], RZ ;  /* 0x0000640014077a24 */ /* 0x000fe200078e02ff */
[----:B------:R-:W-:Y:S01]  /*24f0*/  SEL R37, R0, R9, !P2 ;  /* 0x0000000900257207 */ /* 0x000fe20005000000 */
[----:B------:R-:W-:Y:S01]  /*2500*/  IMAD R20, R40, c[0x0][0x190], RZ ;  /* 0x0000640028147a24 */ /* 0x000fe200078e02ff */
[----:B------:R-:W-:Y:S01]  /*2510*/  SEL R38, R0, R11, !P2 ;  /* 0x0000000b00267207 */ /* 0x000fe20005000000 */
[----:B------:R-:W-:Y:S01]  /*2520*/  IMAD R0, R10, c[0x0][0x190], RZ ;  /* 0x000064000a007a24 */ /* 0x000fe200078e02ff */
[----:B------:R-:W-:Y:S01]  /*2530*/  LEA.HI.X.SX32 R35, R2, c[0x0][0x16c], 0x2, P3 ;  /* 0x00005b0002237a11 */ /* 0x000fe200018f16ff */
[----:B------:R-:W-:Y:S01]  /*2540*/  IMAD R2, R12, c[0x0][0x190], RZ ;  /* 0x000064000c027a24 */ /* 0x000fe200078e02ff */
[-C--:B------:R-:W-:Y:S01]  /*2550*/  LEA R46, P3, R4, R243.reuse, 0x2 ;  /* 0x000000f3042e7211 */ /* 0x080fe200078610ff */
[----:B------:R-:W-:Y:S01]  /*2560*/  IMAD R10, R24, c[0x0][0x190], RZ ;  /* 0x00006400180a7a24 */ /* 0x000fe200078e02ff */
[-C--:B--2---:R-:W-:Y:S01]  /*2570*/  LEA R58, P2, R0, R243.reuse, 0x2 ;  /* 0x000000f3003a7211 */ /* 0x084fe200078410ff */
[----:B------:R-:W-:Y:S01]  /*2580*/  IMAD R24, R47, c[0x0][0x190], RZ ;  /* 0x000064002f187a24 */ /* 0x000fe200078e02ff */
[----:B---3--:R-:W-:Y:S01]  /*2590*/  LEA R56, P6, R2, R243, 0x2 ;  /* 0x000000f302387211 */ /* 0x008fe200078c10ff */
[----:B------:R-:W-:Y:S01]  /*25a0*/  IMAD R9, R22, c[0x0][0x190], RZ ;  /* 0x0000640016097a24 */ /* 0x000fe200078e02ff */
[----:B------:R-:W-:Y:S01]  /*25b0*/  LEA.HI.X.SX32 R59, R0, R35, 0x2, P2 ;  /* 0x00000023003b7211 */ /* 0x000fe200010f16ff */
[----:B------:R-:W-:Y:S01]  /*25c0*/  IMAD R12, R28, c[0x0][0x190], RZ ;  /* 0x000064001c0c7a24 */ /* 0x000fe200078e02ff */
[----:B------:R-:W-:Y:S01]  /*25d0*/  LEA R40, P2, R5, R243, 0x2 ;  /* 0x000000f305287211 */ /* 0x000fe200078410ff */
[----:B------:R-:W-:Y:S01]  /*25e0*/  IMAD R11, R26, c[0x0][0x190], RZ ;  /* 0x000064001a0b7a24 */ /* 0x000fe200078e02ff */
[----:B------:R-:W-:Y:S01]  /*25f0*/  LEA.HI.X.SX32 R57, R2, R35, 0x2, P6 ;  /* 0x0000002302397211 */ /* 0x000fe200030f16ff */
[----:B------:R-:W-:Y:S01]  /*2600*/  STL.64 [R1+0xd0], R58 ;  /* 0x0000d03a01007387 */ /* 0x000fe20000100a00 */
[----:B------:R-:W-:Y:S01]  /*2610*/  LEA R42, P6, R6, R243, 0x2 ;  /* 0x000000f3062a7211 */ /* 0x000fe200078c10ff */
[----:B------:R-:W-:Y:S01]  /*2620*/  IMAD R16, R30, c[0x0][0x190], RZ ;  /* 0x000064001e107a24 */ /* 0x000fe200078e02ff */
[-C--:B------:R-:W-:Y:S01]  /*2630*/  LEA.HI.X.SX32 R47, R4, R35.reuse, 0x2, P3 ;  /* 0x00000023042f7211 */ /* 0x080fe200018f16ff */
[----:B------:R-:W-:Y:S01]  /*2640*/  IMAD R22, R45, c[0x0][0x190], RZ ;  /* 0x000064002d167a24 */ /* 0x000fe200078e02ff */
[-C--:B------:R-:W-:Y:S01]  /*2650*/  LEA.HI.X.SX32 R41, R5, R35.reuse, 0x2, P2 ;  /* 0x0000002305297211 */ /* 0x080fe200010f16ff */
[----:B------:R-:W-:Y:S01]  /*2660*/  IMAD R26, R49, c[0x0][0x190], RZ ;  /* 0x00006400311a7a24 */ /* 0x000fe200078e02ff */
[----:B------:R-:W-:Y:S01]  /*2670*/  LEA.HI.X.SX32 R43, R6, R35, 0x2, P6 ;  /* 0x00000023062b7211 */ /* 0x000fe200030f16ff */
[----:B------:R1:W-:Y:S01]  /*2680*/  STL.64 [R1+0xc0], R46 ;  /* 0x0000c02e01007387 */ /* 0x0003e20000100a00 */
[----:B------:R-:W-:Y:S01]  /*2690*/  IMAD R28, R51, c[0x0][0x190], RZ ;  /* 0x00006400331c7a24 */ /* 0x000fe200078e02ff */
[----:B------:R-:W-:Y:S01]  /*26a0*/  IADD3 R44, R3, -0x11, RZ ;  /* 0xffffffef032c7810 */ /* 0x000fe20007ffe0ff */
[----:B------:R-:W-:Y:S01]  /*26b0*/  IMAD R30, R31, c[0x0][0x190], RZ ;  /* 0x000064001f1e7a24 */ /* 0x000fe200078e02ff */
[----:B------:R-:W-:Y:S01]  /*26c0*/  STL.64 [R1+0xc8], R56 ;  /* 0x0000c83801007387 */ /* 0x000fe20000100a00 */
[----:B------:R-:W-:Y:S01]  /*26d0*/  IMAD R31, R33, c[0x0][0x190], RZ ;  /* 0x00006400211f7a24 */ /* 0x000fe200078e02ff */
[----:B------:R-:W-:Y:S01]  /*26e0*/  IADD3 R94, R3, -0xf, RZ ;  /* 0xfffffff1035e7810 */ /* 0x000fe20007ffe0ff */
[----:B------:R-:W-:Y:S01]  /*26f0*/  IMAD R33, R53, c[0x0][0x190], RZ ;  /* 0x0000640035217a24 */ /* 0x000fe200078e02ff */
[----:B------:R2:W-:Y:S01]  /*2700*/  STL.64 [R1+0xb8], R40 ;  /* 0x0000b82801007387 */ /* 0x0005e20000100a00 */
[----:B------:R-:W-:-:S02]  /*2710*/  IMAD R2, R36, c[0x0][0x184], RZ ;  /* 0x0000610024027a24 */ /* 0x000fc400078e02ff */
[----:B------:R-:W-:Y:S01]  /*2720*/  IMAD R0, R34, c[0x0][0x184], RZ ;  /* 0x0000610022007a24 */ /* 0x000fe200078e02ff */
[C---:B-1----:R-:W-:Y:S01]  /*2730*/  LEA R46, P3, R7.reuse, R243, 0x2 ;  /* 0x000000f3072e7211 */ /* 0x042fe200078610ff */
[----:B------:R1:W-:Y:S03]  /*2740*/  STL.64 [R1+0xb0], R42 ;  /* 0x0000b02a01007387 */ /* 0x0003e60000100a00 */
[----:B------:R-:W-:Y:S02]  /*2750*/  LEA.HI.X.SX32 R47, R7, R35, 0x2, P3 ;  /* 0x00000023072f7211 */ /* 0x000fe400018f16ff */
[-C--:B------:R-:W-:Y:S02]  /*2760*/  LEA R4, P3, R10, R243.reuse, 0x2 ;  /* 0x000000f30a047211 */ /* 0x080fe400078610ff */
[----:B--2---:R-:W-:Y:S02]  /*2770*/  LEA R40, P2, R8, R243, 0x2 ;  /* 0x000000f308287211 */ /* 0x004fe400078410ff */
[----:B------:R-:W-:-:S02]  /*2780*/  LEA.HI.X.SX32 R5, R10, R35, 0x2, P3 ;  /* 0x000000230a057211 */ /* 0x000fc400018f16ff */
[----:B------:R-:W-:Y:S02]  /*2790*/  LEA.HI.X.SX32 R41, R8, R35, 0x2, P2 ;  /* 0x0000002308297211 */ /* 0x000fe400010f16ff */
[----:B-1----:R-:W-:-:S03]  /*27a0*/  LEA R42, P6, R9, R243, 0x2 ;  /* 0x000000f3092a7211 */ /* 0x002fc600078c10ff */
[----:B------:R1:W-:Y:S01]  /*27b0*/  STL.64 [R1+0xa0], R40 ;  /* 0x0000a02801007387 */ /* 0x0003e20000100a00 */
[----:B------:R-:W-:Y:S02]  /*27c0*/  LEA.HI.X.SX32 R43, R9, R35, 0x2, P6 ;  /* 0x00000023092b7211 */ /* 0x000fe400030f16ff */
[C---:B------:R-:W-:Y:S01]  /*27d0*/  LEA R6, P6, R12.reuse, R243, 0x2 ;  /* 0x000000f30c067211 */ /* 0x040fe200078c10ff */
[----:B------:R-:W-:Y:S03]  /*27e0*/  STL.64 [R1+0xa8], R46 ;  /* 0x0000a82e01007387 */ /* 0x000fe60000100a00 */
[----:B------:R-:W-:Y:S01]  /*27f0*/  LEA.HI.X.SX32 R7, R12, R35, 0x2, P6 ;  /* 0x000000230c077211 */ /* 0x000fe200030f16ff */
[----:B------:R2:W-:Y:S01]  /*2800*/  STL.64 [R1+0x90], R4 ;  /* 0x0000900401007387 */ /* 0x0005e20000100a00 */
[----:B-1----:R-:W-:-:S03]  /*2810*/  LEA R40, P2, R11, R243, 0x2 ;  /* 0x000000f30b287211 */ /* 0x002fc600078410ff */
[----:B------:R-:W-:Y:S01]  /*2820*/  STL.64 [R1+0x98], R42 ;  /* 0x0000982a01007387 */ /* 0x000fe20000100a00 */
[----:B------:R-:W-:-:S03]  /*2830*/  LEA.HI.X.SX32 R41, R11, R35, 0x2, P2 ;  /* 0x000000230b297211 */ /* 0x000fc600010f16ff */
[----:B------:R1:W-:Y:S01]  /*2840*/  STL.64 [R1+0x80], R6 ;  /* 0x0000800601007387 */ /* 0x0003e20000100a00 */
[CC--:B------:R-:W-:Y:S02]  /*2850*/  LEA R8, P2, R15.reuse, R243.reuse, 0x2 ;  /* 0x000000f30f087211 */ /* 0x0c0fe400078410ff */
[C---:B--2---:R-:W-:Y:S01]  /*2860*/  LEA R4, P3, R14.reuse, R243, 0x2 ;  /* 0x000000f30e047211 */ /* 0x044fe200078610ff */
[----:B------:R-:W-:Y:S01]  /*2870*/  STL.64 [R1+0x88], R40 ;  /* 0x0000882801007387 */ /* 0x000fe20000100a00 */
[-C--:B------:R-:W-:Y:S02]  /*2880*/  LEA.HI.X.SX32 R9, R15, R35.reuse, 0x2, P2 ;  /* 0x000000230f097211 */ /* 0x080fe400010f16ff */
[----:B------:R-:W-:Y:S02]  /*2890*/  LEA.HI.X.SX32 R5, R14, R35, 0x2, P3 ;  /* 0x000000230e057211 */ /* 0x000fe400018f16ff */
[----:B-1----:R-:W-:-:S03]  /*28a0*/  LEA R6, P6, R16, R243, 0x2 ;  /* 0x000000f310067211 */ /* 0x002fc600078c10ff */
[----:B------:R1:W-:Y:S01]  /*28b0*/  STL.64 [R1+0x78], R4 ;  /* 0x0000780401007387 */ /* 0x0003e20000100a00 */
[----:B------:R-:W-:-:S03]  /*28c0*/  LEA.HI.X.SX32 R7, R16, R35, 0x2, P6 ;  /* 0x0000002310077211 */ /* 0x000fc600030f16ff */
[----:B------:R2:W-:Y:S04]  /*28d0*/  STL.64 [R1+0x70], R8 ;  /* 0x0000700801007387 */ /* 0x0005e80000100a00 */
[----:B------:R3:W-:Y:S01]  /*28e0*/  STL.64 [R1+0x68], R6 ;  /* 0x0000680601007387 */ /* 0x0007e20000100a00 */
[CC--:B-1----:R-:W-:Y:S02]  /*28f0*/  LEA R4, P3, R17.reuse, R243.reuse, 0x2 ;  /* 0x000000f311047211 */ /* 0x0c2fe400078610ff */
[----:B--2---:R-:W-:Y:S02]  /*2900*/  LEA R8, P2, R18, R243, 0x2 ;  /* 0x000000f312087211 */ /* 0x004fe400078410ff */
[----:B------:R-:W-:Y:S02]  /*2910*/  LEA.HI.X.SX32 R5, R17, R35, 0x2, P3 ;  /* 0x0000002311057211 */ /* 0x000fe400018f16ff */
[----:B---3--:R-:W-:-:S02]  /*2920*/  LEA R6, P6, R19, R243, 0x2 ;  /* 0x000000f313067211 */ /* 0x008fc400078c10ff */
[-C--:B------:R-:W-:Y:S01]  /*2930*/  LEA.HI.X.SX32 R9, R18, R35.reuse, 0x2, P2 ;  /* 0x0000002312097211 */ /* 0x080fe200010f16ff */
        /* <DEDUP_REMOVED lines=28> */
[----:B------:R-:W-:Y:S02]  /*2b00*/  LEA.HI.X.SX32 R7, R28, R35, 0x2, P6 ;  /* 0x000000231c077211 */ /* 0x000fe400030f16ff */
[CC--:B------:R-:W-:Y:S01]  /*2b10*/  LEA R248, P6, R31.reuse, R243.reuse, 0x2 ;  /* 0x000000f31ff87211 */ /* 0x0c0fe200078c10ff */
[----:B------:R-:W-:Y:S01]  /*2b20*/  STL.64 [R1+0x10], R8 ;  /* 0x0000100801007387 */ /* 0x000fe20000100a00 */
[----:B------:R-:W-:Y:S02]  /*2b30*/  LEA R250, P2, R30, R243, 0x2 ;  /* 0x000000f31efa7211 */ /* 0x000fe400078410ff */
[----:B------:R-:W-:Y:S01]  /*2b40*/  LEA.HI.X.SX32 R249, R31, R35, 0x2, P6 ;  /* 0x000000231ff97211 */ /* 0x000fe200030f16ff */
[----:B------:R-:W-:Y:S01]  /*2b50*/  STL.64 [R1+0x8], R6 ;  /* 0x0000080601007387 */ /* 0x000fe20000100a00 */
[----:B------:R-:W-:-:S02]  /*2b60*/  LEA R242, P6, R13, R243, 0x2 ;  /* 0x000000f30df27211 */ /* 0x000fc400078c10ff */
[----:B------:R-:W-:Y:S02]  /*2b70*/  LEA.HI.X.SX32 R251, R30, R35, 0x2, P2 ;  /* 0x000000231efb7211 */ /* 0x000fe400010f16ff */
[-C--:B-1----:R-:W-:Y:S02]  /*2b80*/  LEA R4, P3, R29, R243.reuse, 0x2 ;  /* 0x000000f31d047211 */ /* 0x082fe400078610ff */
[----:B------:R-:W-:Y:S01]  /*2b90*/  LEA R244, P2, R33, R243, 0x2 ;  /* 0x000000f321f47211 */ /* 0x000fe200078410ff */
[----:B------:R1:W-:Y:S01]  /*2ba0*/  STL.64 [R1+0xe20], R250 ;  /* 0x000e20fa01007387 */ /* 0x0003e20000100a00 */
[----:B------:R-:W-:Y:S02]  /*2bb0*/  LEA.HI.X.SX32 R5, R29, R35, 0x2, P3 ;  /* 0x000000231d057211 */ /* 0x000fe400018f16ff */
[----:B------:R-:W-:Y:S02]  /*2bc0*/  LEA R246, P3, R32, R243, 0x2 ;  /* 0x000000f320f67211 */ /* 0x000fe400078610ff */
[----:B------:R-:W-:Y:S01]  /*2bd0*/  LEA.HI.X.SX32 R243, R13, R35, 0x2, P6 ;  /* 0x000000230df37211 */ /* 0x000fe200030f16ff */
[----:B------:R2:W-:Y:S01]  /*2be0*/  STL.64 [R1], R4 ;  /* 0x0000000401007387 */ /* 0x0005e20000100a00 */
[----:B------:R-:W-:-:S02]  /*2bf0*/  LEA R104, P6, R2, c[0x0][0x160], 0x2 ;  /* 0x0000580002687a11 */ /* 0x000fc400078c10ff */
[----:B------:R-:W-:Y:S01]  /*2c00*/  LEA.HI.X.SX32 R245, R33, R35, 0x2, P2 ;  /* 0x0000002321f57211 */ /* 0x000fe200010f16ff */
[----:B------:R-:W-:Y:S01]  /*2c10*/  STL.64 [R1+0xe80], R248 ;  /* 0x000e80f801007387 */ /* 0x000fe20000100a00 */
[----:B------:R-:W-:Y:S01]  /*2c20*/  LEA R102, P2, R0, c[0x0][0x160], 0x2 ;  /* 0x0000580000667a11 */ /* 0x000fe200078410ff */
[----:B-1----:R-:W-:Y:S01]  /*2c30*/  IMAD.SHL.U32 R251, R54, 0x4, RZ ;  /* 0x0000000436fb7824 */ /* 0x002fe200078e00ff */
[----:B------:R-:W-:Y:S01]  /*2c40*/  LEA.HI.X.SX32 R105, R2, c[0x0][0x164], 0x2, P6 ;  /* 0x0000590002697a11 */ /* 0x000fe200030f16ff */
[----:B------:R-:W-:Y:S01]  /*2c50*/  IMAD.MOV.U32 R2, RZ, RZ, c[0x0][0x188] ;  /* 0x00006200ff027624 */ /* 0x000fe200078e00ff */
[----:B------:R-:W-:Y:S02]  /*2c60*/  LEA.HI.X.SX32 R103, R0, c[0x0][0x164], 0x2, P2 ;  /* 0x0000590000677a11 */ /* 0x000fe400010f16ff */
[----:B------:R-:W-:Y:S01]  /*2c70*/  IADD3 R0, R3, -0x19, RZ ;  /* 0xffffffe703007810 */ /* 0x000fe20007ffe0ff */
[----:B--2---:R-:W-:Y:S01]  /*2c80*/  IMAD R4, R37, c[0x0][0x184], RZ ;  /* 0x0000610025047a24 */ /* 0x004fe200078e02ff */
[----:B------:R-:W-:Y:S01]  /*2c90*/  SHF.L.U32 R117, R2, 0x2, RZ ;  /* 0x0000000202757819 */ /* 0x000fe200000006ff */
[----:B------:R-:W-:Y:S01]  /*2ca0*/  IMAD R5, R38, c[0x0][0x184], RZ ;  /* 0x0000610026057a24 */ /* 0x000fe200078e02ff */
[----:B------:R1:W-:Y:S01]  /*2cb0*/  LDGSTS.E [R251], [R102.64], !P0 ;  /* 0x0000000066fb7fae */ /* 0x0003e2000c121848 */
[----:B------:R-:W-:Y:S01]  /*2cc0*/  IMAD.SHL.U32 R125, R2, 0x8, RZ ;  /* 0x00000008027d7824 */ /* 0x000fe200078e00ff */
[C---:B------:R-:W-:Y:S01]  /*2cd0*/  LEA R106, P2, R4.reuse, c[0x0][0x160], 0x2 ;  /* 0x00005800046a7a11 */ /* 0x040fe200078410ff */
[----:B------:R-:W-:Y:S01]  /*2ce0*/  IMAD.WIDE R110, R117, 0x4, R102 ;  /* 0x00000004756e7825 */ /* 0x000fe200078e0266 */
[----:B------:R-:W-:Y:S01]  /*2cf0*/  LEA R108, P6, R5, c[0x0][0x160], 0x2 ;  /* 0x00005800056c7a11 */ /* 0x000fe200078c10ff */
[----:B------:R1:W-:Y:S01]  /*2d00*/  LDGSTS.E [R251+0x200], [R104.64], !P0 ;  /* 0x0020000068fb7fae */ /* 0x0003e2000c121848 */
[----:B------:R-:W-:Y:S01]  /*2d10*/  LEA.HI.X.SX32 R107, R4, c[0x0][0x164], 0x2, P2 ;  /* 0x00005900046b7a11 */ /* 0x000fe200010f16ff */
[----:B------:R-:W-:Y:S01]  /*2d20*/  IMAD.WIDE R112, R117, 0x4, R104 ;  /* 0x0000000475707825 */ /* 0x000fe200078e0268 */
[----:B------:R-:W-:-:S02]  /*2d30*/  LEA.HI.X.SX32 R109, R5, c[0x0][0x164], 0x2, P6 ;  /* 0x00005900056d7a11 */ /* 0x000fc400030f16ff */
[----:B------:R-:W-:Y:S01]  /*2d40*/  ISETP.GE.U32.AND P6, PT, R0, 0x7fffffa8, PT ;  /* 0x7fffffa80000780c */ /* 0x000fe20003fc6070 */
[----:B------:R1:W-:Y:S01]  /*2d50*/  LDGSTS.E [R251+0x400], [R106.64], !P0 ;  /* 0x004000006afb7fae */ /* 0x0003e2000c121848 */
[----:B------:R-:W-:Y:S01]  /*2d60*/  IADD3 R0, R3, -0x1d, RZ ;  /* 0xffffffe303007810 */ /* 0x000fe20007ffe0ff */
[C---:B------:R-:W-:Y:S01]  /*2d70*/  IMAD.WIDE R114, R117.reuse, 0x4, R106 ;  /* 0x0000000475727825 */ /* 0x040fe200078e026a */
[----:B------:R-:W-:Y:S01]  /*2d80*/  LEA.HI.X.SX32 R247, R32, R35, 0x2, P3 ;  /* 0x0000002320f77211 */ /* 0x000fe200018f16ff */
[----:B------:R1:W-:Y:S01]  /*2d90*/  LDGSTS.E [R251+0x600], [R108.64], !P0 ;  /* 0x006000006cfb7fae */ /* 0x0003e2000c121848 */
[----:B------:R-:W-:Y:S01]  /*2da0*/  ISETP.GE.U32.AND P0, PT, R0, 0x7fffffa4, PT ;  /* 0x7fffffa40000780c */ /* 0x000fe20003f06070 */
[----:B------:R-:W-:Y:S01]  /*2db0*/  IMAD.WIDE R116, R117, 0x4, R108 ;  /* 0x0000000475747825 */ /* 0x000fe200078e026c */
[----:B------:R-:W-:Y:S01]  /*2dc0*/  IADD3 R0, R3, -0x21, RZ ;  /* 0xffffffdf03007810 */ /* 0x000fe20007ffe0ff */
[----:B------:R2:W-:Y:S01]  /*2dd0*/  LDGSTS.E [R251+0x2000], [R110.64], !P4 ;  /* 0x020000006efb7fae */ /* 0x0005e2000e121848 */
[----:B------:R-:W-:Y:S01]  /*2de0*/  ISETP.GE.U32.AND P3, PT, R44, 0x7fffffb0, PT ;  /* 0x7fffffb02c00780c */ /* 0x000fe20003f66070 */
[----:B------:R-:W-:Y:S01]  /*2df0*/  IMAD.WIDE R118, R125, 0x4, R102 ;  /* 0x000000047d767825 */ /* 0x000fe200078e0266 */
[----:B------:R-:W-:Y:S01]  /*2e00*/  IADD3 R6, R3, -0x15, RZ ;  /* 0xffffffeb03067810 */ /* 0x000fe20007ffe0ff */
[----:B------:R3:W-:Y:S01]  /*2e10*/  LDGSTS.E [R251+0x2200], [R112.64], !P4 ;  /* 0x0220000070fb7fae */ /* 0x0007e2000e121848 */
[C---:B------:R-:W-:Y:S01]  /*2e20*/  SHF.L.U32 R141, R2.reuse, 0x4, RZ ;  /* 0x00000004028d7819 */ /* 0x040fe200000006ff */
[----:B------:R-:W-:Y:S01]  /*2e30*/  IMAD R133, R2, 0xc, RZ ;  /* 0x0000000c02857824 */ /* 0x000fe200078e02ff */
[----:B------:R-:W-:Y:S01]  /*2e40*/  ISETP.GE.U32.AND P2, PT, R6, 0x7fffffac, PT ;  /* 0x7fffffac0600780c */ /* 0x000fe20003f46070 */
[C---:B------:R-:W-:Y:S01]  /*2e50*/  IMAD.WIDE R120, R125.reuse, 0x4, R104 ;  /* 0x000000047d787825 */ /* 0x040fe200078e0268 */
[----:B------:R4:W-:Y:S03]  /*2e60*/  LDGSTS.E [R251+0x2400], [R114.64], !P4 ;  /* 0x0240000072fb7fae */ /* 0x0009e6000e121848 */
[----:B------:R-:W-:Y:S01]  /*2e70*/  IMAD.WIDE R122, R125, 0x4, R106 ;  /* 0x000000047d7a7825 */ /* 0x000fe200078e026a */
[----:B------:R5:W-:Y:S01]  /*2e80*/  LDGSTS.E [R251+0x2600], [R116.64], !P4 ;  /* 0x0260000074fb7fae */ /* 0x000be2000e121848 */
[----:B------:R-:W-:-:S02]  /*2e90*/  ISETP.GE.U32.AND P4, PT, R0, 0x7fffffa0, PT ;  /* 0x7fffffa00000780c */ /* 0x000fc40003f86070 */
[----:B------:R-:W-:Y:S01]  /*2ea0*/  IMAD.WIDE R124, R125, 0x4, R108 ;  /* 0x000000047d7c7825 */ /* 0x000fe200078e026c */
[----:B------:R-:W-:Y:S01]  /*2eb0*/  IADD3 R0, R3, -0x25, RZ ;  /* 0xffffffdb03007810 */ /* 0x000fe20007ffe0ff */
[----:B------:R1:W-:Y:S02]  /*2ec0*/  LDGSTS.E [R251+0x4000], [R118.64], !P5 ;  /* 0x0400000076fb7fae */ /* 0x0003e4000e921848 */
[C---:B------:R-:W-:Y:S02]  /*2ed0*/  IMAD.WIDE R126, R133.reuse, 0x4, R102 ;  /* 0x00000004857e7825 */ /* 0x040fe400078e0266 */
[----:B------:R1:W-:Y:S02]  /*2ee0*/  LDGSTS.E [R251+0x4200], [R120.64], !P5 ;  /* 0x0420000078fb7fae */ /* 0x0003e4000e921848 */
[C---:B------:R-:W-:Y:S02]  /*2ef0*/  IMAD.WIDE R128, R133.reuse, 0x4, R104 ;  /* 0x0000000485807825 */ /* 0x040fe400078e0268 */
[----:B------:R1:W-:Y:S02]  /*2f00*/  LDGSTS.E [R251+0x4400], [R122.64], !P5 ;  /* 0x044000007afb7fae */ /* 0x0003e4000e921848 */
[----:B------:R-:W-:-:S02]  /*2f10*/  IMAD.WIDE R130, R133, 0x4, R106 ;  /* 0x0000000485827825 */ /* 0x000fc400078e026a */
[----:B------:R1:W-:Y:S01]  /*2f20*/  LDGSTS.E [R251+0x4600], [R124.64], !P5 ;  /* 0x046000007cfb7fae */ /* 0x0003e2000e921848 */
[----:B------:R-:W-:Y:S01]  /*2f30*/  ISETP.GE.U32.AND P5, PT, R0, 0x7fffff9c, PT ;  /* 0x7fffff9c0000780c */ /* 0x000fe20003fa6070 */
[----:B------:R-:W-:Y:S01]  /*2f40*/  IMAD.WIDE R132, R133, 0x4, R108 ;  /* 0x0000000485847825 */ /* 0x000fe200078e026c */
[----:B------:R-:W-:Y:S01]  /*2f50*/  IADD3 R0, R3, -0x29, RZ ;  /* 0xffffffd703007810 */ /* 0x000fe20007ffe0ff */
[----:B------:R1:W-:Y:S02]  /*2f60*/  LDGSTS.E [R251+0x6000], [R126.64], !P1 ;  /* 0x060000007efb7fae */ /* 0x0003e4000c921848 */
[----:B------:R-:W-:Y:S02]  /*2f70*/  IMAD.WIDE R134, R141, 0x4, R102 ;  /* 0x000000048d867825 */ /* 0x000fe400078e0266 */
[----:B------:R1:W-:Y:S02]  /*2f80*/  LDGSTS.E [R251+0x6200], [R128.64], !P1 ;  /* 0x0620000080fb7fae */ /* 0x0003e4000c921848 */
[----:B------:R-:W-:-:S02]  /*2f90*/  IMAD R149, R2, 0x14, RZ ;  /* 0x0000001402957824 */ /* 0x000fc400078e02ff */
[C---:B------:R-:W-:Y:S01]  /*2fa0*/  IMAD.WIDE R136, R141.reuse, 0x4, R104 ;  /* 0x000000048d887825 */ /* 0x040fe200078e0268 */
[----:B------:R1:W-:Y:S03]  /*2fb0*/  LDGSTS.E [R251+0x6400], [R130.64], !P1 ;  /* 0x0640000082fb7fae */ /* 0x0003e6000c921848 */
[C---:B------:R-:W-:Y:S01]  /*2fc0*/  IMAD.WIDE R138, R141.reuse, 0x4, R106 ;  /* 0x000000048d8a7825 */ /* 0x040fe200078e026a */
[----:B------:R1:W-:Y:S01]  /*2fd0*/  LDGSTS.E [R251+0x6600], [R132.64], !P1 ;  /* 0x0660000084fb7fae */ /* 0x0003e2000c921848 */
[----:B------:R-:W-:Y:S02]  /*2fe0*/  ISETP.GE.U32.AND P1, PT, R0, 0x7fffff98, PT ;  /* 0x7fffff980000780c */ /* 0x000fe40003f26070 */
[----:B------:R-:W-:Y:S01]  /*2ff0*/  IMAD.WIDE R140, R141, 0x4, R108 ;  /* 0x000000048d8c7825 */ /* 0x000fe200078e026c */
[----:B------:R-:W-:Y:S01]  /*3000*/  IADD3 R0, R3, -0x2d, RZ ;  /* 0xffffffd303007810 */ /* 0x000fe20007ffe0ff */
[----:B------:R1:W-:Y:S02]  /*3010*/  LDGSTS.E [R251+0x8000], [R134.64], !P3 ;  /* 0x0800000086fb7fae */ /* 0x0003e4000d921848 */
[----:B------:R-:W-:-:S02]  /*3020*/  IMAD.WIDE R142, R149, 0x4, R102 ;  /* 0x00000004958e7825 */ /* 0x000fc400078e0266 */
[----:B------:R1:W-:Y:S02]  /*3030*/  LDGSTS.E [R251+0x8200], [R136.64], !P3 ;  /* 0x0820000088fb7fae */ /* 0x0003e4000d921848 */
[----:B------:R-:W-:Y:S02]  /*3040*/  IMAD R157, R2, 0x18, RZ ;  /* 0x00000018029d7824 */ /* 0x000fe400078e02ff */
        /* <DEDUP_REMOVED lines=21> */
[----:B------:R-:W-:Y:S02]  /*31a0*/  IMAD.SHL.U32 R173, R2, 0x20, RZ ;  /* 0x0000002002ad7824 */ /* 0x000fe400078e00ff */
        /* <DEDUP_REMOVED lines=88> */
[----:B------:R-:W-:Y:S02]  /*3730*/  STL.64 [R1+0xe88], R246 ;  /* 0x000e88f601007387 */ /* 0x000fe40000100a00 */
[----:B------:R-:W-:-:S02]  /*3740*/  IMAD.WIDE R226, R229, 0x4, R106 ;  /* 0x00000004e5e27825 */ /* 0x000fc400078e026a */
[----:B------:R1:W-:Y:S02]  /*3750*/  LDGSTS.E [R251+0x1c400], [R218.64], !P0 ;  /* 0x1c400000dafb7fae */ /* 0x0003e4000c121848 */
[----:B------:R-:W-:Y:S02]  /*3760*/  IMAD.WIDE R228, R229, 0x4, R108 ;  /* 0x00000004e5e47825 */ /* 0x000fe400078e026c */
[----:B------:R-:W-:Y:S02]  /*3770*/  STL.64 [R1+0xe48], R244 ;  /* 0x000e48f401007387 */ /* 0x000fe40000100a00 */
[----:B------:R-:W-:Y:S02]  /*3780*/  IMAD.WIDE R230, R2, 0x4, R102 ;  /* 0x0000000402e67825 */ /* 0x000fe400078e0266 */
[----:B------:R1:W-:Y:S01]  /*3790*/  LDGSTS.E [R251+0x1c600], [R220.64], !P0 ;  /* 0x1c600000dcfb7fae */ /* 0x0003e2000c121848 */
[----:B------:R-:W-:Y:S01]  /*37a0*/  ISETP.GE.U32.AND P0, PT, R0, 0x7fffffab, PT ;  /* 0x7fffffab0000780c */ /* 0x000fe20003f06070 */
[C---:B------:R-:W-:Y:S01]  /*37b0*/  IMAD R5, R2.reuse, 0x5, RZ ;  /* 0x0000000502057824 */ /* 0x040fe200078e02ff */
[----:B------:R-:W-:Y:S01]  /*37c0*/  IADD3 R0, R3, -0x1a, RZ ;  /* 0xffffffe603007810 */ /* 0x000fe20007ffe0ff */
[----:B------:R1:W-:Y:S01]  /*37d0*/  STL.64 [R1+0xe28], R242 ;  /* 0x000e28f201007387 */ /* 0x0003e20000100a00 */
[----:B------:R-:W-:-:S03]  /*37e0*/  IMAD.WIDE R232, R2, 0x4, R104 ;  /* 0x0000000402e87825 */ /* 0x000fc600078e0268 */
[----:B------:R2:W-:Y:S01]  /*37f0*/  LDGSTS.E [R251+0x1e000], [R222.64], !P4 ;  /* 0x1e000000defb7fae */ /* 0x0005e2000e121848 */
[----:B------:R-:W-:-:S03]  /*3800*/  IMAD.WIDE R234, R2, 0x4, R106 ;  /* 0x0000000402ea7825 */ /* 0x000fc600078e026a */
[----:B------:R2:W-:Y:S01]  /*3810*/  LDGSTS.E [R251+0x1e200], [R224.64], !P4 ;  /* 0x1e200000e0fb7fae */ /* 0x0005e2000e121848 */
[----:B------:R-:W-:Y:S01]  /*3820*/  IMAD.WIDE R236, R2, 0x4, R108 ;  /* 0x0000000402ec7825 */ /* 0x000fe200078e026c */
[----:B-1----:R-:W-:Y:S02]  /*3830*/  LOP3.LUT R242, R251, 0x20, RZ, 0x3c, !PT ;  /* 0x00000020fbf27812 */ /* 0x002fe400078e3cff */
[----:B------:R1:W-:Y:S01]  /*3840*/  LDGSTS.E [R251+0x1e400], [R226.64], !P4 ;  /* 0x1e400000e2fb7fae */ /* 0x0003e2000e121848 */
[----:B------:R-:W-:-:S03]  /*3850*/  IMAD.WIDE R238, R5, 0x4, R102 ;  /* 0x0000000405ee7825 */ /* 0x000fc600078e0266 */
[----:B------:R1:W-:Y:S01]  /*3860*/  LDGSTS.E [R251+0x1e600], [R228.64], !P4 ;  /* 0x1e600000e4fb7fae */ /* 0x0003e2000e121848 */
[----:B------:R-:W-:Y:S01]  /*3870*/  ISETP.GE.U32.AND P4, PT, R0, 0x7fffffa7, PT ;  /* 0x7fffffa70000780c */ /* 0x000fe20003f86070 */
[----:B------:R-:W-:Y:S01]  /*3880*/  IMAD R13, R2, 0x9, RZ ;  /* 0x00000009020d7824 */ /* 0x000fe200078e02ff */
[----:B------:R-:W-:Y:S01]  /*3890*/  IADD3 R0, R3, -0x1e, RZ ;  /* 0xffffffe203007810 */ /* 0x000fe20007ffe0ff */
[----:B------:R1:W-:Y:S01]  /*38a0*/  LDGSTS.E [R242+0x800], [R230.64], !P5 ;  /* 0x00800000e6f27fae */ /* 0x0003e2000e921848 */
[----:B------:R-:W-:-:S03]  /*38b0*/  IMAD.WIDE R240, R5, 0x4, R104 ;  /* 0x0000000405f07825 */ /* 0x000fc600078e0268 */
[----:B------:R1:W-:Y:S01]  /*38c0*/  LDGSTS.E [R242+0xa00], [R232.64], !P5 ;  /* 0x00a00000e8f27fae */ /* 0x0003e2000e921848 */
[----:B------:R-:W-:-:S03]  /*38d0*/  IMAD.WIDE R100, R5, 0x4, R106 ;  /* 0x0000000405647825 */ /* 0x000fc600078e026a */
[----:B------:R1:W-:Y:S01]  /*38e0*/  LDGSTS.E [R242+0xc00], [R234.64], !P5 ;  /* 0x00c00000eaf27fae */ /* 0x0003e2000e921848 */
[----:B------:R-:W-:-:S03]  /*38f0*/  IMAD.WIDE R4, R5, 0x4, R108 ;  /* 0x0000000405047825 */ /* 0x000fc600078e026c */
[----:B------:R1:W-:Y:S01]  /*3900*/  LDGSTS.E [R242+0xe00], [R236.64], !P5 ;  /* 0x00e00000ecf27fae */ /* 0x0003e2000e921848 */
[----:B------:R-:W-:Y:S01]  /*3910*/  ISETP.GE.U32.AND P5, PT, R0, 0x7fffffa3, PT ;  /* 0x7fffffa30000780c */ /* 0x000fe20003fa6070 */
[----:B------:R-:W-:Y:S01]  /*3920*/  IMAD.WIDE R6, R13, 0x4, R102 ;  /* 0x000000040d067825 */ /* 0x000fe200078e0266 */
[----:B------:R-:W-:Y:S01]  /*3930*/  IADD3 R0, R3, -0x22, RZ ;  /* 0xffffffde03007810 */ /* 0x000fe20007ffe0ff */
[----:B------:R1:W-:Y:S02]  /*3940*/  LDGSTS.E [R242+0x2800], [R238.64], !P1 ;  /* 0x02800000eef27fae */ /* 0x0003e4000c921848 */
[----:B------:R-:W-:Y:S02]  /*3950*/  IMAD R21, R2, 0xd, RZ ;  /* 0x0000000d02157824 */ /* 0x000fe400078e02ff */
[----:B------:R1:W-:Y:S01]  /*3960*/  LDGSTS.E [R242+0x2a00], [R240.64], !P1 ;  /* 0x02a00000f0f27fae */ /* 0x0003e2000c921848 */
[----:B------:R-:W-:-:S03]  /*3970*/  IMAD.WIDE R8, R13, 0x4, R104 ;  /* 0x000000040d087825 */ /* 0x000fc600078e0268 */
[----:B------:R1:W-:Y:S01]  /*3980*/  LDGSTS.E [R242+0x2c00], [R100.64], !P1 ;  /* 0x02c0000064f27fae */ /* 0x0003e2000c921848 */
[----:B------:R-:W-:-:S03]  /*3990*/  IMAD.WIDE R10, R13, 0x4, R106 ;  /* 0x000000040d0a7825 */ /* 0x000fc600078e026a */
[----:B------:R1:W-:Y:S01]  /*39a0*/  LDGSTS.E [R242+0x2e00], [R4.64], !P1 ;  /* 0x02e0000004f27fae */ /* 0x0003e2000c921848 */
[----:B------:R-:W-:Y:S01]  /*39b0*/  IMAD.WIDE R12, R13, 0x4, R108 ;  /* 0x000000040d0c7825 */ /* 0x000fe200078e026c */
[----:B------:R-:W-:Y:S02]  /*39c0*/  ISETP.GE.U32.AND P1, PT, R0, 0x7fffff9f, PT ;  /* 0x7fffff9f0000780c */ /* 0x000fe40003f26070 */
[----:B------:R-:W-:Y:S01]  /*39d0*/  IADD3 R0, R3, -0x26, RZ ;  /* 0xffffffda03007810 */ /* 0x000fe20007ffe0ff */
[----:B------:R1:W-:Y:S01]  /*39e0*/  LDGSTS.E [R242+0x4800], [R6.64], !P3 ;  /* 0x0480000006f27fae */ /* 0x0003e2000d921848 */
[----:B------:R-:W-:-:S03]  /*39f0*/  IMAD.WIDE R14, R21, 0x4, R102 ;  /* 0x00000004150e7825 */ /* 0x000fc600078e0266 */
[----:B------:R1:W-:Y:S01]  /*3a00*/  LDGSTS.E [R242+0x4a00], [R8.64], !P3 ;  /* 0x04a0000008f27fae */ /* 0x0003e2000d921848 */
[----:B------:R-:W-:Y:S02]  /*3a10*/  IMAD R29, R2, 0x11, RZ ;  /* 0x00000011021d7824 */ /* 0x000fe400078e02ff */
        /* <DEDUP_REMOVED lines=30> */
[----:B------:R-:W-:Y:S02]  /*3c00*/  IMAD.WIDE R38, R44, 0x4, R102 ;  /* 0x000000042c267825 */ /* 0x000fe400078e0266 */
        /* <DEDUP_REMOVED lines=54> */
[----:B------:R-:W-:Y:S02]  /*3f70*/  IMAD R92, R2, 0x31, RZ ;  /* 0x00000031025c7824 */ /* 0x000fe400078e02ff */
[C---:B------:R-:W-:Y:S01]  /*3f80*/  IMAD.WIDE R78, R84.reuse, 0x4, R102 ;  /* 0x00000004544e7825 */ /* 0x040fe200078e0266 */
[----:B------:R1:W-:Y:S03]  /*3f90*/  LDGSTS.E [R242+0x14a00], [R72.64], !P2 ;  /* 0x14a0000048f27fae */ /* 0x0003e6000d121848 */
        /* <DEDUP_REMOVED lines=15> */
[----:B------:R-:W-:Y:S02]  /*4090*/  IMAD.WIDE R92, R92, 0x4, R108 ;  /* 0x000000045c5c7825 */ /* 0x000fe400078e026c */
[----:B------:R1:W-:Y:S02]  /*40a0*/  LDGSTS.E [R242+0x18800], [R86.64], !P0 ;  /* 0x1880000056f27fae */ /* 0x0003e4000c121848 */
[C---:B------:R-:W-:Y:S02]  /*40b0*/  IMAD R0, R2.reuse, 0x35, RZ ;  /* 0x0000003502007824 */ /* 0x040fe400078e02ff */
[----:B------:R1:W-:Y:S01]  /*40c0*/  LDGSTS.E [R242+0x18a00], [R88.64], !P0 ;  /* 0x18a0000058f27fae */ /* 0x0003e2000c121848 */
[----:B------:R-:W-:Y:S02]  /*40d0*/  IMAD R252, R2, 0x39, RZ ;  /* 0x0000003902fc7824 */ /* 0x000fe400078e02ff */
[C---:B------:R-:W-:Y:S01]  /*40e0*/  IMAD.WIDE R96, R0.reuse, 0x4, R104 ;  /* 0x0000000400607825 */ /* 0x040fe200078e0268 */
[----:B------:R1:W-:Y:S03]  /*40f0*/  LDGSTS.E [R242+0x18c00], [R90.64], !P0 ;  /* 0x18c000005af27fae */ /* 0x0003e6000c121848 */
[----:B------:R-:W-:Y:S01]  /*4100*/  IMAD.WIDE R98, R0, 0x4, R106 ;  /* 0x0000000400627825 */ /* 0x000fe200078e026a */
[----:B------:R1:W-:Y:S01]  /*4110*/  LDGSTS.E [R242+0x18e00], [R92.64], !P0 ;  /* 0x18e000005cf27fae */ /* 0x0003e2000c121848 */
[----:B------:R-:W-:-:S02]  /*4120*/  ISETP.GE.U32.AND P0, PT, R94, 0x7fffffb2, PT ;  /* 0x7fffffb25e00780c */ /* 0x000fc40003f06070 */
[C---:B------:R-:W-:Y:S01]  /*4130*/  IMAD.WIDE R94, R0.reuse, 0x4, R102 ;  /* 0x00000004005e7825 */ /* 0x040fe200078e0266 */
[----:B------:R2:W-:Y:S03]  /*4140*/  STL.64 [R1+0xe30], R110 ;  /* 0x000e306e01007387 */ /* 0x0005e60000100a00 */
[----:B------:R-:W-:Y:S01]  /*4150*/  IMAD.WIDE R244, R0, 0x4, R108 ;  /* 0x0000000400f47825 */ /* 0x000fe200078e026c */
[----:B------:R3:W-:Y:S01]  /*4160*/  STL.64 [R1+0xe38], R112 ;  /* 0x000e387001007387 */ /* 0x0007e20000100a00 */
[----:B------:R-:W-:-:S03]  /*4170*/  IADD3 R0, R3, -0x13, RZ ;  /* 0xffffffed03007810 */ /* 0x000fc60007ffe0ff */
[----:B------:R4:W-:Y:S04]  /*4180*/  STL.64 [R1+0xe40], R114 ;  /* 0x000e407201007387 */ /* 0x0009e80000100a00 */
[----:B------:R1:W-:Y:S01]  /*4190*/  LDGSTS.E [R242+0x1a800], [R94.64], !P4 ;  /* 0x1a8000005ef27fae */ /* 0x0003e2000e121848 */
[----:B--2---:R-:W-:-:S03]  /*41a0*/  IMAD.WIDE R110, R252, 0x4, R108 ;  /* 0x00000004fc6e7825 */ /* 0x004fc600078e026c */
[----:B------:R5:W-:Y:S01]  /*41b0*/  STL.64 [R1+0xe50], R116 ;  /* 0x000e507401007387 */ /* 0x000be20000100a00 */
[----:B---3--:R-:W-:-:S03]  /*41c0*/  IMAD.WIDE R112, R252, 0x4, R106 ;  /* 0x00000004fc707825 */ /* 0x008fc600078e026a */
[----:B------:R2:W-:Y:S01]  /*41d0*/  LDGSTS.E [R242+0x1aa00], [R96.64], !P4 ;  /* 0x1aa0000060f27fae */ /* 0x0005e2000e121848 */
[----:B----4-:R-:W-:-:S03]  /*41e0*/  IMAD.WIDE R114, R252, 0x4, R104 ;  /* 0x00000004fc727825 */ /* 0x010fc600078e0268 */
[----:B------:R-:W-:Y:S04]  /*41f0*/  STL.64 [R1+0xe58], R118 ;  /* 0x000e587601007387 */ /* 0x000fe80000100a00 */
[----:B------:R2:W-:Y:S01]  /*4200*/  LDGSTS.E [R242+0x1ac00], [R98.64], !P4 ;  /* 0x1ac0000062f27fae */ /* 0x0005e2000e121848 */
[----:B-----5:R-:W-:Y:S01]  /*4210*/  IMAD.WIDE R116, R252, 0x4, R102 ;  /* 0x00000004fc747825 */ /* 0x020fe200078e0266 */
[----:B------:R-:W-:Y:S02]  /*4220*/  IADD3 R252, R3, -0x17, RZ ;  /* 0xffffffe903fc7810 */ /* 0x000fe40007ffe0ff */
[----:B------:R-:W-:Y:S04]  /*4230*/  STL.64 [R1+0xe60], R120 ;  /* 0x000e607801007387 */ /* 0x000fe80000100a00 */
[----:B------:R2:W-:Y:S01]  /*4240*/  LDGSTS.E [R242+0x1ae00], [R244.64], !P4 ;  /* 0x1ae00000f4f27fae */ /* 0x0005e2000e121848 */
[----:B------:R-:W-:Y:S01]  /*4250*/  ISETP.GE.U32.AND P4, PT, R0, 0x7fffffae, PT ;  /* 0x7fffffae0000780c */ /* 0x000fe20003f86070 */
[----:B------:R-:W-:-:S02]  /*4260*/  IMAD R0, R2, 0x3d, RZ ;  /* 0x0000003d02007824 */ /* 0x000fc400078e02ff */
[----:B------:R-:W-:Y:S04]  /*4270*/  STL.64 [R1+0xe68], R122 ;  /* 0x000e687a01007387 */ /* 0x000fe80000100a00 */
[----:B------:R-:W-:Y:S04]  /*4280*/  STL.64 [R1+0xe70], R124 ;  /* 0x000e707c01007387 */ /* 0x000fe80000100a00 */
[----:B------:R-:W-:Y:S04]  /*4290*/  STL.64 [R1+0xe78], R126 ;  /* 0x000e787e01007387 */ /* 0x000fe80000100a00 */
[----:B------:R-:W-:Y:S04]  /*42a0*/  STL.64 [R1+0xd8], R244 ;  /* 0x0000d8f401007387 */ /* 0x000fe80000100a00 */
[----:B------:R3:W-:Y:S04]  /*42b0*/  STL.64 [R1+0xe8], R116 ;  /* 0x0000e87401007387 */ /* 0x0007e80000100a00 */
[----:B------:R3:W-:Y:S04]  /*42c0*/  LDGSTS.E [R242+0x1c800], [R116.64], !P5 ;  /* 0x1c80000074f27fae */ /* 0x0007e8000e921848 */
[----:B------:R4:W-:Y:S04]  /*42d0*/  STL.64 [R1+0xf0], R114 ;  /* 0x0000f07201007387 */ /* 0x0009e80000100a00 */
[----:B------:R4:W-:Y:S01]  /*42e0*/  LDGSTS.E [R242+0x1ca00], [R114.64], !P5 ;  /* 0x1ca0000072f27fae */ /* 0x0009e2000e921848 */
[----:B---3--:R-:W-:-:S03]  /*42f0*/  IMAD.WIDE R116, R0, 0x4, R102 ;  /* 0x0000000400747825 */ /* 0x008fc600078e0266 */
[----:B------:R3:W-:Y:S04]  /*4300*/  STL.64 [R1+0x100], R112 ;  /* 0x0001007001007387 */ /* 0x0007e80000100a00 */
[----:B------:R3:W-:Y:S01]  /*4310*/  LDGSTS.E [R242+0x1cc00], [R112.64], !P5 ;  /* 0x1cc0000070f27fae */ /* 0x0007e2000e921848 */
[----:B----4-:R-:W-:-:S03]  /*4320*/  IMAD.WIDE R114, R0, 0x4, R104 ;  /* 0x0000000400727825 */ /* 0x010fc600078e0268 */
[----:B------:R4:W-:Y:S04]  /*4330*/  STL.64 [R1+0x108], R110 ;  /* 0x0001086e01007387 */ /* 0x0009e80000100a00 */
[----:B------:R4:W-:Y:S01]  /*4340*/  LDGSTS.E [R242+0x1ce00], [R110.64], !P5 ;  /* 0x1ce000006ef27fae */ /* 0x0009e2000e921848 */
[----:B------:R-:W-:Y:S01]  /*4350*/  ISETP.GE.U32.AND P5, PT, R252, 0x7fffffaa, PT ;  /* 0x7fffffaafc00780c */ /* 0x000fe20003fa6070 */
[----:B------:R-:W-:Y:S02]  /*4360*/  IMAD.SHL.U32 R252, R2, 0x2, RZ ;  /* 0x0000000202fc7824 */ /* 0x000fe400078e00ff */
[----:B---3--:R-:W-:Y:S01]  /*4370*/  IMAD.WIDE R112, R0, 0x4, R106 ;  /* 0x0000000400707825 */ /* 0x008fe200078e026a */
[----:B------:R3:W-:Y:S03]  /*4380*/  STL.64 [R1+0x118], R116 ;  /* 0x0001187401007387 */ /* 0x0007e60000100a00 */
[----:B------:R-:W-:Y:S01]  /*4390*/  IMAD.WIDE R118, R252, 0x4, R102 ;  /* 0x00000004fc767825 */ /* 0x000fe200078e0266 */
[----:B------:R3:W-:Y:S03]  /*43a0*/  LDGSTS.E [R242+0x1e800], [R116.64], !P1 ;  /* 0x1e80000074f27fae */ /* 0x0007e6000c921848 */
[----:B----4-:R-:W-:Y:S01]  /*43b0*/  IMAD.WIDE R110, R0, 0x4, R108 ;  /* 0x00000004006e7825 */ /* 0x010fe200078e026c */
[----:B------:R-:W-:Y:S01]  /*43c0*/  IADD3 R0, R3, -0x1b, RZ ;  /* 0xffffffe503007810 */ /* 0x000fe20007ffe0ff */
[----:B------:R4:W-:Y:S04]  /*43d0*/  STL.64 [R1+0x120], R114 ;  /* 0x0001207201007387 */ /* 0x0009e80000100a00 */
[----:B------:R4:W-:Y:S01]  /*43e0*/  LDGSTS.E [R242+0x1ea00], [R114.64], !P1 ;  /* 0x1ea0000072f27fae */ /* 0x0009e2000c921848 */
[----:B---3--:R-:W-:-:S03]  /*43f0*/  IMAD.WIDE R116, R252, 0x4, R104 ;  /* 0x00000004fc747825 */ /* 0x008fc600078e0268 */
[----:B------:R3:W-:Y:S04]  /*4400*/  STL.64 [R1+0x128], R112 ;  /* 0x0001287001007387 */ /* 0x0007e80000100a00 */
[----:B------:R3:W-:Y:S04]  /*4410*/  LDGSTS.E [R242+0x1ec00], [R112.64], !P1 ;  /* 0x1ec0000070f27fae */ /* 0x0007e8000c921848 */
[----:B------:R5:W-:Y:S01]  /*4420*/  STL.64 [R1+0x130], R110 ;  /* 0x0001306e01007387 */ /* 0x000be20000100a00 */
[----:B----4-:R-:W-:-:S03]  /*4430*/  IMAD.WIDE R114, R252, 0x4, R106 ;  /* 0x00000004fc727825 */ /* 0x010fc600078e026a */
[----:B------:R5:W-:Y:S01]  /*4440*/  LDGSTS.E [R242+0x1ee00], [R110.64], !P1 ;  /* 0x1ee000006ef27fae */ /* 0x000be2000c921848 */
[----:B------:R-:W-:Y:S01]  /*4450*/  ISETP.GE.U32.AND P1, PT, R0, 0x7fffffa6, PT ;  /* 0x7fffffa60000780c */ /* 0x000fe20003f26070 */
[----:B------:R-:W-:Y:S02]  /*4460*/  IMAD R0, R2, 0x6, RZ ;  /* 0x0000000602007824 */ /* 0x000fe400078e02ff */
[----:B---3--:R-:W-:Y:S01]  /*4470*/  IMAD.WIDE R112, R252, 0x4, R108 ;  /* 0x00000004fc707825 */ /* 0x008fe200078e026c */
[----:B------:R3:W-:Y:S01]  /*4480*/  STL.64 [R1+0x138], R118 ;  /* 0x0001387601007387 */ /* 0x0007e20000100a00 */
[----:B------:R-:W-:-:S03]  /*4490*/  IADD3 R252, R3, -0x1f, RZ ;  /* 0xffffffe103fc7810 */ /* 0x000fc60007ffe0ff */
[----:B------:R4:W-:Y:S01]  /*44a0*/  STL.64 [R1+0x140], R116 ;  /* 0x0001407401007387 */ /* 0x0009e20000100a00 */
[----:B-----5:R-:W-:-:S03]  /*44b0*/  LOP3.LUT R110, R251, 0x40, RZ, 0x3c, !PT ;  /* 0x00000040fb6e7812 */ /* 0x020fc600078e3cff */
[----:B------:R5:W-:Y:S04]  /*44c0*/  STL.64 [R1+0x148], R114 ;  /* 0x0001487201007387 */ /* 0x000be80000100a00 */
[----:B------:R3:W-:Y:S04]  /*44d0*/  LDGSTS.E [R110+0x1000], [R118.64], !P3 ;  /* 0x01000000766e7fae */ /* 0x0007e8000d921848 */
[----:B------:R4:W-:Y:S04]  /*44e0*/  LDGSTS.E [R110+0x1200], [R116.64], !P3 ;  /* 0x01200000746e7fae */ /* 0x0009e8000d921848 */
[----:B------:R5:W-:Y:S01]  /*44f0*/  LDGSTS.E [R110+0x1400], [R114.64], !P3 ;  /* 0x01400000726e7fae */ /* 0x000be2000d921848 */
[----:B---3--:R-:W-:-:S03]  /*4500*/  IMAD.WIDE R118, R0, 0x4, R102 ;  /* 0x0000000400767825 */ /* 0x008fc600078e0266 */
[----:B------:R3:W-:Y:S01]  /*4510*/  STL.64 [R1+0x150], R112 ;  /* 0x0001507001007387 */ /* 0x0007e20000100a00 */
[----:B----4-:R-:W-:-:S03]  /*4520*/  IMAD.WIDE R116, R0, 0x4, R104 ;  /* 0x0000000400747825 */ /* 0x010fc600078e0268 */
[----:B------:R3:W-:Y:S01]  /*4530*/  LDGSTS.E [R110+0x1600], [R112.64], !P3 ;  /* 0x01600000706e7fae */ /* 0x0007e2000d921848 */
[----:B------:R-:W-:Y:S01]  /*4540*/  ISETP.GE.U32.AND P3, PT, R252, 0x7fffffa2, PT ;  /* 0x7fffffa2fc00780c */ /* 0x000fe20003f66070 */
[----:B-----5:R-:W-:Y:S02]  /*4550*/  IMAD.WIDE R114, R0, 0x4, R106 ;  /* 0x0000000400727825 */ /* 0x020fe400078e026a */
[----:B------:R4:W-:Y:S02]  /*4560*/  LDGSTS.E [R110+0x3000], [R118.64], !P2 ;  /* 0x03000000766e7fae */ /* 0x0009e4000d121848 */
[----:B------:R-:W-:Y:S02]  /*4570*/  IMAD R252, R2, 0xa, RZ ;  /* 0x0000000a02fc7824 */ /* 0x000fe400078e02ff */
[----:B------:R5:W-:Y:S01]  /*4580*/  LDGSTS.E [R110+0x3200], [R116.64], !P2 ;  /* 0x03200000746e7fae */ /* 0x000be2000d121848 */
[----:B---3--:R-:W-:Y:S01]  /*4590*/  IMAD.WIDE R112, R0, 0x4, R108 ;  /* 0x0000000400707825 */ /* 0x008fe200078e026c */
[----:B------:R-:W-:-:S02]  /*45a0*/  IADD3 R0, R3, -0x23, RZ ;  /* 0xffffffdd03007810 */ /* 0x000fc40007ffe0ff */
[----:B------:R4:W-:Y:S04]  /*45b0*/  STL.64 [R1+0x158], R118 ;  /* 0x0001587601007387 */ /* 0x0009e80000100a00 */
[----:B------:R3:W-:Y:S04]  /*45c0*/  LDGSTS.E [R110+0x3400], [R114.64], !P2 ;  /* 0x03400000726e7fae */ /* 0x0007e8000d121848 */
[----:B------:R5:W-:Y:S04]  /*45d0*/  STL.64 [R1+0x160], R116 ;  /* 0x0001607401007387 */ /* 0x000be80000100a00 */
[----:B------:R1:W-:Y:S01]  /*45e0*/  LDGSTS.E [R110+0x3600], [R112.64], !P2 ;  /* 0x03600000706e7fae */ /* 0x0003e2000d121848 */
[----:B----4-:R-:W-:Y:S01]  /*45f0*/  IMAD.WIDE R118, R252, 0x4, R102 ;  /* 0x00000004fc767825 */ /* 0x010fe200078e0266 */
[----:B------:R-:W-:-:S02]  /*4600*/  ISETP.GE.U32.AND P2, PT, R0, 0x7fffff9e, PT ;  /* 0x7fffff9e0000780c */ /* 0x000fc40003f46070 */
[----:B------:R3:W-:Y:S01]  /*4610*/  STL.64 [R1+0x168], R114 ;  /* 0x0001687201007387 */ /* 0x0007e20000100a00 */
[----:B------:R-:W-:Y:S02]  /*4620*/  IMAD R0, R2, 0xe, RZ ;  /* 0x0000000e02007824 */ /* 0x000fe400078e02ff */
[C---:B-----5:R-:W-:Y:S01]  /*4630*/  IMAD.WIDE R116, R252.reuse, 0x4, R104 ;  /* 0x00000004fc747825 */ /* 0x060fe200078e0268 */
[----:B------:R1:W-:Y:S04]  /*4640*/  STL.64 [R1+0x170], R112 ;  /* 0x0001707001007387 */ /* 0x0003e80000100a00 */
[----:B------:R4:W-:Y:S01]  /*4650*/  STL.64 [R1+0x178], R118 ;  /* 0x0001787601007387 */ /* 0x0009e20000100a00 */
[----:B---3--:R-:W-:-:S03]  /*4660*/  IMAD.WIDE R114, R252, 0x4, R106 ;  /* 0x00000004fc727825 */ /* 0x008fc600078e026a */
[----:B------:R4:W-:Y:S01]  /*4670*/  LDGSTS.E [R110+0x5000], [R118.64], !P6 ;  /* 0x05000000766e7fae */ /* 0x0009e2000f121848 */
[----:B-1----:R-:W-:Y:S01]  /*4680*/  IMAD.WIDE R112, R252, 0x4, R108 ;  /* 0x00000004fc707825 */ /* 0x002fe200078e026c */
[----:B------:R-:W-:Y:S02]  /*4690*/  IADD3 R252, R3, -0x27, RZ ;  /* 0xffffffd903fc7810 */ /* 0x000fe40007ffe0ff */
[----:B------:R1:W-:Y:S04]  /*46a0*/  STL.64 [R1+0x180], R116 ;  /* 0x0001807401007387 */ /* 0x0003e80000100a00 */
[----:B------:R1:W-:Y:S01]  /*46b0*/  LDGSTS.E [R110+0x5200], [R116.64], !P6 ;  /* 0x05200000746e7fae */ /* 0x0003e2000f121848 */
[----:B----4-:R-:W-:-:S03]  /*46c0*/  IMAD.WIDE R118, R0, 0x4, R102 ;  /* 0x0000000400767825 */ /* 0x010fc600078e0266 */
[----:B------:R3:W-:Y:S04]  /*46d0*/  STL.64 [R1+0x188], R114 ;  /* 0x0001887201007387 */ /* 0x0007e80000100a00 */
[----:B------:R3:W-:Y:S01]  /*46e0*/  LDGSTS.E [R110+0x5400], [R114.64], !P6 ;  /* 0x05400000726e7fae */ /* 0x0007e2000f121848 */
[----:B-1----:R-:W-:-:S03]  /*46f0*/  IMAD.WIDE R116, R0, 0x4, R104 ;  /* 0x0000000400747825 */ /* 0x002fc600078e0268 */
[----:B------:R1:W-:Y:S04]  /*4700*/  STL.64 [R1+0x190], R112 ;  /* 0x0001907001007387 */ /* 0x0003e80000100a00 */
[----:B------:R1:W-:Y:S01]  /*4710*/  LDGSTS.E [R110+0x5600], [R112.64], !P6 ;  /* 0x05600000706e7fae */ /* 0x0003e2000f121848 */
[----:B------:R-:W-:Y:S01]  /*4720*/  ISETP.GE.U32.AND P6, PT, R252, 0x7fffff9a, PT ;  /* 0x7fffff9afc00780c */ /* 0x000fe20003fc6070 */
[----:B------:R-:W-:Y:S02]  /*4730*/  IMAD R252, R2, 0x12, RZ ;  /* 0x0000001202fc7824 */ /* 0x000fe400078e02ff */
[C---:B---3--:R-:W-:Y:S01]  /*4740*/  IMAD.WIDE R114, R0.reuse, 0x4, R106 ;  /* 0x0000000400727825 */ /* 0x048fe200078e026a */
[----:B------:R3:W-:Y:S04]  /*4750*/  LDGSTS.E [R110+0x7000], [R118.64], !P0 ;  /* 0x07000000766e7fae */ /* 0x0007e8000c121848 */
[----:B------:R4:W-:Y:S01]  /*4760*/  LDGSTS.E [R110+0x7200], [R116.64], !P0 ;  /* 0x07200000746e7fae */ /* 0x0009e2000c121848 */
[----:B-1----:R-:W-:Y:S01]  /*4770*/  IMAD.WIDE R112, R0, 0x4, R108 ;  /* 0x0000000400707825 */ /* 0x002fe200078e026c */
[----:B------:R-:W-:-:S02]  /*4780*/  IADD3 R0, R3, -0x2b, RZ ;  /* 0xffffffd503007810 */ /* 0x000fc40007ffe0ff */
[----:B------:R3:W-:Y:S04]  /*4790*/  STL.64 [R1+0x198], R118 ;  /* 0x0001987601007387 */ /* 0x0007e80000100a00 */
[----:B------:R1:W-:Y:S04]  /*47a0*/  LDGSTS.E [R110+0x7400], [R114.64], !P0 ;  /* 0x07400000726e7fae */ /* 0x0003e8000c121848 */
[----:B------:R4:W-:Y:S04]  /*47b0*/  STL.64 [R1+0x1a0], R116 ;  /* 0x0001a07401007387 */ /* 0x0009e80000100a00 */
[----:B------:R5:W-:Y:S01]  /*47c0*/  LDGSTS.E [R110+0x7600], [R112.64], !P0 ;  /* 0x07600000706e7fae */ /* 0x000be2000c121848 */
[----:B---3--:R-:W-:Y:S01]  /*47d0*/  IMAD.WIDE R118, R252, 0x4, R102 ;  /* 0x00000004fc767825 */ /* 0x008fe200078e0266 */
[----:B------:R-:W-:-:S02]  /*47e0*/  ISETP.GE.U32.AND P0, PT, R0, 0x7fffff96, PT ;  /* 0x7fffff960000780c */ /* 0x000fc40003f06070 */
[----:B------:R1:W-:Y:S01]  /*47f0*/  STL.64 [R1+0x1a8], R114 ;  /* 0x0001a87201007387 */ /* 0x0003e20000100a00 */
[----:B------:R-:W-:Y:S02]  /*4800*/  IMAD R0, R2, 0x16, RZ ;  /* 0x0000001602007824 */ /* 0x000fe400078e02ff */
[C---:B----4-:R-:W-:Y:S01]  /*4810*/  IMAD.WIDE R116, R252.reuse, 0x4, R104 ;  /* 0x00000004fc747825 */ /* 0x050fe200078e0268 */
[----:B------:R5:W-:Y:S04]  /*4820*/  STL.64 [R1+0x1b0], R112 ;  /* 0x0001b07001007387 */ /* 0x000be80000100a00 */
[----:B------:R3:W-:Y:S01]  /*4830*/  STL.64 [R1+0x1b8], R118 ;  /* 0x0001b87601007387 */ /* 0x0007e20000100a00 */
[----:B-1----:R-:W-:-:S03]  /*4840*/  IMAD.WIDE R114, R252, 0x4, R106 ;  /* 0x00000004fc727825 */ /* 0x002fc600078e026a */
[----:B------:R3:W-:Y:S01]  /*4850*/  LDGSTS.E [R110+0x9000], [R118.64], !P4 ;  /* 0x09000000766e7fae */ /* 0x0007e2000e121848 */
[----:B-----5:R-:W-:Y:S01]  /*4860*/  IMAD.WIDE R112, R252, 0x4, R108 ;  /* 0x00000004fc707825 */ /* 0x020fe200078e026c */
[----:B------:R-:W-:Y:S02]  /*4870*/  IADD3 R252, R3, -0x2f, RZ ;  /* 0xffffffd103fc7810 */ /* 0x000fe40007ffe0ff */
[----:B------:R1:W-:Y:S04]  /*4880*/  STL.64 [R1+0x1c0], R116 ;  /* 0x0001c07401007387 */ /* 0x0003e80000100a00 */
[----:B------:R1:W-:Y:S01]  /*4890*/  LDGSTS.E [R110+0x9200], [R116.64], !P4 ;  /* 0x09200000746e7fae */ /* 0x0003e2000e121848 */
[----:B---3--:R-:W-:-:S03]  /*48a0*/  IMAD.WIDE R118, R0, 0x4, R102 ;  /* 0x0000000400767825 */ /* 0x008fc600078e0266 */
        /* <DEDUP_REMOVED lines=159> */
[----:B------:R3:W-:Y:S01]  /*52a0*/  STL.64 [R1+0x318], R118 ;  /* 0x0003187601007387 */ /* 0x0007e20000100a00 */
[----:B-1----:R-:W-:Y:S01]  /*52b0*/  IMAD.WIDE R112, R0, 0x4, R108 ;  /* 0x0000000400707825 */ /* 0x002fe200078e026c */
[----:B------:R-:W-:-:S02]  /*52c0*/  IADD3 R0, R3, -0x1c, RZ ;  /* 0xffffffe403007810 */ /* 0x000fc40007ffe0ff */
[----:B------:R1:W-:Y:S04]  /*52d0*/  LDGSTS.E [R110+0x1f200], [R116.64], !P2 ;  /* 0x1f200000746e7fae */ /* 0x0003e8000d121848 */
[----:B------:R1:W-:Y:S01]  /*52e0*/  STL.64 [R1+0x320], R116 ;  /* 0x0003207401007387 */ /* 0x0003e20000100a00 */
[----:B---3--:R-:W-:-:S03]  /*52f0*/  IMAD.WIDE R118, R252, 0x4, R102 ;  /* 0x00000004fc767825 */ /* 0x008fc600078e0266 */
[----:B------:R3:W-:Y:S04]  /*5300*/  LDGSTS.E [R110+0x1f400], [R114.64], !P2 ;  /* 0x1f400000726e7fae */ /* 0x0007e8000d121848 */
[----:B------:R3:W-:Y:S04]  /*5310*/  STL.64 [R1+0x328], R114 ;  /* 0x0003287201007387 */ /* 0x0007e80000100a00 */
[----:B------:R4:W-:Y:S01]  /*5320*/  LDGSTS.E [R110+0x1f600], [R112.64], !P2 ;  /* 0x1f600000706e7fae */ /* 0x0009e2000d121848 */
[----:B-1----:R-:W-:Y:S02]  /*5330*/  LOP3.LUT R116, R251, 0x60, RZ, 0x3c, !PT ;  /* 0x00000060fb747812 */ /* 0x002fe400078e3cff */
[----:B------:R-:W-:Y:S01]  /*5340*/  ISETP.GE.U32.AND P2, PT, R0, 0x7fffffa5, PT ;  /* 0x7fffffa50000780c */ /* 0x000fe20003f46070 */
[----:B------:R1:W-:Y:S01]  /*5350*/  STL.64 [R1+0x330], R112 ;  /* 0x0003307001007387 */ /* 0x0003e20000100a00 */
[----:B------:R-:W-:-:S02]  /*5360*/  IMAD R0, R2, 0x7, RZ ;  /* 0x0000000702007824 */ /* 0x000fc400078e02ff */
[C---:B---3--:R-:W-:Y:S01]  /*5370*/  IMAD.WIDE R114, R252.reuse, 0x4, R104 ;  /* 0x00000004fc727825 */ /* 0x048fe200078e0268 */
[----:B------:R3:W-:Y:S03]  /*5380*/  STL.64 [R1+0x338], R118 ;  /* 0x0003387601007387 */ /* 0x0007e60000100a00 */
[C---:B----4-:R-:W-:Y:S01]  /*5390*/  IMAD.WIDE R110, R252.reuse, 0x4, R108 ;  /* 0x00000004fc6e7825 */ /* 0x050fe200078e026c */
[----:B------:R3:W-:Y:S03]  /*53a0*/  LDGSTS.E [R116+0x1800], [R118.64], !P6 ;  /* 0x0180000076747fae */ /* 0x0007e6000f121848 */
[----:B-1----:R-:W-:Y:S01]  /*53b0*/  IMAD.WIDE R112, R252, 0x4, R106 ;  /* 0x00000004fc707825 */ /* 0x002fe200078e026a */
[----:B------:R-:W-:Y:S01]  /*53c0*/  IADD3 R252, R3, -0x20, RZ ;  /* 0xffffffe003fc7810 */ /* 0x000fe20007ffe0ff */
        /* <DEDUP_REMOVED lines=88> */
[----:B-----5:R-:W-:-:S03]  /*5950*/  IMAD.WIDE R110, R252, 0x4, R108 ;  /* 0x00000004fc6e7825 */ /* 0x020fc600078e026c */
[----:B------:R-:W1:Y:S01]  /*5960*/  S2R R251, SR_TID.X ;  /* 0x0000000000fb7919 */ /* 0x000e620000002100 */
[----:B------:R-:W-:-:S03]  /*5970*/  IADD3 R252, R3, -0x38, RZ ;  /* 0xffffffc803fc7810 */ /* 0x000fc60007ffe0ff */
[----:B------:R4:W-:Y:S01]  /*5980*/  STL.64 [R1+0x410], R114 ;  /* 0x0004107201007387 */ /* 0x0009e20000100a00 */
[----:B---3--:R-:W-:-:S03]  /*5990*/  IMAD.WIDE R118, R0, 0x4, R102 ;  /* 0x0000000400767825 */ /* 0x008fc600078e0266 */
[----:B------:R4:W-:Y:S04]  /*59a0*/  LDGSTS.E [R116+0xda00], [R114.64], !P2 ;  /* 0x0da0000072747fae */ /* 0x0009e8000d121848 */
[----:B------:R3:W-:Y:S04]  /*59b0*/  STL.64 [R1+0x418], R112 ;  /* 0x0004187001007387 */ /* 0x0007e80000100a00 */
[----:B------:R3:W-:Y:S01]  /*59c0*/  LDGSTS.E [R116+0xdc00], [R112.64], !P2 ;  /* 0x0dc0000070747fae */ /* 0x0007e2000d121848 */
[----:B----4-:R-:W-:-:S03]  /*59d0*/  IMAD.WIDE R114, R0, 0x4, R104 ;  /* 0x0000000400727825 */ /* 0x010fc600078e0268 */
[----:B------:R4:W-:Y:S01]  /*59e0*/  STL.64 [R1+0x420], R110 ;  /* 0x0004206e01007387 */ /* 0x0009e20000100a00 */
[----:B-1----:R-:W-:-:S03]  /*59f0*/  LOP3.LUT R250, R251, 0x3f, RZ, 0xc0, !PT ;  /* 0x0000003ffbfa7812 */ /* 0x002fc600078ec0ff */
[----:B------:R4:W-:Y:S01]  /*5a00*/  LDGSTS.E [R116+0xde00], [R110.64], !P2 ;  /* 0x0de000006e747fae */ /* 0x0009e2000d121848 */
[----:B------:R-:W-:Y:S01]  /*5a10*/  ISETP.GE.U32.AND P2, PT, R252, 0x7fffff89, PT ;  /* 0x7fffff89fc00780c */ /* 0x000fe20003f46070 */
[----:B------:R-:W-:Y:S02]  /*5a20*/  IMAD R252, R2, 0x27, RZ ;  /* 0x0000002702fc7824 */ /* 0x000fe400078e02ff */
[----:B---3--:R-:W-:Y:S01]  /*5a30*/  IMAD.WIDE R112, R0, 0x4, R106 ;  /* 0x0000000400707825 */ /* 0x008fe200078e026a */
[----:B------:R1:W-:Y:S03]  /*5a40*/  LDGSTS.E [R116+0xf800], [R118.64], !P6 ;  /* 0x0f80000076747fae */ /* 0x0003e6000f121848 */
[----:B------:R-:W-:Y:S01]  /*5a50*/  IMAD.WIDE R120, R252, 0x4, R102 ;  /* 0x00000004fc787825 */ /* 0x000fe200078e0266 */
[----:B------:R3:W-:Y:S03]  /*5a60*/  LDGSTS.E [R116+0xfa00], [R114.64], !P6 ;  /* 0x0fa0000072747fae */ /* 0x0007e6000f121848 */
[----:B----4-:R-:W-:Y:S01]  /*5a70*/  IMAD.WIDE R110, R0, 0x4, R108 ;  /* 0x00000004006e7825 */ /* 0x010fe200078e026c */
[----:B------:R-:W-:Y:S01]  /*5a80*/  IADD3 R0, R3, -0x3c, RZ ;  /* 0xffffffc403007810 */ /* 0x000fe20007ffe0ff */
[----:B------:R4:W-:Y:S04]  /*5a90*/  LDGSTS.E [R116+0xfc00], [R112.64], !P6 ;  /* 0x0fc0000070747fae */ /* 0x0009e8000f121848 */
[----:B------:R5:W-:Y:S01]  /*5aa0*/  LDGSTS.E [R116+0xfe00], [R110.64], !P6 ;  /* 0x0fe000006e747fae */ /* 0x000be2000f121848 */
[----:B------:R-:W-:Y:S01]  /*5ab0*/  ISETP.GE.U32.AND P6, PT, R0, 0x7fffff85, PT ;  /* 0x7fffff850000780c */ /* 0x000fe20003fc6070 */
[----:B------:R-:W-:-:S02]  /*5ac0*/  IMAD R0, R2, 0x23, RZ ;  /* 0x0000002302007824 */ /* 0x000fc400078e02ff */
[----:B------:R1:W-:Y:S02]  /*5ad0*/  STL.64 [R1+0x428], R118 ;  /* 0x0004287601007387 */ /* 0x0003e40000100a00 */
[C---:B--2---:R-:W-:Y:S02]  /*5ae0*/  IMAD.WIDE R242, R0.reuse, 0x4, R102 ;  /* 0x0000000400f27825 */ /* 0x044fe400078e0266 */
[----:B------:R3:W-:Y:S02]  /*5af0*/  STL.64 [R1+0x430], R114 ;  /* 0x0004307201007387 */ /* 0x0007e40000100a00 */
[C---:B------:R-:W-:Y:S02]  /*5b00*/  IMAD.WIDE R126, R0.reuse, 0x4, R104 ;  /* 0x00000004007e7825 */ /* 0x040fe400078e0268 */
[----:B------:R-:W-:Y:S02]  /*5b10*/  STL.64 [R1+0x438], R112 ;  /* 0x0004387001007387 */ /* 0x000fe40000100a00 */
[----:B------:R-:W-:-:S02]  /*5b20*/  IMAD.WIDE R124, R0, 0x4, R106 ;  /* 0x00000004007c7825 */ /* 0x000fc400078e026a */
[----:B------:R5:W-:Y:S02]  /*5b30*/  STL.64 [R1+0x440], R110 ;  /* 0x0004406e01007387 */ /* 0x000be40000100a00 */
[----:B------:R-:W-:Y:S02]  /*5b40*/  IMAD.WIDE R122, R0, 0x4, R108 ;  /* 0x00000004007a7825 */ /* 0x000fe400078e026c */
[----:B------:R2:W-:Y:S02]  /*5b50*/  STL.64 [R1+0x448], R242 ;  /* 0x000448f201007387 */ /* 0x0005e40000100a00 */
[C---:B-1----:R-:W-:Y:S02]  /*5b60*/  IMAD.WIDE R118, R252.reuse, 0x4, R104 ;  /* 0x00000004fc767825 */ /* 0x042fe400078e0268 */
[----:B------:R2:W-:Y:S02]  /*5b70*/  LDGSTS.E [R116+0x11800], [R242.64], !P0 ;  /* 0x11800000f2747fae */ /* 0x0005e4000c121848 */
[----:B---3--:R-:W-:-:S02]  /*5b80*/  IMAD.WIDE R114, R252, 0x4, R106 ;  /* 0x00000004fc727825 */ /* 0x008fc400078e026a */
[----:B------:R-:W-:Y:S01]  /*5b90*/  STL.64 [R1+0x450], R120 ;  /* 0x0004507801007387 */ /* 0x000fe20000100a00 */
[C---:B-----5:R-:W-:Y:S01]  /*5ba0*/  IADD3 R111, R3.reuse, -0x40, RZ ;  /* 0xffffffc0036f7810 */ /* 0x060fe20007ffe0ff */
[----:B------:R-:W-:Y:S02]  /*5bb0*/  IMAD R110, R2, 0x2b, RZ ;  /* 0x0000002b026e7824 */ /* 0x000fe400078e02ff */
[----:B------:R1:W-:Y:S01]  /*5bc0*/  LDGSTS.E [R116+0x11a00], [R126.64], !P0 ;  /* 0x11a000007e747fae */ /* 0x0003e2000c121848 */
[----:B----4-:R-:W-:Y:S01]  /*5bd0*/  IMAD.WIDE R112, R252, 0x4, R108 ;  /* 0x00000004fc707825 */ /* 0x010fe200078e026c */
[----:B------:R-:W-:Y:S02]  /*5be0*/  IADD3 R252, R3, -0x41, RZ ;  /* 0xffffffbf03fc7810 */ /* 0x000fe40007ffe0ff */
[----:B------:R-:W-:Y:S01]  /*5bf0*/  STL.64 [R1+0x458], R126 ;  /* 0x0004587e01007387 */ /* 0x000fe20000100a00 */
[----:B------:R-:W-:Y:S02]  /*5c00*/  IMAD R0, R2, 0x2f, RZ ;  /* 0x0000002f02007824 */ /* 0x000fe400078e02ff */
[----:B--2---:R-:W-:Y:S01]  /*5c10*/  IMAD.SHL.U32 R242, R250, 0x4, RZ ;  /* 0x00000004faf27824 */ /* 0x004fe200078e00ff */
[----:B------:R2:W-:Y:S04]  /*5c20*/  LDGSTS.E [R116+0x11c00], [R124.64], !P0 ;  /* 0x11c000007c747fae */ /* 0x0005e8000c121848 */
[----:B------:R-:W-:Y:S04]  /*5c30*/  STL.64 [R1+0x460], R124 ;  /* 0x0004607c01007387 */ /* 0x000fe80000100a00 */
[----:B------:R3:W-:Y:S01]  /*5c40*/  LDGSTS.E [R116+0x11e00], [R122.64], !P0 ;  /* 0x11e000007a747fae */ /* 0x0007e2000c121848 */
[----:B------:R-:W-:-:S03]  /*5c50*/  ISETP.GE.U32.AND P0, PT, R111, 0x7fffff81, PT ;  /* 0x7fffff816f00780c */ /* 0x000fc60003f06070 */
[----:B------:R-:W-:Y:S04]  /*5c60*/  STL.64 [R1+0x468], R122 ;  /* 0x0004687a01007387 */ /* 0x000fe80000100a00 */
[----:B------:R4:W-:Y:S04]  /*5c70*/  LDGSTS.E [R116+0x13800], [R120.64], !P4 ;  /* 0x1380000078747fae */ /* 0x0009e8000e121848 */
[----:B------:R5:W-:Y:S04]  /*5c80*/  STL.64 [R1+0x470], R118 ;  /* 0x0004707601007387 */ /* 0x000be80000100a00 */
[----:B------:R5:W-:Y:S04]  /*5c90*/  LDGSTS.E [R116+0x13a00], [R118.64], !P4 ;  /* 0x13a0000076747fae */ /* 0x000be8000e121848 */
[----:B------:R1:W-:Y:S04]  /*5ca0*/  STL.64 [R1+0x478], R114 ;  /* 0x0004787201007387 */ /* 0x0003e80000100a00 */
[----:B------:R1:W-:Y:S01]  /*5cb0*/  LDGSTS.E [R116+0x13c00], [R114.64], !P4 ;  /* 0x13c0000072747fae */ /* 0x0003e2000e121848 */
[----:B-----5:R-:W-:-:S03]  /*5cc0*/  IMAD.WIDE R118, R110, 0x4, R102 ;  /* 0x000000046e767825 */ /* 0x020fc600078e0266 */
[----:B------:R5:W-:Y:S04]  /*5cd0*/  STL.64 [R1+0x480], R112 ;  /* 0x0004807001007387 */ /* 0x000be80000100a00 */
[----:B------:R5:W-:Y:S01]  /*5ce0*/  LDGSTS.E [R116+0x13e00], [R112.64], !P4 ;  /* 0x13e0000070747fae */ /* 0x000be2000e121848 */
[----:B------:R-:W-:Y:S01]  /*5cf0*/  ISETP.GE.AND P4, PT, R250, R111, PT ;  /* 0x0000006ffa00720c */ /* 0x000fe20003f86270 */
[C---:B-1----:R-:W-:Y:S02]  /*5d00*/  IMAD.WIDE R114, R110.reuse, 0x4, R104 ;  /* 0x000000046e727825 */ /* 0x042fe400078e0268 */
[----:B------:R1:W-:Y:S04]  /*5d10*/  LDGSTS.E [R116+0x15800], [R118.64], !P5 ;  /* 0x1580000076747fae */ /* 0x0003e8000e921848 */
[----:B------:R1:W-:Y:S01]  /*5d20*/  LDGSTS.E [R116+0x15a00], [R114.64], !P5 ;  /* 0x15a0000072747fae */ /* 0x0003e2000e921848 */
[----:B-----5:R-:W-:-:S03]  /*5d30*/  IMAD.WIDE R112, R110, 0x4, R106 ;  /* 0x000000046e707825 */ /* 0x020fc600078e026a */
[----:B------:R1:W-:Y:S01]  /*5d40*/  STL.64 [R1+0x488], R118 ;  /* 0x0004887601007387 */ /* 0x0003e20000100a00 */
[----:B------:R-:W-:-:S03]  /*5d50*/  IMAD.WIDE R110, R110, 0x4, R108 ;  /* 0x000000046e6e7825 */ /* 0x000fc600078e026c */
[----:B------:R5:W-:Y:S04]  /*5d60*/  LDGSTS.E [R116+0x15c00], [R112.64], !P5 ;  /* 0x15c0000070747fae */ /* 0x000be8000e921848 */
[----:B------:R2:W-:Y:S04]  /*5d70*/  STL.64 [R1+0x490], R114 ;  /* 0x0004907201007387 */ /* 0x0005e80000100a00 */
[----:B------:R3:W-:Y:S01]  /*5d80*/  LDGSTS.E [R116+0x15e00], [R110.64], !P5 ;  /* 0x15e000006e747fae */ /* 0x0007e2000e921848 */
[----:B-1----:R-:W-:Y:S01]  /*5d90*/  IMAD.WIDE R118, R0, 0x4, R102 ;  /* 0x0000000400767825 */ /* 0x002fe200078e0266 */
[----:B------:R-:W-:-:S02]  /*5da0*/  ISETP.GE.U32.AND P5, PT, R252, 0x7fffff80, PT ;  /* 0x7fffff80fc00780c */ /* 0x000fc40003fa6070 */
[----:B------:R5:W-:Y:S01]  /*5db0*/  STL.64 [R1+0x498], R112 ;  /* 0x0004987001007387 */ /* 0x000be20000100a00 */
[----:B------:R-:W-:Y:S02]  /*5dc0*/  IMAD R252, R2, 0x33, RZ ;  /* 0x0000003302fc7824 */ /* 0x000fe400078e02ff */
[----:B--2---:R-:W-:Y:S01]  /*5dd0*/  IMAD.WIDE R114, R0, 0x4, R104 ;  /* 0x0000000400727825 */ /* 0x004fe200078e0268 */
[----:B------:R3:W-:Y:S03]  /*5de0*/  STL.64 [R1+0x4a0], R110 ;  /* 0x0004a06e01007387 */ /* 0x0007e60000100a00 */
[----:B----4-:R-:W-:Y:S01]  /*5df0*/  IMAD.WIDE R120, R252, 0x4, R102 ;  /* 0x00000004fc787825 */ /* 0x010fe200078e0266 */
[----:B------:R1:W-:Y:S03]  /*5e00*/  LDGSTS.E [R116+0x17800], [R118.64], !P1 ;  /* 0x1780000076747fae */ /* 0x0003e6000c921848 */
[C---:B-----5:R-:W-:Y:S01]  /*5e10*/  IMAD.WIDE R112, R0.reuse, 0x4, R106 ;  /* 0x0000000400707825 */ /* 0x060fe200078e026a */
[----:B------:R1:W-:Y:S03]  /*5e20*/  STL.64 [R1+0x4a8], R118 ;  /* 0x0004a87601007387 */ /* 0x0003e60000100a00 */
[----:B---3--:R-:W-:Y:S01]  /*5e30*/  IMAD.WIDE R110, R0, 0x4, R108 ;  /* 0x00000004006e7825 */ /* 0x008fe200078e026c */
[----:B------:R-:W-:Y:S01]  /*5e40*/  IADD3 R0, R3, -0x45, RZ ;  /* 0xffffffbb03007810 */ /* 0x000fe20007ffe0ff */
[----:B------:R2:W-:Y:S04]  /*5e50*/  LDGSTS.E [R116+0x17a00], [R114.64], !P1 ;  /* 0x17a0000072747fae */ /* 0x0005e8000c921848 */
[----:B------:R2:W-:Y:S01]  /*5e60*/  STL.64 [R1+0x4b0], R114 ;  /* 0x0004b07201007387 */ /* 0x0005e20000100a00 */
[----:B-1----:R-:W-:-:S03]  /*5e70*/  IMAD.WIDE R118, R252, 0x4, R104 ;  /* 0x00000004fc767825 */ /* 0x002fc600078e0268 */
[----:B------:R1:W-:Y:S04]  /*5e80*/  LDGSTS.E [R116+0x17c00], [R112.64], !P1 ;  /* 0x17c0000070747fae */ /* 0x0003e8000c921848 */
[----:B------:R1:W-:Y:S04]  /*5e90*/  STL.64 [R1+0x4b8], R112 ;  /* 0x0004b87001007387 */ /* 0x0003e80000100a00 */
[----:B------:R3:W-:Y:S01]  /*5ea0*/  LDGSTS.E [R116+0x17e00], [R110.64], !P1 ;  /* 0x17e000006e747fae */ /* 0x0007e2000c921848 */
[----:B--2---:R-:W-:Y:S01]  /*5eb0*/  IMAD.WIDE R114, R252, 0x4, R106 ;  /* 0x00000004fc727825 */ /* 0x004fe200078e026a */
[----:B------:R-:W-:-:S02]  /*5ec0*/  ISETP.GE.U32.AND P1, PT, R0, 0x7fffff7c, PT ;  /* 0x7fffff7c0000780c */ /* 0x000fc40003f26070 */
[----:B------:R2:W-:Y:S01]  /*5ed0*/  LDGSTS.E [R116+0x19800], [R120.64], !P3 ;  /* 0x1980000078747fae */ /* 0x0005e2000d921848 */
[----:B------:R-:W-:Y:S02]  /*5ee0*/  IMAD R0, R2, 0x37, RZ ;  /* 0x0000003702007824 */ /* 0x000fe400078e02ff */
[----:B-1----:R-:W-:Y:S01]  /*5ef0*/  IMAD.WIDE R112, R252, 0x4, R108 ;  /* 0x00000004fc707825 */ /* 0x002fe200078e026c */
[----:B------:R-:W-:Y:S01]  /*5f00*/  IADD3 R252, R3, -0x49, RZ ;  /* 0xffffffb703fc7810 */ /* 0x000fe20007ffe0ff */
[----:B------:R3:W-:Y:S04]  /*5f10*/  STL.64 [R1+0x4c0], R110 ;  /* 0x0004c06e01007387 */ /* 0x0007e80000100a00 */
[----:B------:R1:W-:Y:S04]  /*5f20*/  LDGSTS.E [R116+0x19a00], [R118.64], !P3 ;  /* 0x19a0000076747fae */ /* 0x0003e8000d921848 */
[----:B------:R2:W-:Y:S04]  /*5f30*/  STL.64 [R1+0x4c8], R120 ;  /* 0x0004c87801007387 */ /* 0x0005e80000100a00 */
[----:B------:R4:W-:Y:S01]  /*5f40*/  LDGSTS.E [R116+0x19c00], [R114.64], !P3 ;  /* 0x19c0000072747fae */ /* 0x0009e2000d921848 */
[----:B---3--:R-:W-:-:S03]  /*5f50*/  MOV R110, 0x3f ;  /* 0x0000003f006e7802 */ /* 0x008fc60000000f00 */
[----:B------:R1:W-:Y:S01]  /*5f60*/  STL.64 [R1+0x4d0], R118 ;  /* 0x0004d07601007387 */ /* 0x0003e20000100a00 */
[----:B------:R-:W-:-:S03]  /*5f70*/  IADD3 R110, R110, c[0x0][0x180], RZ ;  /* 0x000060006e6e7a10 */ /* 0x000fc60007ffe0ff */
[----:B------:R3:W-:Y:S01]  /*5f80*/  LDGSTS.E [R116+0x19e00], [R112.64], !P3 ;  /* 0x19e0000070747fae */ /* 0x0007e2000d921848 */
[----:B--2---:R-:W-:Y:S01]  /*5f90*/  IMAD.WIDE R120, R0, 0x4, R102 ;  /* 0x0000000400787825 */ /* 0x004fe200078e0266 */
[----:B------:R-:W-:Y:S02]  /*5fa0*/  ISETP.GE.U32.AND P3, PT, R252, 0x7fffff78, PT ;  /* 0x7fffff78fc00780c */ /* 0x000fe40003f66070 */
[----:B------:R4:W-:Y:S01]  /*5fb0*/  STL.64 [R1+0x4d8], R114 ;  /* 0x0004d87201007387 */ /* 0x0009e20000100a00 */
[----:B------:R-:W-:Y:S02]  /*5fc0*/  IMAD R252, R2, 0x3b, RZ ;  /* 0x0000003b02fc7824 */ /* 0x000fe400078e02ff */
[C---:B-1----:R-:W-:Y:S01]  /*5fd0*/  IMAD.WIDE R118, R0.reuse, 0x4, R104 ;  /* 0x0000000400767825 */ /* 0x042fe200078e0268 */
[----:B------:R3:W-:Y:S04]  /*5fe0*/  STL.64 [R1+0x4e0], R112 ;  /* 0x0004e07001007387 */ /* 0x0007e80000100a00 */
[----:B------:R1:W-:Y:S01]  /*5ff0*/  STL.64 [R1+0x4e8], R120 ;  /* 0x0004e87801007387 */ /* 0x0003e20000100a00 */
[----:B----4-:R-:W-:-:S03]  /*6000*/  IMAD.WIDE R114, R0, 0x4, R106 ;  /* 0x0000000400727825 */ /* 0x010fc600078e026a */
[----:B------:R1:W-:Y:S01]  /*6010*/  LDGSTS.E [R116+0x1b800], [R120.64], !P2 ;  /* 0x1b80000078747fae */ /* 0x0003e2000d121848 */
[----:B---3--:R-:W-:-:S03]  /*6020*/  IMAD.WIDE R112, R0, 0x4, R108 ;  /* 0x0000000400707825 */ /* 0x008fc600078e026c */
[----:B------:R2:W-:Y:S04]  /*6030*/  STL.64 [R1+0x5d8], R118 ;  /* 0x0005d87601007387 */ /* 0x0005e80000100a00 */
[----:B------:R2:W-:Y:S01]  /*6040*/  LDGSTS.E [R116+0x1ba00], [R118.64], !P2 ;  /* 0x1ba0000076747fae */ /* 0x0005e2000d121848 */
[----:B-1----:R-:W-:-:S03]  /*6050*/  IMAD.WIDE R120, R252, 0x4, R102 ;  /* 0x00000004fc787825 */ /* 0x002fc600078e0266 */
[----:B------:R1:W-:Y:S04]  /*6060*/  STL.64 [R1+0x5d0], R114 ;  /* 0x0005d07201007387 */ /* 0x0003e80000100a00 */
[----:B------:R1:W-:Y:S01]  /*6070*/  LDGSTS.E [R116+0x1bc00], [R114.64], !P2 ;  /* 0x1bc0000072747fae */ /* 0x0003e2000d121848 */
[----:B--2---:R-:W-:-:S03]  /*6080*/  IMAD.WIDE R118, R252, 0x4, R104 ;  /* 0x00000004fc767825 */ /* 0x004fc600078e0268 */
[----:B------:R2:W-:Y:S04]  /*6090*/  STL.64 [R1+0x5c8], R112 ;  /* 0x0005c87001007387 */ /* 0x0005e80000100a00 */
[----:B------:R2:W-:Y:S01]  /*60a0*/  LDGSTS.E [R116+0x1be00], [R112.64], !P2 ;  /* 0x1be0000070747fae */ /* 0x0005e2000d121848 */
[----:B------:R-:W-:Y:S01]  /*60b0*/  ISETP.GT.AND P2, PT, R110, 0x3f, PT ;  /* 0x0000003f6e00780c */ /* 0x000fe20003f44270 */
[----:B-1----:R-:W-:Y:S02]  /*60c0*/  IMAD.WIDE R114, R252, 0x4, R106 ;  /* 0x00000004fc727825 */ /* 0x002fe400078e026a */
[----:B------:R-:W-:Y:S01]  /*60d0*/  STL.64 [R1+0x4f0], R120 ;  /* 0x0004f07801007387 */ /* 0x000fe20000100a00 */
[----:B------:R-:W-:Y:S02]  /*60e0*/  SEL R0, RZ, 0x4, !P2 ;  /* 0x00000004ff007807 */ /* 0x000fe40005000000 */
[----:B------:R-:W-:Y:S01]  /*60f0*/  ISETP.GE.AND P2, PT, R250, c[0x0][0x180], PT ;  /* 0x00006000fa007a0c */ /* 0x000fe20003f46270 */
[----:B------:R-:W-:Y:S01]  /*6100*/  STL.64 [R1+0x5e8], R118 ;  /* 0x0005e87601007387 */ /* 0x000fe20000100a00 */
[----:B------:R-:W-:-:S02]  /*6110*/  IADD3 R110, R3, -0x4d, RZ ;  /* 0xffffffb3036e7810 */ /* 0x000fc40007ffe0ff */
[----:B------:R-:W-:Y:S01]  /*6120*/  SEL R0, R0, RZ, !P2 ;  /* 0x000000ff00007207 */ /* 0x000fe20005000000 */
[----:B--2---:R-:W-:Y:S01]  /*6130*/  IMAD.WIDE R112, R252, 0x4, R108 ;  /* 0x00000004fc707825 */ /* 0x004fe200078e026c */
[----:B------:R1:W-:Y:S04]  /*6140*/  STL.64 [R1+0x5f8], R114 ;  /* 0x0005f87201007387 */ /* 0x0003e80000100a00 */
[----:B------:R2:W-:Y:S04]  /*6150*/  STL.64 [R1+0x608], R112 ;  /* 0x0006087001007387 */ /* 0x0005e80000100a00 */
[----:B------:R-:W3:Y:S04]  /*6160*/  LDL.64 R244, [R1+0xd0] ;  /* 0x0000d00001f47983 */ /* 0x000ee80000100a00 */
[----:B------:R4:W-:Y:S01]  /*6170*/  LDGSTS.E [R116+0x1d800], [R120.64], !P6 ;  /* 0x1d80000078747fae */ /* 0x0009e2000f121848 */
[----:B------:R-:W-:-:S03]  /*6180*/  IMAD R252, R2, 0x3f, RZ ;  /* 0x0000003f02fc7824 */ /* 0x000fc600078e02ff */
[----:B------:R5:W-:Y:S01]  /*6190*/  LDGSTS.E [R116+0x1da00], [R118.64], !P6 ;  /* 0x1da0000076747fae */ /* 0x000be2000f121848 */
[----:B------:R-:W-:-:S03]  /*61a0*/  SHF.R.S32.HI R2, RZ, 0x6, R251 ;  /* 0x00000006ff027819 */ /* 0x000fc600000114fb */
[----:B------:R1:W-:Y:S04]  /*61b0*/  LDGSTS.E [R116+0x1dc00], [R114.64], !P6 ;  /* 0x1dc0000072747fae */ /* 0x0003e8000f121848 */
[----:B------:R-:W3:Y:S04]  /*61c0*/  LDL.64 R126, [R1+0xb0] ;  /* 0x0000b000017e7983 */ /* 0x000ee80000100a00 */
[----:B------:R2:W-:Y:S04]  /*61d0*/  LDGSTS.E [R116+0x1de00], [R112.64], !P6 ;  /* 0x1de0000070747fae */ /* 0x0005e8000f121848 */
[----:B-1----:R-:W3:Y:S04]  /*61e0*/  LDL.64 R114, [R1+0x90] ;  /* 0x0000900001727983 */ /* 0x002ee80000100a00 */
[----:B------:R-:W3:Y:S04]  /*61f0*/  LDL.64 R124, [R1+0x50] ;  /* 0x00005000017c7983 */ /* 0x000ee80000100a00 */
[----:B--2---:R-:W2:Y:S04]  /*6200*/  LDL.64 R112, [R1+0x70] ;  /* 0x0000700001707983 */ /* 0x004ea80000100a00 */
[----:B------:R-:W2:Y:S01]  /*6210*/  LDL.64 R250, [R1+0x30] ;  /* 0x0000300001fa7983 */ /* 0x000ea20000100a00 */
[----:B------:R-:W-:-:S03]  /*6220*/  IMAD.WIDE R246, R252, 0x4, R102 ;  /* 0x00000004fcf67825 */ /* 0x000fc600078e0266 */
[----:B------:R-:W2:Y:S01]  /*6230*/  LDL.64 R122, [R1+0x10] ;  /* 0x00001000017a7983 */ /* 0x000ea20000100a00 */
[----:B----4-:R-:W-:-:S04]  /*6240*/  IMAD.WIDE R120, R252, 0x4, R104 ;  /* 0x00000004fc787825 */ /* 0x010fc800078e0268 */
[C---:B-----5:R-:W-:Y:S01]  /*6250*/  IMAD.WIDE R118, R252.reuse, 0x4, R106 ;  /* 0x00000004fc767825 */ /* 0x060fe200078e026a */
[----:B------:R1:W-:Y:S03]  /*6260*/  STL.64 [R1+0x620], R246 ;  /* 0x000620f601007387 */ /* 0x0003e60000100a00 */
[----:B------:R-:W-:Y:S01]  /*6270*/  IMAD.WIDE R248, R252, 0x4, R108 ;  /* 0x00000004fcf87825 */ /* 0x000fe200078e026c */
[----:B------:R4:W-:Y:S01]  /*6280*/  STL.64 [R1+0x630], R120 ;  /* 0x0006307801007387 */ /* 0x0009e20000100a00 */
[----:B------:R-:W-:Y:S02]  /*6290*/  SGXT R2, R2, 0x1 ;  /* 0x000000010202781a */ /* 0x000fe40000000200 */
[----:B------:R-:W-:Y:S01]  /*62a0*/  ISETP.NE.U32.AND P6, PT, R0, RZ, PT ;  /* 0x000000ff0000720c */ /* 0x000fe20003fc5070 */
[----:B------:R1:W-:Y:S01]  /*62b0*/  LDGSTS.E [R116+0x1f800], [R246.64], !P0 ;  /* 0x1f800000f6747fae */ /* 0x0003e2000c121848 */
[----:B------:R-:W-:-:S03]  /*62c0*/  LOP3.LUT R111, R242, 0x110, R2, 0x78, !PT ;  /* 0x00000110f26f7812 */ /* 0x000fc600078e7802 */
[----:B------:R4:W-:Y:S04]  /*62d0*/  LDGSTS.E [R116+0x1fa00], [R120.64], !P0 ;  /* 0x1fa0000078747fae */ /* 0x0009e8000c121848 */
[----:B------:R5:W-:Y:S04]  /*62e0*/  LDGSTS.E [R116+0x1fc00], [R118.64], !P0 ;  /* 0x1fc0000076747fae */ /* 0x000be8000c121848 */
[----:B-1----:R-:W2:Y:S04]  /*62f0*/  LDL.LU.64 R246, [R1+0xe88] ;  /* 0x000e880001f67983 */ /* 0x002ea80000300a00 */
[----:B------:R5:W-:Y:S04]  /*6300*/  STL.64 [R1+0x640], R118 ;  /* 0x0006407601007387 */ /* 0x000be80000100a00 */
[----:B------:R1:W-:Y:S04]  /*6310*/  STL.64 [R1+0x650], R248 ;  /* 0x000650f801007387 */ /* 0x0003e80000100a00 */
[----:B----4-:R-:W4:Y:S04]  /*6320*/  LDL.64 R120, [R1+0xc8] ;  /* 0x0000c80001787983 */ /* 0x010f280000100a00 */
[----:B-----5:R-:W5:Y:S04]  /*6330*/  LDL.64 R118, [R1+0xa8] ;  /* 0x0000a80001767983 */ /* 0x020f680000100a00 */
[----:B------:R1:W-:Y:S01]  /*6340*/  LDGSTS.E [R116+0x1fe00], [R248.64], !P0 ;  /* 0x1fe00000f8747fae */ /* 0x0003e2000c121848 */
[----:B------:R-:W-:-:S03]  /*6350*/  IADD3 R0, R111, 0x100000, RZ ;  /* 0x001000006f007810 */ /* 0x000fc60007ffe0ff */
[----:B------:R-:W0:Y:S04]  /*6360*/  LDGDEPBAR ;  /* 0x00000000000079af */ /* 0x000e280000000000 */
[----:B-1----:R-:W4:Y:S04]  /*6370*/  LDL.LU.64 R248, [R1+0xe80] ;  /* 0x000e800001f87983 */ /* 0x002f280000300a00 */
[----:B------:R-:W5:Y:S04]  /*6380*/  LDL.64 R116, [R1+0x88] ;  /* 0x0000880001747983 */ /* 0x000f680000100a00 */
[----:B---3--:R1:W-:Y:S04]  /*6390*/  LDGSTS.E [R0+-0x80000], [R244.64], P6 ;  /* 0x80000000f4007fae */ /* 0x0083e8000b121848 */
[----:B-1----:R-:W3:Y:S01]  /*63a0*/  LDL.64 R244, [R1+0x68] ;  /* 0x0000680001f47983 */ /* 0x002ee20000100a00 */
[----:B------:R-:W-:-:S02]  /*63b0*/  ISETP.GE.U32.AND P2, PT, R110, 0x7fffff74, PT ;  /* 0x7fffff746e00780c */ /* 0x000fc40003f46070 */
[----:B------:R-:W-:Y:S02]  /*63c0*/  IADD3 R110, R3, -0x51, RZ ;  /* 0xffffffaf036e7810 */ /* 0x000fe40007ffe0ff */
[C---:B------:R-:W-:Y:S02]  /*63d0*/  IADD3 R252, R111.reuse, 0x100000, RZ ;  /* 0x001000006ffc7810 */ /* 0x040fe40007ffe0ff */
[----:B------:R-:W-:Y:S02]  /*63e0*/  ISETP.GE.U32.AND P0, PT, R110, 0x7fffff70, PT ;  /* 0x7fffff706e00780c */ /* 0x000fe40003f06070 */
[C---:B------:R-:W-:Y:S01]  /*63f0*/  IADD3 R110, R111.reuse, 0x100000, RZ ;  /* 0x001000006f6e7810 */ /* 0x040fe20007ffe0ff */
[----:B------:R1:W-:Y:S04]  /*6400*/  LDGSTS.E [R252+-0x7f800], [R126.64], P6 ;  /* 0x808000007efc7fae */ /* 0x0003e8000b121848 */
[----:B------:R1:W-:Y:S04]  /*6410*/  LDGSTS.E [R0+-0x7f000], [R114.64], P6 ;  /* 0x8100000072007fae */ /* 0x0003e8000b121848 */
[----:B--2---:R2:W-:Y:S04]  /*6420*/  LDGSTS.E [R110+-0x7e800], [R112.64], P6 ;  /* 0x81800000706e7fae */ /* 0x0045e8000b121848 */
[----:B------:R2:W-:Y:S04]  /*6430*/  LDGSTS.E [R252+-0x7e000], [R124.64], P6 ;  /* 0x820000007cfc7fae */ /* 0x0005e8000b121848 */
[----:B-1----:R-:W3:Y:S04]  /*6440*/  LDL.64 R114, [R1+0x48] ;  /* 0x0000480001727983 */ /* 0x002ee80000100a00 */
[----:B--2---:R-:W2:Y:S04]  /*6450*/  LDL.64 R112, [R1+0x28] ;  /* 0x0000280001707983 */ /* 0x004ea80000100a00 */
[----:B------:R1:W-:Y:S01]  /*6460*/  LDGSTS.E [R0+-0x7d800], [R250.64], P6 ;  /* 0x82800000fa007fae */ /* 0x0003e2000b121848 */
[----:B------:R-:W-:-:S03]  /*6470*/  LOP3.LUT R110, R111, 0x20, RZ, 0x3c, !PT ;  /* 0x000000206f6e7812 */ /* 0x000fc600078e3cff */
[----:B------:R1:W-:Y:S04]  /*6480*/  LDGSTS.E [R252+-0x7d000], [R122.64], P6 ;  /* 0x830000007afc7fae */ /* 0x0003e8000b121848 */
[----:B-1----:R-:W2:Y:S01]  /*6490*/  LDL.64 R250, [R1+0x8] ;  /* 0x0000080001fa7983 */ /* 0x002ea20000100a00 */
[----:B------:R-:W-:-:S03]  /*64a0*/  IADD3 R252, R110, 0x100000, RZ ;  /* 0x001000006efc7810 */ /* 0x000fc60007ffe0ff */
[----:B----4-:R1:W-:Y:S04]  /*64b0*/  STL.64 [R1+0xe10], R248 ;  /* 0x000e10f801007387 */ /* 0x0103e80000100a00 */
[----:B------:R-:W4:Y:S04]  /*64c0*/  LDL.64 R126, [R1+0xc0] ;  /* 0x0000c000017e7983 */ /* 0x000f280000100a00 */
[----:B------:R1:W-:Y:S04]  /*64d0*/  LDGSTS.E [R0+-0x7c800], [R248.64], P6 ;  /* 0x83800000f8007fae */ /* 0x0003e8000b121848 */
[----:B------:R-:W4:Y:S04]  /*64e0*/  LDL.64 R124, [R1+0xa0] ;  /* 0x0000a000017c7983 */ /* 0x000f280000100a00 */
[----:B------:R5:W-:Y:S01]  /*64f0*/  LDGSTS.E [R252+-0x7fe00], [R120.64], P6 ;  /* 0x8020000078fc7fae */ /* 0x000be2000b121848 */
[----:B-1----:R-:W-:-:S03]  /*6500*/  IADD3 R0, R110, 0x100000, RZ ;  /* 0x001000006e007810 */ /* 0x002fc60007ffe0ff */
[----:B------:R-:W4:Y:S04]  /*6510*/  LDL.64 R122, [R1+0x80] ;  /* 0x00008000017a7983 */ /* 0x000f280000100a00 */
[----:B-----5:R1:W-:Y:S04]  /*6520*/  LDGSTS.E [R0+-0x7f600], [R118.64], P6 ;  /* 0x80a0000076007fae */ /* 0x0203e8000b121848 */
[----:B------:R-:W5:Y:S04]  /*6530*/  LDL.64 R120, [R1+0x60] ;  /* 0x0000600001787983 */ /* 0x000f680000100a00 */
[----:B------:R1:W-:Y:S04]  /*6540*/  LDGSTS.E [R252+-0x7ee00], [R116.64], P6 ;  /* 0x8120000074fc7fae */ /* 0x0003e8000b121848 */
[----:B-1----:R-:W5:Y:S01]  /*6550*/  LDL.64 R118, [R1+0x40] ;  /* 0x0000400001767983 */ /* 0x002f620000100a00 */
[----:B------:R-:W-:-:S03]  /*6560*/  LOP3.LUT R243, R111, 0x40, RZ, 0x3c, !PT ;  /* 0x000000406ff37812 */ /* 0x000fc600078e3cff */
[----:B------:R-:W5:Y:S04]  /*6570*/  LDL.64 R110, [R1+0x78] ;  /* 0x00007800016e7983 */ /* 0x000f680000100a00 */
[----:B------:R-:W5:Y:S04]  /*6580*/  LDL.64 R116, [R1+0x20] ;  /* 0x0000200001747983 */ /* 0x000f680000100a00 */
[----:B------:R-:W5:Y:S04]  /*6590*/  LDL.64 R248, [R1+0x38] ;  /* 0x0000380001f87983 */ /* 0x000f680000100a00 */
[----:B---3--:R1:W-:Y:S04]  /*65a0*/  LDGSTS.E [R0+-0x7e600], [R244.64], P6 ;  /* 0x81a00000f4007fae */ /* 0x0083e8000b121848 */
[----:B-1----:R-:W3:Y:S04]  /*65b0*/  LDL.64 R244, [R1] ;  /* 0x0000000001f47983 */ /* 0x002ee80000100a00 */
[----:B------:R1:W-:Y:S04]  /*65c0*/  LDGSTS.E [R252+-0x7de00], [R114.64], P6 ;  /* 0x8220000072fc7fae */ /* 0x0003e8000b121848 */
[----:B--2---:R2:W-:Y:S04]  /*65d0*/  LDGSTS.E [R0+-0x7d600], [R112.64], P6 ;  /* 0x82a0000070007fae */ /* 0x0045e8000b121848 */
[----:B-1----:R-:W3:Y:S04]  /*65e0*/  LDL.64 R114, [R1+0xb8] ;  /* 0x0000b80001727983 */ /* 0x002ee80000100a00 */
[----:B--2---:R-:W2:Y:S04]  /*65f0*/  LDL.64 R112, [R1+0x98] ;  /* 0x0000980001707983 */ /* 0x004ea80000100a00 */
[----:B------:R1:W-:Y:S04]  /*6600*/  LDGSTS.E [R252+-0x7ce00], [R250.64], P6 ;  /* 0x83200000fafc7fae */ /* 0x0003e8000b121848 */
[----:B------:R1:W-:Y:S02]  /*6610*/  LDGSTS.E [R0+-0x7c600], [R246.64], P6 ;  /* 0x83a00000f6007fae */ /* 0x0003e4000b121848 */
[----:B-1----:R-:W-:-:S02]  /*6620*/  LOP3.LUT R252, R242, 0x110, R2, 0x78, !PT ;  /* 0x00000110f2fc7812 */ /* 0x002fc400078e7802 */
[----:B------:R-:W2:Y:S04]  /*6630*/  LDL.64 R250, [R1+0x18] ;  /* 0x0000180001fa7983 */ /* 0x000ea80000100a00 */
[----:B------:R-:W1:Y:S04]  /*6640*/  S2R R0, SR_TID.X ;  /* 0x0000000000007919 */ /* 0x000e680000002100 */
[----:B------:R-:W2:Y:S04]  /*6650*/  LDL.64 R242, [R1+0x58] ;  /* 0x0000580001f27983 */ /* 0x000ea80000100a00 */
[----:B------:R1:W-:Y:S01]  /*6660*/  STL.64 [R1+0xe18], R246 ;  /* 0x000e18f601007387 */ /* 0x0003e20000100a00 */
[----:B------:R-:W-:-:S02]  /*6670*/  LOP3.LUT R252, R252, 0x40, RZ, 0x3c, !PT ;  /* 0x00000040fcfc7812 */ /* 0x000fc400078e3cff */
[----:B-1----:R-:W-:-:S05]  /*6680*/  LOP3.LUT R0, R0, 0x3f, RZ, 0xc0, !PT ;  /* 0x0000003f00007812 */ /* 0x002fca00078ec0ff */
[----:B------:R-:W-:Y:S01]  /*6690*/  IMAD.SHL.U32 R247, R0, 0x4, RZ ;  /* 0x0000000400f77824 */ /* 0x000fe200078e00ff */
[----:B------:R-:W-:-:S04]  /*66a0*/  IADD3 R252, R252, 0x100000, RZ ;  /* 0x00100000fcfc7810 */ /* 0x000fc80007ffe0ff */
[----:B------:R-:W-:Y:S01]  /*66b0*/  LOP3.LUT R246, R247, 0x110, R2, 0x78, !PT ;  /* 0x00000110f7f67812 */ /* 0x000fe200078e7802 */
[----:B----4-:R1:W-:Y:S03]  /*66c0*/  LDGSTS.E [R252+-0x7fc00], [R126.64], P6 ;  /* 0x804000007efc7fae */ /* 0x0103e6000b121848 */
[----:B------:R-:W-:-:S04]  /*66d0*/  LOP3.LUT R246, R246, 0x40, RZ, 0x3c, !PT ;  /* 0x00000040f6f67812 */ /* 0x000fc800078e3cff */
[C---:B------:R-:W-:Y:S02]  /*66e0*/  IADD3 R0, R246.reuse, 0x100000, RZ ;  /* 0x00100000f6007810 */ /* 0x040fe40007ffe0ff */
[----:B-1----:R-:W-:Y:S01]  /*66f0*/  IADD3 R252, R246, 0x100000, RZ ;  /* 0x00100000f6fc7810 */ /* 0x002fe20007ffe0ff */
[----:B------:R-:W4:Y:S04]  /*6700*/  LDL.LU.64 R126, [R1+0xe78] ;  /* 0x000e7800017e7983 */ /* 0x000f280000300a00 */
[----:B------:R1:W-:Y:S04]  /*6710*/  LDGSTS.E [R0+-0x7f400], [R124.64], P6 ;  /* 0x80c000007c007fae */ /* 0x0003e8000b121848 */
[----:B------:R5:W-:Y:S04]  /*6720*/  LDGSTS.E [R252+-0x7ec00], [R122.64], P6 ;  /* 0x814000007afc7fae */ /* 0x000be8000b121848 */
[----:B-----5:R5:W-:Y:S04]  /*6730*/  LDGSTS.E [R0+-0x7e400], [R120.64], P6 ;  /* 0x81c0000078007fae */ /* 0x020be8000b121848 */
[----:B-1----:R-:W2:Y:S04]  /*6740*/  LDL.LU.64 R124, [R1+0xe70] ;  /* 0x000e7000017c7983 */ /* 0x002ea80000300a00 */
[----:B------:R-:W2:Y:S04]  /*6750*/  LDL.LU.64 R122, [R1+0xe68] ;  /* 0x000e6800017a7983 */ /* 0x000ea80000300a00 */
[----:B-----5:R-:W5:Y:S04]  /*6760*/  LDL.LU.64 R120, [R1+0xe60] ;  /* 0x000e600001787983 */ /* 0x020f680000300a00 */
[----:B------:R1:W-:Y:S04]  /*6770*/  LDGSTS.E [R252+-0x7dc00], [R118.64], P6 ;  /* 0x8240000076fc7fae */ /* 0x0003e8000b121848 */
[----:B------:R1:W-:Y:S04]  /*6780*/  LDGSTS.E [R0+-0x7d400], [R116.64], P6 ;  /* 0x82c0000074007fae */ /* 0x0003e8000b121848 */
[----:B-1----:R-:W2:Y:S04]  /*6790*/  LDL.LU.64 R118, [R1+0xe58] ;  /* 0x000e580001767983 */ /* 0x002ea80000300a00 */
[----:B------:R-:W2:Y:S04]  /*67a0*/  LDL.LU.64 R116, [R1+0xe50] ;  /* 0x000e500001747983 */ /* 0x000ea80000300a00 */
[----:B---3--:R1:W-:Y:S04]  /*67b0*/  LDGSTS.E [R252+-0x7cc00], [R244.64], P6 ;  /* 0x83400000f4fc7fae */ /* 0x0083e8000b121848 */
[----:B-1----:R-:W3:Y:S01]  /*67c0*/  LDL.LU.64 R244, [R1+0xe48] ;  /* 0x000e480001f47983 */ /* 0x002ee20000300a00 */
[----:B------:R-:W-:-:S04]  /*67d0*/  LOP3.LUT R247, R247, 0x110, R2, 0x78, !PT ;  /* 0x00000110f7f77812 */ /* 0x000fc800078e7802 */
[----:B------:R-:W-:-:S04]  /*67e0*/  LOP3.LUT R247, R247, 0x60, RZ, 0x3c, !PT ;  /* 0x00000060f7f77812 */ /* 0x000fc800078e3cff */
[C---:B------:R-:W-:Y:S02]  /*67f0*/  IADD3 R252, R247.reuse, 0x100000, RZ ;  /* 0x00100000f7fc7810 */ /* 0x040fe40007ffe0ff */
[C---:B------:R-:W-:Y:S01]  /*6800*/  IADD3 R246, R247.reuse, 0x100000, RZ ;  /* 0x00100000f7f67810 */ /* 0x040fe20007ffe0ff */
[----:B---3--:R1:W-:Y:S04]  /*6810*/  LDGSTS.E [R0+-0x7c400], [R244.64], P6 ;  /* 0x83c00000f4007fae */ /* 0x0083e8000b121848 */
[----:B------:R3:W-:Y:S01]  /*6820*/  LDGSTS.E [R252+-0x7fa00], [R114.64], P6 ;  /* 0x8060000072fc7fae */ /* 0x0007e2000b121848 */
[----:B-1----:R-:W-:-:S03]  /*6830*/  IADD3 R0, R247, 0x100000, RZ ;  /* 0x00100000f7007810 */ /* 0x002fc60007ffe0ff */
[----:B---3--:R-:W3:Y:S04]  /*6840*/  LDL.LU.64 R114, [R1+0xe40] ;  /* 0x000e400001727983 */ /* 0x008ee80000300a00 */
[----:B--2---:R1:W-:Y:S04]  /*6850*/  LDGSTS.E [R0+-0x7f200], [R112.64], P6 ;  /* 0x80e0000070007fae */ /* 0x0043e8000b121848 */
[----:B------:R2:W-:Y:S04]  /*6860*/  LDGSTS.E [R246+-0x7ea00], [R110.64], P6 ;  /* 0x816000006ef67fae */ /* 0x0005e8000b121848 */
[----:B------:R4:W-:Y:S04]  /*6870*/  LDGSTS.E [R252+-0x7e200], [R242.64], P6 ;  /* 0x81e00000f2fc7fae */ /* 0x0009e8000b121848 */
[----:B-1----:R-:W3:Y:S04]  /*6880*/  LDL.LU.64 R112, [R1+0xe38] ;  /* 0x000e380001707983 */ /* 0x002ee80000300a00 */
[----:B--2---:R-:W2:Y:S04]  /*6890*/  LDL.LU.64 R110, [R1+0xe30] ;  /* 0x000e3000016e7983 */ /* 0x004ea80000300a00 */
[----:B------:R1:W-:Y:S04]  /*68a0*/  LDGSTS.E [R0+-0x7da00], [R248.64], P6 ;  /* 0x82600000f8007fae */ /* 0x0003e8000b121848 */
[----:B----4-:R-:W4:Y:S04]  /*68b0*/  LDL.LU.64 R242, [R1+0xe28] ;  /* 0x000e280001f27983 */ /* 0x010f280000300a00 */
[----:B------:R1:W-:Y:S04]  /*68c0*/  LDGSTS.E [R246+-0x7d200], [R250.64], P6 ;  /* 0x82e00000faf67fae */ /* 0x0003e8000b121848 */
[----:B-1----:R-:W2:Y:S01]  /*68d0*/  LDL.LU.64 R250, [R1+0xe20] ;  /* 0x000e200001fa7983 */ /* 0x002ea20000300a00 */
[----:B------:R-:W-:-:S05]  /*68e0*/  IMAD.MOV.U32 R249, RZ, RZ, 0x3f ;  /* 0x0000003ffff97424 */ /* 0x000fca00078e00ff */
[----:B------:R-:W-:Y:S02]  /*68f0*/  IADD3 R249, R249, c[0x0][0x180], RZ ;  /* 0x00006000f9f97a10 */ /* 0x000fe40007ffe0ff */
[----:B------:R-:W-:-:S05]  /*6900*/  MOV R2, c[0x0][0x188] ;  /* 0x0000620000027a02 */ /* 0x000fca0000000f00 */
[----:B------:R-:W-:-:S04]  /*6910*/  IMAD.SHL.U32 R2, R2, 0x40, RZ ;  /* 0x0000004002027824 */ /* 0x000fc800078e00ff */
[----:B------:R-:W-:-:S04]  /*6920*/  IMAD.WIDE R102, R2, 0x4, R102 ;  /* 0x0000000402667825 */ /* 0x000fc800078e0266 */
[----:B------:R-:W-:-:S04]  /*6930*/  IMAD.WIDE R104, R2, 0x4, R104 ;  /* 0x0000000402687825 */ /* 0x000fc800078e0268 */
[----:B------:R-:W-:-:S04]  /*6940*/  IMAD.WIDE R106, R2, 0x4, R106 ;  /* 0x00000004026a7825 */ /* 0x000fc800078e026a */
[----:B------:R-:W-:Y:S01]  /*6950*/  IMAD.WIDE R108, R2, 0x4, R108 ;  /* 0x00000004026c7825 */ /* 0x000fe200078e026c */
[----:B------:R-:W-:Y:S04]  /*6960*/  STL.64 [R1+0x750], R102 ;  /* 0x0007506601007387 */ /* 0x000fe80000100a00 */
[----:B------:R1:W-:Y:S04]  /*6970*/  STL.64 [R1+0x748], R104 ;  /* 0x0007486801007387 */ /* 0x0003e80000100a00 */
[----:B------:R3:W-:Y:S04]  /*6980*/  STL.64 [R1+0x740], R106 ;  /* 0x0007406a01007387 */ /* 0x0007e80000100a00 */
[----:B------:R1:W-:Y:S01]  /*6990*/  STL.64 [R1+0x738], R108 ;  /* 0x0007386c01007387 */ /* 0x0003e20000100a00 */
[----:B------:R-:W-:-:S03]  /*69a0*/  IADD3 R246, R3, -0x59, RZ ;  /* 0xffffffa703f67810 */ /* 0x000fc60007ffe0ff */
[----:B--2---:R2:W-:Y:S04]  /*69b0*/  LDGSTS.E [R252+-0x7ca00], [R250.64], P6 ;  /* 0x83600000fafc7fae */ /* 0x0045e8000b121848 */
[----:B----4-:R4:W-:Y:S01]  /*69c0*/  LDGSTS.E [R0+-0x7c200], [R242.64], P6 ;  /* 0x83e00000f2007fae */ /* 0x0109e2000b121848 */
[----:B------:R-:W-:-:S03]  /*69d0*/  ISETP.GT.AND P6, PT, R249, 0x7f, PT ;  /* 0x0000007ff900780c */ /* 0x000fc60003fc4270 */
[----:B------:R-:W1:Y:S04]  /*69e0*/  S2R R249, SR_TID.X ;  /* 0x0000000000f97919 */ /* 0x000e680000002100 */
[----:B------:R-:W0:Y:S01]  /*69f0*/  LDGDEPBAR ;  /* 0x00000000000079af */ /* 0x000e220000000000 */
[C---:B--2---:R-:W-:Y:S02]  /*6a00*/  IADD3 R252, R3.reuse, -0x55, RZ ;  /* 0xffffffab03fc7810 */ /* 0x044fe40007ffe0ff */
[----:B----4-:R-:W-:Y:S02]  /*6a10*/  SEL R0, RZ, 0x4, P4 ;  /* 0x00000004ff007807 */ /* 0x010fe40002000000 */
[----:B------:R-:W-:Y:S02]  /*6a20*/  ISETP.GE.U32.AND P4, PT, R252, 0x7fffff6c, PT ;  /* 0x7fffff6cfc00780c */ /* 0x000fe40003f86070 */
[----:B------:R-:W-:-:S02]  /*6a30*/  IADD3 R252, R3, -0x5d, RZ ;  /* 0xffffffa303fc7810 */ /* 0x000fc40007ffe0ff */
[----:B-1----:R-:W-:-:S04]  /*6a40*/  LOP3.LUT R248, R249, 0x7f, RZ, 0xc0, !PT ;  /* 0x0000007ff9f87812 */ /* 0x002fc800078ec0ff */
[----:B------:R-:W-:Y:S01]  /*6a50*/  SHF.L.U32 R249, R248, 0x2, RZ ;  /* 0x00000002f8f97819 */ /* 0x000fe200000006ff */
[----:B------:R-:W-:Y:S01]  /*6a60*/  BAR.SYNC.DEFER_BLOCKING 0x0 ;  /* 0x0000000000007b1d */ /* 0x000fe20000010000 */
[----:B------:R-:W-:-:S05]  /*6a70*/  IMAD.WIDE R110, R2, 0x4, R110 ;  /* 0x00000004026e7825 */ /* 0x000fca00078e026e */
[----:B------:R1:W-:Y:S04]  /*6a80*/  STL.64 [R1+0x730], R110 ;  /* 0x0007306e01007387 */ /* 0x0003e80000100a00 */
[----:B------:R-:W-:Y:S01]  /*6a90*/  @!PT LDS RZ, [RZ] ;  /* 0x00000000fffff984 */ /* 0x000fe20000000800 */
[----:B------:R-:W-:Y:S01]  /*6aa0*/  @!PT LDS RZ, [RZ] ;  /* 0x00000000fffff984 */ /* 0x000fe20000000800 */
[----:B------:R-:W-:Y:S01]  /*6ab0*/  @!PT LDS RZ, [RZ] ;  /* 0x00000000fffff984 */ /* 0x000fe20000000800 */
[----:B------:R2:W-:Y:S04]  /*6ac0*/  LDGSTS.E [R249+0x20000], [R102.64], !P5 ;  /* 0x2000000066f97fae */ /* 0x0005e8000e921848 */
[----:B------:R4:W-:Y:S04]  /*6ad0*/  LDGSTS.E [R249+0x20200], [R104.64], !P5 ;  /* 0x2020000068f97fae */ /* 0x0009e8000e921848 */
[----:B------:R3:W-:Y:S04]  /*6ae0*/  LDGSTS.E [R249+0x20400], [R106.64], !P5 ;  /* 0x204000006af97fae */ /* 0x0007e8000e921848 */
[----:B------:R1:W-:Y:S01]  /*6af0*/  LDGSTS.E [R249+0x20600], [R108.64], !P5 ;  /* 0x206000006cf97fae */ /* 0x0003e2000e921848 */
[----:B------:R-:W-:Y:S01]  /*6b00*/  ISETP.GE.U32.AND P5, PT, R252, 0x7fffff64, PT ;  /* 0x7fffff64fc00780c */ /* 0x000fe20003fa6070 */
[----:B------:R-:W-:-:S02]  /*6b10*/  IMAD.SHL.U32 R252, R248, 0x4, RZ ;  /* 0x00000004f8fc7824 */ /* 0x000fc400078e00ff */
[----:B----4-:R-:W-:-:S03]  /*6b20*/  IMAD.WIDE R104, R2, 0x4, R116 ;  /* 0x0000000402687825 */ /* 0x010fc600078e0274 */
[----:B------:R4:W-:Y:S01]  /*6b30*/  LDGSTS.E [R252+0x22000], [R110.64], !P1 ;  /* 0x220000006efc7fae */ /* 0x0009e2000c921848 */
[----:B---3--:R-:W-:-:S04]  /*6b40*/  IMAD.WIDE R106, R2, 0x4, R114 ;  /* 0x00000004026a7825 */ /* 0x008fc800078e0272 */
[----:B-1----:R-:W-:-:S05]  /*6b50*/  IMAD.WIDE R108, R2, 0x4, R112 ;  /* 0x00000004026c7825 */ /* 0x002fca00078e0270 */
[----:B------:R5:W-:Y:S01]  /*6b60*/  STL.64 [R1+0x728], R108 ;  /* 0x0007286c01007387 */ /* 0x000be20000100a00 */
[----:B----4-:R-:W-:-:S03]  /*6b70*/  IMAD.WIDE R110, R2, 0x4, R118 ;  /* 0x00000004026e7825 */ /* 0x010fc600078e0276 */
[----:B------:R5:W-:Y:S04]  /*6b80*/  LDGSTS.E [R252+0x22200], [R108.64], !P1 ;  /* 0x222000006cfc7fae */ /* 0x000be8000c921848 */
[----:B------:R1:W-:Y:S04]  /*6b90*/  STL.64 [R1+0x720], R106 ;  /* 0x0007206a01007387 */ /* 0x0003e80000100a00 */
[----:B------:R1:W-:Y:S01]  /*6ba0*/  LDGSTS.E [R252+0x22400], [R106.64], !P1 ;  /* 0x224000006afc7fae */ /* 0x0003e2000c921848 */
[----:B-----5:R-:W-:-:S03]  /*6bb0*/  IMAD.WIDE R108, R2, 0x4, R120 ;  /* 0x00000004026c7825 */ /* 0x020fc600078e0278 */
[----:B------:R3:W-:Y:S04]  /*6bc0*/  STL.64 [R1+0x718], R104 ;  /* 0x0007186801007387 */ /* 0x0007e80000100a00 */
[----:B------:R3:W-:Y:S01]  /*6bd0*/  LDGSTS.E [R252+0x22600], [R104.64], !P1 ;  /* 0x2260000068fc7fae */ /* 0x0007e2000c921848 */
[----:B-1----:R-:W-:-:S03]  /*6be0*/  IMAD.WIDE R106, R2, 0x4, R122 ;  /* 0x00000004026a7825 */ /* 0x002fc600078e027a */
        /* <DEDUP_REMOVED lines=15> */
[----:B------:R3:W-:Y:S01]  /*6ce0*/  STL.64 [R1+0x6e8], R108 ;  /* 0x0006e86c01007387 */ /* 0x0007e20000100a00 */
[----:B------:R-:W-:-:S03]  /*6cf0*/  SEL R0, R0, RZ, P6 ;  /* 0x000000ff00007207 */ /* 0x000fc60003000000 */
[----:B------:R3:W-:Y:S01]  /*6d00*/  LDGSTS.E [R252+0x26200], [R108.64], !P2 ;  /* 0x262000006cfc7fae */ /* 0x0007e2000d121848 */
[----:B-1----:R-:W-:-:S03]  /*6d10*/  IMAD.WIDE R110, R2, 0x4, R134 ;  /* 0x00000004026e7825 */ /* 0x002fc600078e0286 */
[----:B------:R1:W-:Y:S01]  /*6d20*/  STL.64 [R1+0x6e0], R106 ;  /* 0x0006e06a01007387 */ /* 0x0003e20000100a00 */
[----:B------:R-:W-:-:S03]  /*6d30*/  ISETP.GE.U32.AND P6, PT, R246, 0x7fffff68, PT ;  /* 0x7fffff68f600780c */ /* 0x000fc60003fc6070 */
        /* <DEDUP_REMOVED lines=17> */
[----:B------:R1:W-:Y:S01]  /*6e50*/  STL.64 [R1+0x6b0], R110 ;  /* 0x0006b06e01007387 */ /* 0x0003e20000100a00 */
[----:B--2---:R-:W-:-:S03]  /*6e60*/  IADD3 R102, R3, -0x61, RZ ;  /* 0xffffff9f03667810 */ /* 0x004fc60007ffe0ff */
[----:B------:R1:W-:Y:S01]  /*6e70*/  LDGSTS.E [R252+0x2a000], [R110.64], !P4 ;  /* 0x2a0000006efc7fae */ /* 0x0003e2000e121848 */
[----:B---3--:R-:W-:-:S03]  /*6e80*/  IMAD.WIDE R104, R2, 0x4, R148 ;  /* 0x0000000402687825 */ /* 0x008fc600078e0294 */
[----:B------:R2:W-:Y:S04]  /*6e90*/  STL.64 [R1+0x6a8], R108 ;  /* 0x0006a86c01007387 */ /* 0x0005e80000100a00 */
[----:B------:R2:W-:Y:S01]  /*6ea0*/  LDGSTS.E [R252+0x2a200], [R108.64], !P4 ;  /* 0x2a2000006cfc7fae */ /* 0x0005e2000e121848 */
[----:B-1----:R-:W-:-:S03]  /*6eb0*/  IMAD.WIDE R110, R2, 0x4, R150 ;  /* 0x00000004026e7825 */ /* 0x002fc600078e0296 */
[----:B------:R1:W-:Y:S01]  /*6ec0*/  STL.64 [R1+0x6a0], R106 ;  /* 0x0006a06a01007387 */ /* 0x0003e20000100a00 */
[----:B------:R-:W-:-:S03]  /*6ed0*/  ISETP.GE.U32.AND P1, PT, R102, 0x7fffff60, PT ;  /* 0x7fffff606600780c */ /* 0x000fc60003f26070 */
[----:B------:R1:W-:Y:S01]  /*6ee0*/  LDGSTS.E [R252+0x2a400], [R106.64], !P4 ;  /* 0x2a4000006afc7fae */ /* 0x0003e2000e121848 */
[----:B--2---:R-:W-:-:S03]  /*6ef0*/  IMAD.WIDE R108, R2, 0x4, R152 ;  /* 0x00000004026c7825 */ /* 0x004fc600078e0298 */
[----:B------:R2:W-:Y:S04]  /*6f00*/  STL.64 [R1+0x698], R104 ;  /* 0x0006986801007387 */ /* 0x0005e80000100a00 */
[----:B------:R2:W-:Y:S01]  /*6f10*/  LDGSTS.E [R252+0x2a600], [R104.64], !P4 ;  /* 0x2a60000068fc7fae */ /* 0x0005e2000e121848 */
[----:B-1----:R-:W-:-:S03]  /*6f20*/  IMAD.WIDE R106, R2, 0x4, R154 ;  /* 0x00000004026a7825 */ /* 0x002fc600078e029a */
[----:B------:R1:W-:Y:S01]  /*6f30*/  STL.64 [R1+0x690], R110 ;  /* 0x0006906e01007387 */ /* 0x0003e20000100a00 */
[----:B------:R-:W-:-:S03]  /*6f40*/  IADD3 R102, R3, -0x65, RZ ;  /* 0xffffff9b03667810 */ /* 0x000fc60007ffe0ff */
[----:B------:R1:W-:Y:S01]  /*6f50*/  LDGSTS.E [R252+0x2c000], [R110.64], !P6 ;  /* 0x2c0000006efc7fae */ /* 0x0003e2000f121848 */
[----:B--2---:R-:W-:-:S03]  /*6f60*/  IMAD.WIDE R104, R2, 0x4, R156 ;  /* 0x0000000402687825 */ /* 0x004fc600078e029c */
        /* <DEDUP_REMOVED lines=120> */
[----:B------:R1:W-:Y:S01]  /*76f0*/  STL.64 [R1+0x520], R110 ;  /* 0x0005206e01007387 */ /* 0x0003e20000100a00 */
[----:B------:R-:W-:-:S03]  /*7700*/  LOP3.LUT R139, R249, 0x20, RZ, 0x3c, !PT ;  /* 0x00000020f98b7812 */ /* 0x000fc600078e3cff */
        /* <DEDUP_REMOVED lines=11> */
[----:B------:R-:W-:Y:S04]  /*77c0*/  STL.64 [R1+0x500], R110 ;  /* 0x0005006e01007387 */ /* 0x000fe80000100a00 */
[----:B------:R1:W-:Y:S01]  /*77d0*/  LDGSTS.E [R139+0x20800], [R110.64], !P3 ;  /* 0x208000006e8b7fae */ /* 0x0003e2000d921848 */
[----:B--2---:R-:W-:-:S03]  /*77e0*/  IMAD.WIDE R104, R2, 0x4, R236 ;  /* 0x0000000402687825 */ /* 0x004fc600078e02ec */
[----:B------:R-:W-:Y:S04]  /*77f0*/  STL.64 [R1+0x4f8], R108 ;  /* 0x0004f86c01007387 */ /* 0x000fe80000100a00 */
[----:B------:R2:W-:Y:S04]  /*7800*/  LDGSTS.E [R139+0x20a00], [R108.64], !P3 ;  /* 0x20a000006c8b7fae */ /* 0x0005e8000d921848 */
[----:B------:R-:W-:Y:S04]  /*7810*/  STL.64 [R1+0x110], R106 ;  /* 0x0001106a01007387 */ /* 0x000fe80000100a00 */
[----:B------:R3:W-:Y:S04]  /*7820*/  LDGSTS.E [R139+0x20c00], [R106.64], !P3 ;  /* 0x20c000006a8b7fae */ /* 0x0007e8000d921848 */
[----:B------:R4:W-:Y:S04]  /*7830*/  STL.64 [R1+0xf8], R104 ;  /* 0x0000f86801007387 */ /* 0x0009e80000100a00 */
[----:B------:R4:W-:Y:S02]  /*7840*/  LDGSTS.E [R139+0x20e00], [R104.64], !P3 ;  /* 0x20e00000688b7fae */ /* 0x0009e4000d921848 */
[----:B----4-:R-:W-:-:S05]  /*7850*/  IMAD.WIDE R104, R2, 0x4, R238 ;  /* 0x0000000402687825 */ /* 0x010fca00078e02ee */
[----:B------:R4:W-:Y:S04]  /*7860*/  STL.64 [R1+0xe0], R104 ;  /* 0x0000e06801007387 */ /* 0x0009e80000100a00 */
[----:B------:R-:W5:Y:S04]  /*7870*/  LDL.LU.64 R130, [R1+0xd8] ;  /* 0x0000d80001827983 */ /* 0x000f680000300a00 */
[----:B------:R-:W2:Y:S04]  /*7880*/  LDL.LU.64 R154, [R1+0xe8] ;  /* 0x0000e800019a7983 */ /* 0x000ea80000300a00 */
[----:B------:R-:W3:Y:S04]  /*7890*/  LDL.LU.64 R126, [R1+0xf0] ;  /* 0x0000f000017e7983 */ /* 0x000ee80000300a00 */
[----:B------:R-:W4:Y:S04]  /*78a0*/  LDL.LU.64 R150, [R1+0x100] ;  /* 0x0001000001967983 */ /* 0x000f280000300a00 */
[----:B------:R-:W4:Y:S04]  /*78b0*/  LDL.LU.64 R246, [R1+0x108] ;  /* 0x0001080001f67983 */ /* 0x000f280000300a00 */
[----:B------:R-:W4:Y:S04]  /*78c0*/  LDL.LU.64 R146, [R1+0x118] ;  /* 0x0001180001927983 */ /* 0x000f280000300a00 */
[----:B------:R-:W4:Y:S01]  /*78d0*/  LDL.LU.64 R248, [R1+0x120] ;  /* 0x0001200001f87983 */ /* 0x000f220000300a00 */
[----:B------:R-:W-:-:S03]  /*78e0*/  IMAD.WIDE R240, R2, 0x4, R240 ;  /* 0x0000000402f07825 */ /* 0x000fc600078e02f0 */
[----:B------:R-:W4:Y:S01]  /*78f0*/  LDL.LU.64 R158, [R1+0x128] ;  /* 0x00012800019e7983 */ /* 0x000f220000300a00 */
[----:B------:R-:W-:-:S03]  /*7900*/  IMAD.WIDE R100, R2, 0x4, R100 ;  /* 0x0000000402647825 */ /* 0x000fc600078e0264 */
[----:B------:R-:W4:Y:S01]  /*7910*/  LDL.LU.64 R142, [R1+0x130] ;  /* 0x00013000018e7983 */ /* 0x000f220000300a00 */
[----:B------:R-:W-:-:S04]  /*7920*/  IMAD.WIDE R4, R2, 0x4, R4 ;  /* 0x0000000402047825 */ /* 0x000fc800078e0204 */
[C---:B------:R-:W-:Y:S01]  /*7930*/  IMAD.WIDE R6, R2.reuse, 0x4, R6 ;  /* 0x0000000402067825 */ /* 0x040fe200078e0206 */
[----:B------:R-:W-:Y:S03]  /*7940*/  STL.64 [R1+0xdb0], R240 ;  /* 0x000db0f001007387 */ /* 0x000fe60000100a00 */
        /* <DEDUP_REMOVED lines=15> */
[----:B------:R1:W-:Y:S03]  /*7a40*/  STL.64 [R1+0xde0], R16 ;  /* 0x000de01001007387 */ /* 0x0003e60000100a00 */
[C---:B------:R-:W-:Y:S01]  /*7a50*/  IMAD.WIDE R24, R2.reuse, 0x4, R24 ;  /* 0x0000000402187825 */ /* 0x040fe200078e0218 */
[----:B------:R1:W-:Y:S03]  /*7a60*/  STL.64 [R1+0xde8], R18 ;  /* 0x000de81201007387 */ /* 0x0003e60000100a00 */
[C---:B------:R-:W-:Y:S01]  /*7a70*/  IMAD.WIDE R26, R2.reuse, 0x4, R26 ;  /* 0x00000004021a7825 */ /* 0x040fe200078e021a */
[----:B------:R1:W-:Y:S04]  /*7a80*/  STL.64 [R1+0xdf0], R20 ;  /* 0x000df01401007387 */ /* 0x0003e80000100a00 */
[----:B------:R-:W-:Y:S04]  /*7a90*/  STL.64 [R1+0xdf8], R22 ;  /* 0x000df81601007387 */ /* 0x000fe80000100a00 */
[----:B------:R1:W-:Y:S04]  /*7aa0*/  STL.64 [R1+0xe00], R24 ;  /* 0x000e001801007387 */ /* 0x0003e80000100a00 */
[----:B------:R-:W-:Y:S04]  /*7ab0*/  STL.64 [R1+0xe08], R26 ;  /* 0x000e081a01007387 */ /* 0x000fe80000100a00 */
[----:B------:R-:W4:Y:S01]  /*7ac0*/  LDL.LU.64 R134, [R1+0x138] ;  /* 0x0001380001867983 */ /* 0x000f220000300a00 */
[----:B------:R-:W-:Y:S01]  /*7ad0*/  IADD3 R102, R3, -0x46, RZ ;  /* 0xffffffba03667810 */ /* 0x000fe20007ffe0ff */
[----:B-----5:R-:W-:-:S02]  /*7ae0*/  IMAD.WIDE R174, R2, 0x4, R130 ;  /* 0x0000000402ae7825 */ /* 0x020fc400078e0282 */
[----:B------:R-:W5:Y:S02]  /*7af0*/  LDL.LU.64 R130, [R1+0x140] ;  /* 0x0001400001827983 */ /* 0x000f640000300a00 */
[C---:B--2---:R-:W-:Y:S02]  /*7b00*/  IMAD.WIDE R176, R2.reuse, 0x4, R154 ;  /* 0x0000000402b07825 */ /* 0x044fe400078e029a */
[----:B------:R-:W2:Y:S02]  /*7b10*/  LDL.LU.64 R154, [R1+0x148] ;  /* 0x00014800019a7983 */ /* 0x000ea40000300a00 */
[C---:B---3--:R-:W-:Y:S02]  /*7b20*/  IMAD.WIDE R178, R2.reuse, 0x4, R126 ;  /* 0x0000000402b27825 */ /* 0x048fe400078e027e */
[----:B------:R-:W3:Y:S02]  /*7b30*/  LDL.LU.64 R126, [R1+0x150] ;  /* 0x00015000017e7983 */ /* 0x000ee40000300a00 */
[----:B----4-:R-:W-:-:S04]  /*7b40*/  IMAD.WIDE R180, R2, 0x4, R150 ;  /* 0x0000000402b47825 */ /* 0x010fc800078e0296 */
[C---:B------:R-:W-:Y:S02]  /*7b50*/  IMAD.WIDE R182, R2.reuse, 0x4, R246 ;  /* 0x0000000402b67825 */ /* 0x040fe400078e02f6 */
[----:B------:R-:W3:Y:S02]  /*7b60*/  LDL.LU.64 R246, [R1+0x158] ;  /* 0x0001580001f67983 */ /* 0x000ee40000300a00 */
[C---:B------:R-:W-:Y:S02]  /*7b70*/  IMAD.WIDE R184, R2.reuse, 0x4, R146 ;  /* 0x0000000402b87825 */ /* 0x040fe400078e0292 */
[----:B------:R-:W3:Y:S02]  /*7b80*/  LDL.LU.64 R150, [R1+0x160] ;  /* 0x0001600001967983 */ /* 0x000ee40000300a00 */
[----:B------:R-:W-:Y:S02]  /*7b90*/  IMAD.WIDE R186, R2, 0x4, R248 ;  /* 0x0000000402ba7825 */ /* 0x000fe400078e02f8 */
[----:B------:R-:W3:Y:S04]  /*7ba0*/  LDL.LU.64 R146, [R1+0x168] ;  /* 0x0001680001927983 */ /* 0x000ee80000300a00 */
[----:B------:R-:W3:Y:S01]  /*7bb0*/  LDL.LU.64 R248, [R1+0x170] ;  /* 0x0001700001f87983 */ /* 0x000ee20000300a00 */
[----:B------:R-:W-:-:S02]  /*7bc0*/  ISETP.GE.U32.AND P2, PT, R102, 0x7fffff7b, PT ;  /* 0x7fffff7b6600780c */ /* 0x000fc40003f46070 */
[----:B------:R-:W-:-:S04]  /*7bd0*/  IADD3 R102, R3, -0x4a, RZ ;  /* 0xffffffb603667810 */ /* 0x000fc80007ffe0ff */
[----:B------:R-:W-:Y:S02]  /*7be0*/  ISETP.GE.U32.AND P0, PT, R102, 0x7fffff77, PT ;  /* 0x7fffff776600780c */ /* 0x000fe40003f06070 */
[----:B------:R-:W-:-:S04]  /*7bf0*/  IADD3 R102, R3, -0x4e, RZ ;  /* 0xffffffb203667810 */ /* 0x000fc80007ffe0ff */
[----:B------:R-:W-:Y:S01]  /*7c00*/  ISETP.GE.U32.AND P4, PT, R102, 0x7fffff73, PT ;  /* 0x7fffff736600780c */ /* 0x000fe20003f86070 */
[----:B------:R1:W-:Y:S01]  /*7c10*/  LDGSTS.E [R139+0x22800], [R104.64], !P2 ;  /* 0x22800000688b7fae */ /* 0x0003e2000d121848 */
[----:B------:R-:W-:-:S03]  /*7c20*/  IADD3 R102, R3, -0x52, RZ ;  /* 0xffffffae03667810 */ /* 0x000fc60007ffe0ff */
[----:B------:R1:W-:Y:S01]  /*7c30*/  LDGSTS.E [R139+0x22a00], [R240.64], !P2 ;  /* 0x22a00000f08b7fae */ /* 0x0003e2000d121848 */
[----:B------:R-:W-:Y:S02]  /*7c40*/  ISETP.GE.U32.AND P6, PT, R102, 0x7fffff6f, PT ;  /* 0x7fffff6f6600780c */ /* 0x000fe40003fc6070 */
[C---:B------:R-:W-:Y:S01]  /*7c50*/  IADD3 R102, R3.reuse, -0x56, RZ ;  /* 0xffffffaa03667810 */ /* 0x040fe20007ffe0ff */
[----:B------:R1:W-:Y:S03]  /*7c60*/  LDGSTS.E [R139+0x22c00], [R100.64], !P2 ;  /* 0x22c00000648b7fae */ /* 0x0003e6000d121848 */
        /* <DEDUP_REMOVED lines=16> */
[----:B------:R-:W-:Y:S01]  /*7d70*/  IADD3 R102, R3, -0x6a, RZ ;  /* 0xffffff9603667810 */ /* 0x000fe20007ffe0ff */
[----:B------:R-:W-:-:S02]  /*7d80*/  IMAD.WIDE R28, R2, 0x4, R28 ;  /* 0x00000004021c7825 */ /* 0x000fc400078e021c */
[----:B------:R1:W-:Y:S02]  /*7d90*/  LDGSTS.E [R139+0x26c00], [R18.64], !P4 ;  /* 0x26c00000128b7fae */ /* 0x0003e4000e121848 */
[----:B------:R-:W-:Y:S02]  /*7da0*/  IMAD.WIDE R30, R2, 0x4, R30 ;  /* 0x00000004021e7825 */ /* 0x000fe400078e021e */
[----:B------:R1:W-:Y:S01]  /*7db0*/  LDGSTS.E [R139+0x26e00], [R20.64], !P4 ;  /* 0x26e00000148b7fae */ /* 0x0003e2000e121848 */
[----:B------:R-:W-:Y:S01]  /*7dc0*/  ISETP.GE.U32.AND P4, PT, R102, 0x7fffff57, PT ;  /* 0x7fffff576600780c */ /* 0x000fe20003f86070 */
[C---:B------:R-:W-:Y:S01]  /*7dd0*/  IMAD.WIDE R32, R2.reuse, 0x4, R32 ;  /* 0x0000000402207825 */ /* 0x040fe200078e0220 */
[----:B------:R-:W-:Y:S01]  /*7de0*/  IADD3 R102, R3, -0x6e, RZ ;  /* 0xffffff9203667810 */ /* 0x000fe20007ffe0ff */
[----:B------:R1:W-:Y:S02]  /*7df0*/  LDGSTS.E [R139+0x28800], [R22.64], !P6 ;  /* 0x28800000168b7fae */ /* 0x0003e4000f121848 */
[----:B------:R-:W-:-:S02]  /*7e00*/  IMAD.WIDE R34, R2, 0x4, R34 ;  /* 0x0000000402227825 */ /* 0x000fc400078e0222 */
[----:B------:R1:W-:Y:S02]  /*7e10*/  LDGSTS.E [R139+0x28a00], [R24.64], !P6 ;  /* 0x28a00000188b7fae */ /* 0x0003e4000f121848 */
[C---:B------:R-:W-:Y:S02]  /*7e20*/  IMAD.WIDE R36, R2.reuse, 0x4, R36 ;  /* 0x0000000402247825 */ /* 0x040fe400078e0224 */
        /* <DEDUP_REMOVED lines=9> */
[----:B------:R-:W-:Y:S02]  /*7ec0*/  IMAD.WIDE R44, R2, 0x4, R44 ;  /* 0x00000004022c7825 */ /* 0x000fe400078e022c */
[----:B------:R1:W-:Y:S04]  /*7ed0*/  LDGSTS.E [R139+0x2ac00], [R34.64], !P5 ;  /* 0x2ac00000228b7fae */ /* 0x0003e8000e921848 */
[----:B------:R1:W-:Y:S01]  /*7ee0*/  LDGSTS.E [R139+0x2ae00], [R36.64], !P5 ;  /* 0x2ae00000248b7fae */ /* 0x0003e2000e921848 */
[----:B------:R-:W-:Y:S02]  /*7ef0*/  ISETP.GE.U32.AND P5, PT, R102, 0x7fffff4f, PT ;  /* 0x7fffff4f6600780c */ /* 0x000fe40003fa6070 */
        /* <DEDUP_REMOVED lines=9> */
[C---:B------:R-:W-:Y:S02]  /*7f90*/  IMAD.WIDE R102, R2.reuse, 0x4, R52 ;  /* 0x0000000402667825 */ /* 0x040fe400078e0234 */
[----:B------:R1:W-:Y:S02]  /*7fa0*/  LDGSTS.E [R139+0x2e800], [R46.64], !P3 ;  /* 0x2e8000002e8b7fae */ /* 0x0003e4000d921848 */
[C---:B-1----:R-:W-:Y:S02]  /*7fb0*/  IMAD.WIDE R104, R2.reuse, 0x4, R54 ;  /* 0x0000000402687825 */ /* 0x042fe400078e0236 */
[----:B------:R1:W-:Y:S02]  /*7fc0*/  LDGSTS.E [R139+0x2ea00], [R48.64], !P3 ;  /* 0x2ea00000308b7fae */ /* 0x0003e4000d921848 */
[----:B------:R-:W-:-:S02]  /*7fd0*/  IMAD.WIDE R106, R2, 0x4, R56 ;  /* 0x00000004026a7825 */ /* 0x000fc400078e0238 */
[----:B------:R1:W-:Y:S02]  /*7fe0*/  LDGSTS.E [R139+0x2ec00], [R50.64], !P3 ;  /* 0x2ec00000328b7fae */ /* 0x0003e4000d921848 */
[C---:B------:R-:W-:Y:S02]  /*7ff0*/  IMAD.WIDE R108, R2.reuse, 0x4, R58 ;  /* 0x00000004026c7825 */ /* 0x040fe400078e023a */
[----:B------:R1:W-:Y:S02]  /*8000*/  LDGSTS.E [R139+0x2ee00], [R102.64], !P3 ;  /* 0x2ee00000668b7fae */ /* 0x0003e4000d921848 */
[C---:B------:R-:W-:Y:S02]  /*8010*/  IMAD.WIDE R110, R2.reuse, 0x4, R60 ;  /* 0x00000004026e7825 */ /* 0x040fe400078e023c */
        /* <DEDUP_REMOVED lines=9> */
[C---:B------:R-:W-:Y:S01]  /*80b0*/  IMAD.WIDE R120, R2.reuse, 0x4, R70 ;  /* 0x0000000402787825 */ /* 0x040fe200078e0246 */
[----:B------:R-:W-:Y:S01]  /*80c0*/  IADD3 R52, R3, -0x7a, RZ ;  /* 0xffffff8603347810 */ /* 0x000fe20007ffe0ff */
[----:B------:R1:W-:Y:S02]  /*80d0*/  LDGSTS.E [R139+0x32a00], [R114.64], !P0 ;  /* 0x32a00000728b7fae */ /* 0x0003e4000c121848 */
[C---:B------:R-:W-:Y:S02]  /*80e0*/  IMAD.WIDE R122, R2.reuse, 0x4, R72 ;  /* 0x00000004027a7825 */ /* 0x040fe400078e0248 */
[----:B------:R1:W-:Y:S02]  /*80f0*/  LDGSTS.E [R139+0x32c00], [R116.64], !P0 ;  /* 0x32c00000748b7fae */ /* 0x0003e4000c121848 */
[----:B------:R-:W-:-:S02]  /*8100*/  IMAD.WIDE R124, R2, 0x4, R74 ;  /* 0x00000004027c7825 */ /* 0x000fc400078e024a */
[----:B------:R1:W-:Y:S02]  /*8110*/  LDGSTS.E [R139+0x32e00], [R118.64], !P0 ;  /* 0x32e00000768b7fae */ /* 0x0003e4000c121848 */
[C---:B------:R-:W-:Y:S02]  /*8120*/  IMAD.WIDE R128, R2.reuse, 0x4, R76 ;  /* 0x0000000402807825 */ /* 0x040fe400078e024c */
[----:B------:R1:W-:Y:S02]  /*8130*/  LDGSTS.E [R139+0x34800], [R120.64], !P4 ;  /* 0x34800000788b7fae */ /* 0x0003e4000e121848 */
[----:B------:R-:W-:Y:S01]  /*8140*/  IMAD.WIDE R132, R2, 0x4, R78 ;  /* 0x0000000402847825 */ /* 0x000fe200078e024e */
[----:B------:R-:W-:Y:S01]  /*8150*/  ISETP.GE.U32.AND P3, PT, R52, 0x7fffff47, PT ;  /* 0x7fffff473400780c */ /* 0x000fe20003f66070 */
[----:B------:R1:W-:Y:S02]  /*8160*/  LDGSTS.E [R139+0x34a00], [R122.64], !P4 ;  /* 0x34a000007a8b7fae */ /* 0x0003e4000e121848 */
[C---:B------:R-:W-:Y:S01]  /*8170*/  IMAD.WIDE R136, R2.reuse, 0x4, R80 ;  /* 0x0000000402887825 */ /* 0x040fe200078e0250 */
[----:B------:R-:W-:Y:S01]  /*8180*/  IADD3 R52, R3, -0x7e, RZ ;  /* 0xffffff8203347810 */ /* 0x000fe20007ffe0ff */
[----:B------:R1:W-:Y:S02]  /*8190*/  LDGSTS.E [R139+0x34c00], [R124.64], !P4 ;  /* 0x34c000007c8b7fae */ /* 0x0003e4000e121848 */
[----:B------:R-:W-:-:S02]  /*81a0*/  IMAD.WIDE R140, R2, 0x4, R82 ;  /* 0x00000004028c7825 */ /* 0x000fc400078e0252 */
[----:B------:R1:W-:Y:S02]  /*81b0*/  LDGSTS.E [R139+0x34e00], [R128.64], !P4 ;  /* 0x34e00000808b7fae */ /* 0x0003e4000e121848 */
[C---:B------:R-:W-:Y:S02]  /*81c0*/  IMAD.WIDE R144, R2.reuse, 0x4, R84 ;  /* 0x0000000402907825 */ /* 0x040fe400078e0254 */
[----:B------:R1:W-:Y:S02]  /*81d0*/  LDGSTS.E [R139+0x36800], [R132.64], !P6 ;  /* 0x36800000848b7fae */ /* 0x0003e4000f121848 */
[C---:B------:R-:W-:Y:S02]  /*81e0*/  IMAD.WIDE R148, R2.reuse, 0x4, R86 ;  /* 0x0000000402947825 */ /* 0x040fe400078e0256 */
[----:B------:R1:W-:Y:S02]  /*81f0*/  LDGSTS.E [R139+0x36a00], [R136.64], !P6 ;  /* 0x36a00000888b7fae */ /* 0x0003e4000f121848 */
[----:B------:R-:W-:Y:S01]  /*8200*/  IMAD.WIDE R152, R2, 0x4, R88 ;  /* 0x0000000402987825 */ /* 0x000fe200078e0258 */
[----:B------:R-:W-:Y:S01]  /*8210*/  ISETP.GE.U32.AND P2, PT, R52, 0x7fffff43, PT ;  /* 0x7fffff433400780c */ /* 0x000fe20003f46070 */
        /* <DEDUP_REMOVED lines=10> */
[----:B------:R1:W-:Y:S04]  /*82c0*/  LDGSTS.E [R139+0x38e00], [R160.64], !P5 ;  /* 0x38e00000a08b7fae */ /* 0x0003e8000e921848 */
[----:B------:R1:W-:Y:S04]  /*82d0*/  LDGSTS.E [R139+0x3a800], [R164.64], !P1 ;  /* 0x3a800000a48b7fae */ /* 0x0003e8000c921848 */
[----:B------:R1:W-:Y:S01]  /*82e0*/  LDGSTS.E [R139+0x3aa00], [R168.64], !P1 ;  /* 0x3aa00000a88b7fae */ /* 0x0003e2000c921848 */
[----:B------:R-:W-:-:S03]  /*82f0*/  IMAD.WIDE R188, R2, 0x4, R158 ;  /* 0x0000000402bc7825 */ /* 0x000fc600078e029e */
[----:B------:R1:W-:Y:S01]  /*8300*/  LDGSTS.E [R139+0x3ac00], [R172.64], !P1 ;  /* 0x3ac00000ac8b7fae */ /* 0x0003e2000c921848 */
[----:B------:R-:W-:-:S03]  /*8310*/  IMAD.WIDE R190, R2, 0x4, R142 ;  /* 0x0000000402be7825 */ /* 0x000fc600078e028e */
[----:B------:R1:W-:Y:S04]  /*8320*/  LDGSTS.E [R139+0x3ae00], [R174.64], !P1 ;  /* 0x3ae00000ae8b7fae */ /* 0x0003e8000c921848 */
[----:B------:R1:W-:Y:S04]  /*8330*/  LDGSTS.E [R139+0x3c800], [R176.64], !P3 ;  /* 0x3c800000b08b7fae */ /* 0x0003e8000d921848 */
[----:B------:R1:W-:Y:S04]  /*8340*/  LDGSTS.E [R139+0x3ca00], [R178.64], !P3 ;  /* 0x3ca00000b28b7fae */ /* 0x0003e8000d921848 */
[----:B------:R1:W-:Y:S04]  /*8350*/  LDGSTS.E [R139+0x3cc00], [R180.64], !P3 ;  /* 0x3cc00000b48b7fae */ /* 0x0003e8000d921848 */
[----:B------:R1:W-:Y:S04]  /*8360*/  LDGSTS.E [R139+0x3ce00], [R182.64], !P3 ;  /* 0x3ce00000b68b7fae */ /* 0x0003e8000d921848 */
[----:B------:R1:W-:Y:S01]  /*8370*/  LDGSTS.E [R139+0x3e800], [R184.64], !P2 ;  /* 0x3e800000b88b7fae */ /* 0x0003e2000d121848 */
[----:B------:R-:W-:-:S03]  /*8380*/  IMAD.WIDE R192, R2, 0x4, R134 ;  /* 0x0000000402c07825 */ /* 0x000fc600078e0286 */
[----:B------:R1:W-:Y:S04]  /*8390*/  LDGSTS.E [R139+0x3ea00], [R186.64], !P2 ;  /* 0x3ea00000ba8b7fae */ /* 0x0003e8000d121848 */
[----:B------:R1:W-:Y:S04]  /*83a0*/  LDGSTS.E [R139+0x3ec00], [R188.64], !P2 ;  /* 0x3ec00000bc8b7fae */ /* 0x0003e8000d121848 */
[----:B------:R1:W-:Y:S04]  /*83b0*/  LDGSTS.E [R139+0x3ee00], [R190.64], !P2 ;  /* 0x3ee00000be8b7fae */ /* 0x0003e8000d121848 */
[----:B------:R-:W4:Y:S04]  /*83c0*/  LDL.LU.64 R142, [R1+0x178] ;  /* 0x00017800018e7983 */ /* 0x000f280000300a00 */
[----:B-1----:R-:W4:Y:S04]  /*83d0*/  LDL.LU.64 R138, [R1+0x180] ;  /* 0x00018000018a7983 */ /* 0x002f280000300a00 */
[----:B------:R-:W4:Y:S01]  /*83e0*/  LDL.LU.64 R134, [R1+0x188] ;  /* 0x0001880001867983 */ /* 0x000f220000300a00 */
[----:B-----5:R-:W-:-:S03]  /*83f0*/  IMAD.WIDE R194, R2, 0x4, R130 ;  /* 0x0000000402c27825 */ /* 0x020fc600078e0282 */
[----:B------:R-:W5:Y:S01]  /*8400*/  LDL.LU.64 R130, [R1+0x190] ;  /* 0x0001900001827983 */ /* 0x000f620000300a00 */
[----:B--2---:R-:W-:-:S04]  /*8410*/  IMAD.WIDE R196, R2, 0x4, R154 ;  /* 0x0000000402c47825 */ /* 0x004fc800078e029a */
[C---:B---3--:R-:W-:Y:S02]  /*8420*/  IMAD.WIDE R198, R2.reuse, 0x4, R126 ;  /* 0x0000000402c67825 */ /* 0x048fe400078e027e */
[----:B------:R-:W2:Y:S04]  /*8430*/  LDL.LU.64 R126, [R1+0x198] ;  /* 0x00019800017e7983 */ /* 0x000ea80000300a00 */
[----:B------:R-:W3:Y:S01]  /*8440*/  LDL.LU.64 R158, [R1+0x1a0] ;  /* 0x0001a000019e7983 */ /* 0x000ee20000300a00 */
[----:B------:R-:W-:-:S03]  /*8450*/  IMAD.WIDE R200, R2, 0x4, R246 ;  /* 0x0000000402c87825 */ /* 0x000fc600078e02f6 */
[----:B------:R-:W3:Y:S04]  /*8460*/  LDL.LU.64 R154, [R1+0x1a8] ;  /* 0x0001a800019a7983 */ /* 0x000ee80000300a00 */
[----:B------:R-:W3:Y:S01]  /*8470*/  LDL.LU.64 R246, [R1+0x1b0] ;  /* 0x0001b00001f67983 */ /* 0x000ee20000300a00 */
[----:B------:R-:W-:-:S03]  /*8480*/  IMAD.WIDE R206, R2, 0x4, R248 ;  /* 0x0000000402ce7825 */ /* 0x000fc600078e02f8 */
[----:B------:R-:W3:Y:S01]  /*8490*/  LDL.LU.64 R248, [R1+0x1b8] ;  /* 0x0001b80001f87983 */ /* 0x000ee20000300a00 */
[----:B------:R-:W-:-:S03]  /*84a0*/  IMAD.WIDE R202, R2, 0x4, R150 ;  /* 0x0000000402ca7825 */ /* 0x000fc600078e0296 */
[----:B------:R-:W3:Y:S01]  /*84b0*/  LDL.LU.64 R150, [R1+0x1c0] ;  /* 0x0001c00001967983 */ /* 0x000ee20000300a00 */
[----:B------:R-:W-:-:S03]  /*84c0*/  IMAD.WIDE R204, R2, 0x4, R146 ;  /* 0x0000000402cc7825 */ /* 0x000fc600078e0292 */
[----:B------:R-:W3:Y:S01]  /*84d0*/  LDL.LU.64 R146, [R1+0x1c8] ;  /* 0x0001c80001927983 */ /* 0x000ee20000300a00 */
[----:B----4-:R-:W-:-:S03]  /*84e0*/  IMAD.WIDE R208, R2, 0x4, R142 ;  /* 0x0000000402d07825 */ /* 0x010fc600078e028e */
[----:B------:R-:W4:Y:S01]  /*84f0*/  LDL.LU.64 R142, [R1+0x1d0] ;  /* 0x0001d000018e7983 */ /* 0x000f220000300a00 */
[----:B------:R-:W-:-:S03]  /*8500*/  IMAD.WIDE R210, R2, 0x4, R138 ;  /* 0x0000000402d27825 */ /* 0x000fc600078e028a */
[----:B------:R-:W4:Y:S01]  /*8510*/  LDL.LU.64 R138, [R1+0x1d8] ;  /* 0x0001d800018a7983 */ /* 0x000f220000300a00 */
[----:B------:R-:W-:-:S03]  /*8520*/  IMAD.WIDE R212, R2, 0x4, R134 ;  /* 0x0000000402d47825 */ /* 0x000fc600078e0286 */
[----:B------:R-:W4:Y:S01]  /*8530*/  LDL.LU.64 R134, [R1+0x1e0] ;  /* 0x0001e00001867983 */ /* 0x000f220000300a00 */
[----:B-----5:R-:W-:-:S03]  /*8540*/  IMAD.WIDE R214, R2, 0x4, R130 ;  /* 0x0000000402d67825 */ /* 0x020fc600078e0282 */
[----:B------:R-:W5:Y:S01]  /*8550*/  LDL.LU.64 R130, [R1+0x1e8] ;  /* 0x0001e80001827983 */ /* 0x000f620000300a00 */
[----:B--2---:R-:W-:-:S03]  /*8560*/  IMAD.WIDE R216, R2, 0x4, R126 ;  /* 0x0000000402d87825 */ /* 0x004fc600078e027e */
[----:B------:R-:W2:Y:S01]  /*8570*/  LDL.LU.64 R126, [R1+0x1f0] ;  /* 0x0001f000017e7983 */ /* 0x000ea20000300a00 */
[----:B---3--:R-:W-:-:S04]  /*8580*/  IMAD.WIDE R218, R2, 0x4, R158 ;  /* 0x0000000402da7825 */ /* 0x008fc800078e029e */
[----:B------:R-:W-:-:S04]  /*8590*/  IMAD.WIDE R220, R2, 0x4, R154 ;  /* 0x0000000402dc7825 */ /* 0x000fc800078e029a */
[C---:B------:R-:W-:Y:S02]  /*85a0*/  IMAD.WIDE R222, R2.reuse, 0x4, R246 ;  /* 0x0000000402de7825 */ /* 0x040fe400078e02f6 */
[----:B------:R-:W3:Y:S04]  /*85b0*/  LDL.LU.64 R246, [R1+0x1f8] ;  /* 0x0001f80001f67983 */ /* 0x000ee80000300a00 */
        /* <DEDUP_REMOVED lines=18> */
[----:B---3--:R-:W-:-:S03]  /*86e0*/  IMAD.WIDE R166, R2, 0x4, R246 ;  /* 0x0000000402a67825 */ /* 0x008fc600078e02f6 */
[----:B------:R-:W3:Y:S01]  /*86f0*/  LDL.LU.64 R246, [R1+0x250] ;  /* 0x0002500001f67983 */ /* 0x000ee20000300a00 */
[----:B------:R-:W-:-:S04]  /*8700*/  IMAD.WIDE R162, R2, 0x4, R158 ;  /* 0x0000000402a27825 */ /* 0x000fc800078e029e */
[----:B------:R-:W-:-:S04]  /*8710*/  IMAD.WIDE R158, R2, 0x4, R154 ;  /* 0x00000004029e7825 */ /* 0x000fc800078e029a */
[----:B------:R-:W-:Y:S02]  /*8720*/  IMAD.WIDE R154, R2, 0x4, R248 ;  /* 0x00000004029a7825 */ /* 0x000fe400078e02f8 */
[----:B------:R-:W2:Y:S04]  /*8730*/  LDL.LU.64 R248, [R1+0x258] ;  /* 0x0002580001f87983 */ /* 0x000ea80000300a00 */
[----:B------:R-:W4:Y:S04]  /*8740*/  LDL.LU.64 R16, [R1+0x260] ;  /* 0x0002600001107983 */ /* 0x000f280000300a00 */
[----:B------:R-:W4:Y:S04]  /*8750*/  LDL.LU.64 R14, [R1+0x268] ;  /* 0x00026800010e7983 */ /* 0x000f280000300a00 */
[----:B------:R-:W4:Y:S04]  /*8760*/  LDL.LU.64 R12, [R1+0x270] ;  /* 0x00027000010c7983 */ /* 0x000f280000300a00 */
[----:B------:R-:W4:Y:S04]  /*8770*/  LDL.LU.64 R10, [R1+0x278] ;  /* 0x00027800010a7983 */ /* 0x000f280000300a00 */
[----:B------:R-:W4:Y:S04]  /*8780*/  LDL.LU.64 R8, [R1+0x280] ;  /* 0x0002800001087983 */ /* 0x000f280000300a00 */
[----:B------:R-:W4:Y:S04]  /*8790*/  LDL.LU.64 R6, [R1+0x288] ;  /* 0x0002880001067983 */ /* 0x000f280000300a00 */
[----:B------:R-:W4:Y:S04]  /*87a0*/  LDL.LU.64 R4, [R1+0x290] ;  /* 0x0002900001047983 */ /* 0x000f280000300a00 */
[----:B------:R-:W4:Y:S04]  /*87b0*/  LDL.LU.64 R240, [R1+0x298] ;  /* 0x0002980001f07983 */ /* 0x000f280000300a00 */
[----:B------:R-:W4:Y:S01]  /*87c0*/  LDL.LU.64 R238, [R1+0x2a0] ;  /* 0x0002a00001ee7983 */ /* 0x000f220000300a00 */
[----:B------:R-:W-:-:S04]  /*87d0*/  IADD3 R52, R3, -0x43, RZ ;  /* 0xffffffbd03347810 */ /* 0x000fc80007ffe0ff */
[----:B------:R-:W-:Y:S02]  /*87e0*/  ISETP.GE.U32.AND P0, PT, R52, 0x7fffff7e, PT ;  /* 0x7fffff7e3400780c */ /* 0x000fe40003f06070 */
[----:B------:R-:W-:-:S04]  /*87f0*/  IADD3 R52, R3, -0x47, RZ ;  /* 0xffffffb903347810 */ /* 0x000fc80007ffe0ff */
[----:B------:R-:W-:Y:S02]  /*8800*/  ISETP.GE.U32.AND P4, PT, R52, 0x7fffff7a, PT ;  /* 0x7fffff7a3400780c */ /* 0x000fe40003f86070 */
[----:B------:R-:W-:-:S04]  /*8810*/  IADD3 R52, R3, -0x4b, RZ ;  /* 0xffffffb503347810 */ /* 0x000fc80007ffe0ff */
[----:B------:R-:W-:Y:S02]  /*8820*/  ISETP.GE.U32.AND P6, PT, R52, 0x7fffff76, PT ;  /* 0x7fffff763400780c */ /* 0x000fe40003fc6070 */
[----:B------:R-:W-:Y:S01]  /*8830*/  IADD3 R52, R3, -0x4f, RZ ;  /* 0xffffffb103347810 */ /* 0x000fe20007ffe0ff */
[C---:B---3--:R-:W-:Y:S02]  /*8840*/  IMAD.WIDE R98, R2.reuse, 0x4, R246 ;  /* 0x0000000402627825 */ /* 0x048fe400078e02f6 */
[----:B------:R-:W3:Y:S02]  /*8850*/  LDL.LU.64 R246, [R1+0x2a8] ;  /* 0x0002a80001f67983 */ /* 0x000ee40000300a00 */
[----:B--2---:R-:W-:Y:S02]  /*8860*/  IMAD.WIDE R96, R2, 0x4, R248 ;  /* 0x0000000402607825 */ /* 0x004fe400078e02f8 */
[----:B------:R-:W2:Y:S01]  /*8870*/  LDL.LU.64 R248, [R1+0x2b0] ;  /* 0x0002b00001f87983 */ /* 0x000ea20000300a00 */
[----:B------:R-:W-:-:S02]  /*8880*/  ISETP.GE.U32.AND P5, PT, R52, 0x7fffff72, PT ;  /* 0x7fffff723400780c */ /* 0x000fc40003fa6070 */
[C---:B------:R-:W-:Y:S02]  /*8890*/  IADD3 R52, R3.reuse, -0x53, RZ ;  /* 0xffffffad03347810 */ /* 0x040fe40007ffe0ff */
[----:B------:R-:W-:Y:S01]  /*88a0*/  LOP3.LUT R100, R252, 0x40, RZ, 0x3c, !PT ;  /* 0x00000040fc647812 */ /* 0x000fe200078e3cff */
[----:B------:R-:W-:Y:S01]  /*88b0*/  IMAD.WIDE R150, R2, 0x4, R150 ;  /* 0x0000000402967825 */ /* 0x000fe200078e0296 */
[----:B------:R-:W-:Y:S01]  /*88c0*/  ISETP.GE.U32.AND P1, PT, R52, 0x7fffff6e, PT ;  /* 0x7fffff6e3400780c */ /* 0x000fe20003f26070 */
[----:B------:R-:W2:Y:S01]  /*88d0*/  LDL.LU.64 R18, [R1+0x2b8] ;  /* 0x0002b80001127983 */ /* 0x000ea20000300a00 */
        /* <DEDUP_REMOVED lines=10> */
[----:B------:R-:W-:Y:S01]  /*8980*/  IADD3 R52, R3, -0x63, RZ ;  /* 0xffffff9d03347810 */ /* 0x000fe20007ffe0ff */
[----:B------:R1:W-:Y:S04]  /*8990*/  LDGSTS.E [R100+0x23000], [R200.64], !P4 ;  /* 0x23000000c8647fae */ /* 0x0003e8000e121848 */
[----:B------:R1:W-:Y:S04]  /*89a0*/  LDGSTS.E [R100+0x23200], [R202.64], !P4 ;  /* 0x23200000ca647fae */ /* 0x0003e8000e121848 */
[----:B------:R1:W-:Y:S04]  /*89b0*/  LDGSTS.E [R100+0x23400], [R204.64], !P4 ;  /* 0x23400000cc647fae */ /* 0x0003e8000e121848 */
[----:B------:R1:W-:Y:S01]  /*89c0*/  LDGSTS.E [R100+0x23600], [R206.64], !P4 ;  /* 0x23600000ce647fae */ /* 0x0003e2000e121848 */
[----:B------:R-:W-:-:S02]  /*89d0*/  ISETP.GE.U32.AND P4, PT, R52, 0x7fffff5e, PT ;  /* 0x7fffff5e3400780c */ /* 0x000fc40003f86070 */
        /* <DEDUP_REMOVED lines=21> */
[----:B------:R1:W-:Y:S01]  /*8b30*/  LDGSTS.E [R100+0x2b400], [R236.64], !P3 ;  /* 0x2b400000ec647fae */ /* 0x0003e2000d921848 */
[----:B------:R-:W-:-:S03]  /*8b40*/  IMAD.WIDE R146, R2, 0x4, R146 ;  /* 0x0000000402927825 */ /* 0x000fc600078e0292 */
[----:B------:R1:W-:Y:S01]  /*8b50*/  LDGSTS.E [R100+0x2b600], [R170.64], !P3 ;  /* 0x2b600000aa647fae */ /* 0x0003e2000d921848 */
[----:B------:R-:W-:Y:S02]  /*8b60*/  ISETP.GE.U32.AND P3, PT, R52, 0x7fffff4e, PT ;  /* 0x7fffff4e3400780c */ /* 0x000fe40003f66070 */
[----:B------:R-:W-:Y:S01]  /*8b70*/  IADD3 R52, R3, -0x77, RZ ;  /* 0xffffff8903347810 */ /* 0x000fe20007ffe0ff */
[----:B------:R1:W-:Y:S01]  /*8b80*/  LDGSTS.E [R100+0x2d000], [R166.64], !P2 ;  /* 0x2d000000a6647fae */ /* 0x0003e2000d121848 */
[----:B----4-:R-:W-:-:S03]  /*8b90*/  IMAD.WIDE R142, R2, 0x4, R142 ;  /* 0x00000004028e7825 */ /* 0x010fc600078e028e */
[----:B------:R1:W-:Y:S01]  /*8ba0*/  LDGSTS.E [R100+0x2d200], [R162.64], !P2 ;  /* 0x2d200000a2647fae */ /* 0x0003e2000d121848 */
[----:B------:R-:W-:-:S03]  /*8bb0*/  IMAD.WIDE R138, R2, 0x4, R138 ;  /* 0x00000004028a7825 */ /* 0x000fc600078e028a */
[----:B------:R1:W-:Y:S01]  /*8bc0*/  LDGSTS.E [R100+0x2d400], [R158.64], !P2 ;  /* 0x2d4000009e647fae */ /* 0x0003e2000d121848 */
[----:B------:R-:W-:-:S03]  /*8bd0*/  IMAD.WIDE R134, R2, 0x4, R134 ;  /* 0x0000000402867825 */ /* 0x000fc600078e0286 */
[----:B------:R1:W-:Y:S01]  /*8be0*/  LDGSTS.E [R100+0x2d600], [R154.64], !P2 ;  /* 0x2d6000009a647fae */ /* 0x0003e2000d121848 */
[----:B------:R-:W-:Y:S01]  /*8bf0*/  ISETP.GE.U32.AND P2, PT, R52, 0x7fffff4a, PT ;  /* 0x7fffff4a3400780c */ /* 0x000fe20003f46070 */
[C---:B-----5:R-:W-:Y:S01]  /*8c00*/  IMAD.WIDE R130, R2.reuse, 0x4, R130 ;  /* 0x0000000402827825 */ /* 0x060fe200078e0282 */
[----:B------:R-:W-:Y:S01]  /*8c10*/  IADD3 R52, R3, -0x7b, RZ ;  /* 0xffffff8503347810 */ /* 0x000fe20007ffe0ff */
[----:B------:R1:W-:Y:S02]  /*8c20*/  LDGSTS.E [R100+0x2f000], [R150.64], !P0 ;  /* 0x2f00000096647fae */ /* 0x0003e4000c121848 */
[C---:B------:R-:W-:Y:S02]  /*8c30*/  IMAD.WIDE R126, R2.reuse, 0x4, R126 ;  /* 0x00000004027e7825 */ /* 0x040fe400078e027e */
[----:B------:R1:W-:Y:S04]  /*8c40*/  LDGSTS.E [R100+0x2f200], [R146.64], !P0 ;  /* 0x2f20000092647fae */ /* 0x0003e8000c121848 */
[----:B------:R1:W-:Y:S01]  /*8c50*/  LDGSTS.E [R100+0x2f400], [R142.64], !P0 ;  /* 0x2f4000008e647fae */ /* 0x0003e2000c121848 */
[----:B------:R-:W-:-:S03]  /*8c60*/  IMAD.WIDE R94, R2, 0x4, R16 ;  /* 0x00000004025e7825 */ /* 0x000fc600078e0210 */
        /* <DEDUP_REMOVED lines=11> */
[C---:B------:R-:W-:Y:S01]  /*8d20*/  IMAD.WIDE R86, R2.reuse, 0x4, R8 ;  /* 0x0000000402567825 */ /* 0x040fe200078e0208 */
[----:B------:R-:W-:Y:S01]  /*8d30*/  IADD3 R52, R3, -0x44, RZ ;  /* 0xffffffbc03347810 */ /* 0x000fe20007ffe0ff */
[----:B------:R1:W-:Y:S02]  /*8d40*/  LDGSTS.E [R100+0x33000], [R96.64], !P6 ;  /* 0x3300000060647fae */ /* 0x0003e4000f121848 */
[C---:B------:R-:W-:Y:S02]  /*8d50*/  IMAD.WIDE R84, R2.reuse, 0x4, R6 ;  /* 0x0000000402547825 */ /* 0x040fe400078e0206 */
[----:B------:R-:W4:Y:S02]  /*8d60*/  LDL.LU.64 R14, [R1+0x2c0] ;  /* 0x0002c000010e7983 */ /* 0x000f240000300a00 */
[----:B------:R-:W-:-:S02]  /*8d70*/  IMAD.WIDE R82, R2, 0x4, R4 ;  /* 0x0000000402527825 */ /* 0x000fc400078e0204 */
[----:B------:R1:W-:Y:S04]  /*8d80*/  LDGSTS.E [R100+0x33200], [R94.64], !P6 ;  /* 0x332000005e647fae */ /* 0x0003e8000f121848 */
[----:B------:R-:W5:Y:S04]  /*8d90*/  LDL.LU.64 R12, [R1+0x2c8] ;  /* 0x0002c800010c7983 */ /* 0x000f680000300a00 */
[----:B------:R1:W-:Y:S04]  /*8da0*/  LDGSTS.E [R100+0x33400], [R92.64], !P6 ;  /* 0x334000005c647fae */ /* 0x0003e8000f121848 */
[----:B------:R-:W5:Y:S04]  /*8db0*/  LDL.LU.64 R10, [R1+0x2d0] ;  /* 0x0002d000010a7983 */ /* 0x000f680000300a00 */
[----:B------:R1:W-:Y:S01]  /*8dc0*/  LDGSTS.E [R100+0x33600], [R90.64], !P6 ;  /* 0x336000005a647fae */ /* 0x0003e2000f121848 */
[----:B------:R-:W-:-:S02]  /*8dd0*/  ISETP.GE.U32.AND P6, PT, R52, 0x7fffff7d, PT ;  /* 0x7fffff7d3400780c */ /* 0x000fc40003fc6070 */
[----:B------:R-:W-:Y:S01]  /*8de0*/  IADD3 R52, R3, -0x48, RZ ;  /* 0xffffffb803347810 */ /* 0x000fe20007ffe0ff */
[----:B------:R1:W-:Y:S01]  /*8df0*/  LDGSTS.E [R100+0x35000], [R88.64], !P5 ;  /* 0x3500000058647fae */ /* 0x0003e2000e921848 */
[----:B------:R-:W-:-:S03]  /*8e00*/  IMAD.WIDE R80, R2, 0x4, R240 ;  /* 0x0000000402507825 */ /* 0x000fc600078e02f0 */
[----:B------:R-:W5:Y:S01]  /*8e10*/  LDL.LU.64 R16, [R1+0x2d8] ;  /* 0x0002d80001107983 */ /* 0x000f620000300a00 */
[----:B------:R-:W-:-:S03]  /*8e20*/  IMAD.WIDE R78, R2, 0x4, R238 ;  /* 0x00000004024e7825 */ /* 0x000fc600078e02ee */
[----:B------:R1:W-:Y:S04]  /*8e30*/  LDGSTS.E [R100+0x35200], [R86.64], !P5 ;  /* 0x3520000056647fae */ /* 0x0003e8000e921848 */
[----:B------:R-:W5:Y:S04]  /*8e40*/  LDL.LU.64 R8, [R1+0x2e0] ;  /* 0x0002e00001087983 */ /* 0x000f680000300a00 */
[----:B------:R1:W-:Y:S04]  /*8e50*/  LDGSTS.E [R100+0x35400], [R84.64], !P5 ;  /* 0x3540000054647fae */ /* 0x0003e8000e921848 */
[----:B------:R-:W5:Y:S04]  /*8e60*/  LDL.LU.64 R6, [R1+0x2e8] ;  /* 0x0002e80001067983 */ /* 0x000f680000300a00 */
[----:B------:R1:W-:Y:S01]  /*8e70*/  LDGSTS.E [R100+0x35600], [R82.64], !P5 ;  /* 0x3560000052647fae */ /* 0x0003e2000e921848 */
[----:B------:R-:W-:-:S03]  /*8e80*/  ISETP.GE.U32.AND P5, PT, R52, 0x7fffff79, PT ;  /* 0x7fffff793400780c */ /* 0x000fc60003fa6070 */
[----:B------:R-:W5:Y:S04]  /*8e90*/  LDL.LU.64 R4, [R1+0x2f0] ;  /* 0x0002f00001047983 */ /* 0x000f680000300a00 */
[----:B------:R-:W5:Y:S04]  /*8ea0*/  LDL.LU.64 R240, [R1+0x2f8] ;  /* 0x0002f80001f07983 */ /* 0x000f680000300a00 */
[----:B------:R-:W5:Y:S01]  /*8eb0*/  LDL.LU.64 R238, [R1+0x300] ;  /* 0x0003000001ee7983 */ /* 0x000f620000300a00 */
[----:B------:R-:W-:-:S03]  /*8ec0*/  IADD3 R56, R3, -0x4c, RZ ;  /* 0xffffffb403387810 */ /* 0x000fc60007ffe0ff */
[----:B------:R1:W-:Y:S04]  /*8ed0*/  LDGSTS.E [R100+0x37000], [R80.64], !P1 ;  /* 0x3700000050647fae */ /* 0x0003e8000c921848 */
[----:B------:R1:W-:Y:S01]  /*8ee0*/  LDGSTS.E [R100+0x37200], [R78.64], !P1 ;  /* 0x372000004e647fae */ /* 0x0003e2000c921848 */
[----:B---3--:R-:W-:-:S03]  /*8ef0*/  IMAD.WIDE R52, R2, 0x4, R246 ;  /* 0x0000000402347825 */ /* 0x008fc600078e02f6 */
[----:B------:R-:W3:Y:S04]  /*8f00*/  LDL.LU.64 R246, [R1+0x308] ;  /* 0x0003080001f67983 */ /* 0x000ee80000300a00 */
[----:B------:R1:W-:Y:S01]  /*8f10*/  LDGSTS.E [R100+0x37400], [R52.64], !P1 ;  /* 0x3740000034647fae */ /* 0x0003e2000c921848 */
[----:B--2---:R-:W-:-:S03]  /*8f20*/  IMAD.WIDE R54, R2, 0x4, R248 ;  /* 0x0000000402367825 */ /* 0x004fc600078e02f8 */
[----:B------:R-:W2:Y:S04]  /*8f30*/  LDL.LU.64 R248, [R1+0x310] ;  /* 0x0003100001f87983 */ /* 0x000ea80000300a00 */
[----:B------:R1:W-:Y:S01]  /*8f40*/  LDGSTS.E [R100+0x37600], [R54.64], !P1 ;  /* 0x3760000036647fae */ /* 0x0003e2000c921848 */
[----:B------:R-:W-:Y:S01]  /*8f50*/  ISETP.GE.U32.AND P1, PT, R56, 0x7fffff75, PT ;  /* 0x7fffff753800780c */ /* 0x000fe20003f26070 */
[----:B------:R-:W-:Y:S02]  /*8f60*/  IMAD.WIDE R56, R2, 0x4, R18 ;  /* 0x0000000402387825 */ /* 0x000fe400078e0212 */
[----:B------:R-:W2:Y:S01]  /*8f70*/  LDL.LU.64 R18, [R1+0x318] ;  /* 0x0003180001127983 */ /* 0x000ea20000300a00 */
[----:B------:R-:W-:-:S03]  /*8f80*/  IADD3 R64, R3, -0x50, RZ ;  /* 0xffffffb003407810 */ /* 0x000fc60007ffe0ff */
[----:B------:R1:W-:Y:S01]  /*8f90*/  LDGSTS.E [R100+0x39000], [R56.64], !P3 ;  /* 0x3900000038647fae */ /* 0x0003e2000d921848 */
[----:B----4-:R-:W-:-:S03]  /*8fa0*/  IMAD.WIDE R58, R2, 0x4, R14 ;  /* 0x00000004023a7825 */ /* 0x010fc600078e020e */
[----:B------:R-:W4:Y:S04]  /*8fb0*/  LDL.LU.64 R14, [R1+0x320] ;  /* 0x00032000010e7983 */ /* 0x000f280000300a00 */
[----:B------:R1:W-:Y:S01]  /*8fc0*/  LDGSTS.E [R100+0x39200], [R58.64], !P3 ;  /* 0x392000003a647fae */ /* 0x0003e2000d921848 */
[----:B-----5:R-:W-:-:S05]  /*8fd0*/  IMAD.WIDE R60, R2, 0x4, R12 ;  /* 0x00000004023c7825 */ /* 0x020fca00078e020c */
[----:B------:R1:W-:Y:S01]  /*8fe0*/  LDGSTS.E [R100+0x39400], [R60.64], !P3 ;  /* 0x394000003c647fae */ /* 0x0003e2000d921848 */
[----:B------:R-:W-:-:S03]  /*8ff0*/  IMAD.WIDE R62, R2, 0x4, R10 ;  /* 0x00000004023e7825 */ /* 0x000fc600078e020a */
[----:B------:R-:W5:Y:S04]  /*9000*/  LDL.LU.64 R10, [R1+0x328] ;  /* 0x00032800010a7983 */ /* 0x000f680000300a00 */
[----:B------:R-:W5:Y:S04]  /*9010*/  LDL.LU.64 R12, [R1+0x330] ;  /* 0x00033000010c7983 */ /* 0x000f680000300a00 */
[----:B------:R1:W-:Y:S01]  /*9020*/  LDGSTS.E [R100+0x39600], [R62.64], !P3 ;  /* 0x396000003e647fae */ /* 0x0003e2000d921848 */
[----:B------:R-:W-:-:S03]  /*9030*/  IMAD.WIDE R66, R2, 0x4, R8 ;  /* 0x0000000402427825 */ /* 0x000fc600078e0208 */
[----:B------:R-:W5:Y:S01]  /*9040*/  LDL.LU.64 R8, [R1+0x338] ;  /* 0x0003380001087983 */ /* 0x000f620000300a00 */
[----:B------:R-:W-:-:S03]  /*9050*/  IMAD.WIDE R70, R2, 0x4, R4 ;  /* 0x0000000402467825 */ /* 0x000fc600078e0204 */
[----:B------:R-:W5:Y:S01]  /*9060*/  LDL.LU.64 R4, [R1+0x340] ;  /* 0x0003400001047983 */ /* 0x000f620000300a00 */
[----:B------:R-:W-:-:S04]  /*9070*/  IMAD.WIDE R74, R2, 0x4, R238 ;  /* 0x00000004024a7825 */ /* 0x000fc800078e02ee */
[C---:B---3--:R-:W-:Y:S02]  /*9080*/  IMAD.WIDE R76, R2.reuse, 0x4, R246 ;  /* 0x00000004024c7825 */ /* 0x048fe400078e02f6 */
[----:B------:R-:W3:Y:S02]  /*9090*/  LDL.LU.64 R246, [R1+0x348] ;  /* 0x0003480001f67983 */ /* 0x000ee40000300a00 */
[----:B--2---:R-:W-:Y:S02]  /*90a0*/  IMAD.WIDE R238, R2, 0x4, R248 ;  /* 0x0000000402ee7825 */ /* 0x004fe400078e02f8 */
[----:B------:R-:W2:Y:S01]  /*90b0*/  LDL.LU.64 R248, [R1+0x350] ;  /* 0x0003500001f87983 */ /* 0x000ea20000300a00 */
[----:B------:R-:W-:Y:S01]  /*90c0*/  ISETP.GE.U32.AND P3, PT, R64, 0x7fffff71, PT ;  /* 0x7fffff714000780c */ /* 0x000fe20003f66070 */
[C---:B------:R-:W-:Y:S01]  /*90d0*/  IMAD.WIDE R64, R2.reuse, 0x4, R16 ;  /* 0x0000000402407825 */ /* 0x040fe200078e0210 */
[----:B------:R-:W-:Y:S01]  /*90e0*/  IADD3 R72, R3, -0x54, RZ ;  /* 0xffffffac03487810 */ /* 0x000fe20007ffe0ff */
[----:B------:R-:W2:Y:S02]  /*90f0*/  LDL.LU.64 R16, [R1+0x358] ;  /* 0x0003580001107983 */ /* 0x000ea40000300a00 */
[----:B------:R-:W-:-:S02]  /*9100*/  IMAD.WIDE R68, R2, 0x4, R6 ;  /* 0x0000000402447825 */ /* 0x000fc400078e0206 */
[----:B------:R1:W-:Y:S04]  /*9110*/  LDGSTS.E [R100+0x3b000], [R64.64], !P2 ;  /* 0x3b00000040647fae */ /* 0x0003e8000d121848 */
[----:B------:R1:W-:Y:S04]  /*9120*/  LDGSTS.E [R100+0x3b200], [R66.64], !P2 ;  /* 0x3b20000042647fae */ /* 0x0003e8000d121848 */
[----:B------:R1:W-:Y:S04]  /*9130*/  LDGSTS.E [R100+0x3b400], [R68.64], !P2 ;  /* 0x3b40000044647fae */ /* 0x0003e8000d121848 */
[----:B------:R1:W-:Y:S01]  /*9140*/  LDGSTS.E [R100+0x3b600], [R70.64], !P2 ;  /* 0x3b60000046647fae */ /* 0x0003e2000d121848 */
[----:B------:R-:W-:Y:S01]  /*9150*/  ISETP.GE.U32.AND P2, PT, R72, 0x7fffff6d, PT ;  /* 0x7fffff6d4800780c */ /* 0x000fe20003f46070 */
[----:B------:R-:W-:-:S02]  /*9160*/  IMAD.WIDE R72, R2, 0x4, R240 ;  /* 0x0000000402487825 */ /* 0x000fc400078e02f0 */
[----:B------:R-:W2:Y:S02]  /*9170*/  LDL.LU.64 R6, [R1+0x360] ;  /* 0x0003600001067983 */ /* 0x000ea40000300a00 */
[C---:B------:R-:W-:Y:S02]  /*9180*/  IMAD.WIDE R20, R2.reuse, 0x4, R18 ;  /* 0x0000000402147825 */ /* 0x040fe400078e0212 */
[----:B------:R-:W2:Y:S04]  /*9190*/  LDL.LU.64 R240, [R1+0x368] ;  /* 0x0003680001f07983 */ /* 0x000ea80000300a00 */
[----:B------:R1:W-:Y:S04]  /*91a0*/  LDGSTS.E [R100+0x3d000], [R72.64], !P0 ;  /* 0x3d00000048647fae */ /* 0x0003e8000c121848 */
[----:B------:R1:W-:Y:S04]  /*91b0*/  LDGSTS.E [R100+0x3d200], [R74.64], !P0 ;  /* 0x3d2000004a647fae */ /* 0x0003e8000c121848 */
[----:B------:R1:W-:Y:S04]  /*91c0*/  LDGSTS.E [R100+0x3d400], [R76.64], !P0 ;  /* 0x3d4000004c647fae */ /* 0x0003e8000c121848 */
[----:B------:R-:W-:Y:S04]  /*91d0*/  STL.64 [R1+0xe8], R20 ;  /* 0x0000e81401007387 */ /* 0x000fe80000100a00 */
[----:B------:R1:W-:Y:S04]  /*91e0*/  LDGSTS.E [R100+0x3d600], [R238.64], !P0 ;  /* 0x3d600000ee647fae */ /* 0x0003e8000c121848 */
[----:B------:R3:W-:Y:S01]  /*91f0*/  LDGSTS.E [R100+0x3f000], [R20.64], !P4 ;  /* 0x3f00000014647fae */ /* 0x0007e2000e121848 */
[----:B----4-:R-:W-:-:S05]  /*9200*/  IMAD.WIDE R18, R2, 0x4, R14 ;  /* 0x0000000402127825 */ /* 0x010fca00078e020e */
[----:B------:R2:W-:Y:S01]  /*9210*/  LDGSTS.E [R100+0x3f200], [R18.64], !P4 ;  /* 0x3f20000012647fae */ /* 0x0005e2000e121848 */
[----:B-----5:R-:W-:-:S04]  /*9220*/  IMAD.WIDE R10, R2, 0x4, R10 ;  /* 0x00000004020a7825 */ /* 0x020fc800078e020a */
[C---:B------:R-:W-:Y:S01]  /*9230*/  IMAD.WIDE R14, R2.reuse, 0x4, R12 ;  /* 0x00000004020e7825 */ /* 0x040fe200078e020c */
[----:B------:R4:W-:Y:S04]  /*9240*/  LDGSTS.E [R100+0x3f400], [R10.64], !P4 ;  /* 0x3f4000000a647fae */ /* 0x0009e8000e121848 */
[----:B------:R-:W5:Y:S04]  /*9250*/  LDL.LU.64 R12, [R1+0x370] ;  /* 0x00037000010c7983 */ /* 0x000f680000300a00 */
[----:B------:R-:W-:Y:S04]  /*9260*/  STL.64 [R1+0x100], R18 ;  /* 0x0001001201007387 */ /* 0x000fe80000100a00 */
[----:B------:R4:W-:Y:S01]  /*9270*/  STL.64 [R1+0x118], R10 ;  /* 0x0001180a01007387 */ /* 0x0009e20000100a00 */
[----:B------:R-:W-:-:S03]  /*9280*/  IMAD.WIDE R24, R2, 0x4, R8 ;  /* 0x0000000402187825 */ /* 0x000fc600078e0208 */
[----:B------:R1:W-:Y:S04]  /*9290*/  STL.64 [R1+0x120], R14 ;  /* 0x0001200e01007387 */ /* 0x0003e80000100a00 */
[----:B------:R1:W-:Y:S04]  /*92a0*/  LDGSTS.E [R100+0x3f600], [R14.64], !P4 ;  /* 0x3f6000000e647fae */ /* 0x0003e8000e121848 */
[----:B----4-:R-:W4:Y:S01]  /*92b0*/  LDL.LU.64 R10, [R1+0x378] ;  /* 0x00037800010a7983 */ /* 0x010f220000300a00 */
[----:B------:R-:W-:-:S03]  /*92c0*/  IMAD.WIDE R22, R2, 0x4, R4 ;  /* 0x0000000402167825 */ /* 0x000fc600078e0204 */
[----:B------:R-:W4:Y:S04]  /*92d0*/  LDL.LU.64 R4, [R1+0x380] ;  /* 0x0003800001047983 */ /* 0x000f280000300a00 */
[----:B------:R-:W-:Y:S04]  /*92e0*/  STL.64 [R1+0x128], R24 ;  /* 0x0001281801007387 */ /* 0x000fe80000100a00 */
[----:B-1----:R-:W4:Y:S04]  /*92f0*/  LDL.LU.64 R14, [R1+0x388] ;  /* 0x00038800010e7983 */ /* 0x002f280000300a00 */
[----:B------:R-:W-:Y:S04]  /*9300*/  STL.64 [R1+0x130], R22 ;  /* 0x0001301601007387 */ /* 0x000fe80000100a00 */
[----:B------:R-:W4:Y:S01]  /*9310*/  LDL.LU.64 R8, [R1+0x390] ;  /* 0x0003900001087983 */ /* 0x000f220000300a00 */
[----:B---3--:R-:W-:-:S05]  /*9320*/  IMAD.WIDE R20, R2, 0x4, R246 ;  /* 0x0000000402147825 */ /* 0x008fca00078e02f6 */
[----:B------:R1:W-:Y:S01]  /*9330*/  STL.64 [R1+0x138], R20 ;  /* 0x0001381401007387 */ /* 0x0003e20000100a00 */
[----:B--2---:R-:W-:-:S05]  /*9340*/  IMAD.WIDE R18, R2, 0x4, R248 ;  /* 0x0000000402127825 */ /* 0x004fca00078e02f8 */
[----:B------:R2:W-:Y:S04]  /*9350*/  STL.64 [R1+0x140], R18 ;  /* 0x0001401201007387 */ /* 0x0005e80000100a00 */
[----:B------:R-:W3:Y:S04]  /*9360*/  LDL.LU.64 R246, [R1+0x398] ;  /* 0x0003980001f67983 */ /* 0x000ee80000300a00 */
[----:B------:R-:W3:Y:S04]  /*9370*/  LDL.LU.64 R248, [R1+0x3a0] ;  /* 0x0003a00001f87983 */ /* 0x000ee80000300a00 */
[----:B------:R-:W1:Y:S02]  /*9380*/  S2R R101, SR_TID.X ;  /* 0x0000000000657919 */ /* 0x000e640000002100 */
[----:B-1----:R-:W-:-:S05]  /*9390*/  LOP3.LUT R101, R101, 0x7f, RZ, 0xc0, !PT ;  /* 0x0000007f65657812 */ /* 0x002fca00078ec0ff */
[----:B------:R-:W-:-:S05]  /*93a0*/  IMAD.SHL.U32 R101, R101, 0x4, RZ ;  /* 0x0000000465657824 */ /* 0x000fca00078e00ff */
[----:B------:R-:W-:-:S05]  /*93b0*/  LOP3.LUT R101, R101, 0x60, RZ, 0x3c, !PT ;  /* 0x0000006065657812 */ /* 0x000fca00078e3cff */
[----:B------:R1:W-:Y:S04]  /*93c0*/  LDGSTS.E [R101+0x21800], [R24.64], !P6 ;  /* 0x2180000018657fae */ /* 0x0003e8000f121848 */
[----:B------:R3:W-:Y:S04]  /*93d0*/  LDGSTS.E [R101+0x21a00], [R22.64], !P6 ;  /* 0x21a0000016657fae */ /* 0x0007e8000f121848 */
[----:B------:R1:W-:Y:S04]  /*93e0*/  LDGSTS.E [R101+0x21c00], [R20.64], !P6 ;  /* 0x21c0000014657fae */ /* 0x0003e8000f121848 */
[----:B------:R2:W-:Y:S01]  /*93f0*/  LDGSTS.E [R101+0x21e00], [R18.64], !P6 ;  /* 0x21e0000012657fae */ /* 0x0005e2000f121848 */
[----:B-1----:R-:W-:-:S04]  /*9400*/  IMAD.WIDE R20, R2, 0x4, R16 ;  /* 0x0000000402147825 */ /* 0x002fc800078e0210 */
[C---:B--2---:R-:W-:Y:S01]  /*9410*/  IMAD.WIDE R18, R2.reuse, 0x4, R6 ;  /* 0x0000000402127825 */ /* 0x044fe200078e0206 */
[----:B------:R1:W-:Y:S03]  /*9420*/  LDGSTS.E [R101+0x23800], [R20.64], !P5 ;  /* 0x2380000014657fae */ /* 0x0003e6000e921848 */
[C---:B------:R-:W-:Y:S01]  /*9430*/  IMAD.WIDE R16, R2.reuse, 0x4, R240 ;  /* 0x0000000402107825 */ /* 0x040fe200078e02f0 */
[----:B------:R-:W2:Y:S04]  /*9440*/  LDL.LU.64 R6, [R1+0x3a8] ;  /* 0x0003a80001067983 */ /* 0x000ea80000300a00 */
[----:B------:R1:W-:Y:S04]  /*9450*/  STL.64 [R1+0x148], R20 ;  /* 0x0001481401007387 */ /* 0x0003e80000100a00 */
[----:B------:R-:W2:Y:S04]  /*9460*/  LDL.LU.64 R240, [R1+0x3b0] ;  /* 0x0003b00001f07983 */ /* 0x000ea80000300a00 */
[----:B------:R1:W-:Y:S04]  /*9470*/  STL.64 [R1+0x158], R18 ;  /* 0x0001581201007387 */ /* 0x0003e80000100a00 */
[----:B------:R1:W-:Y:S04]  /*9480*/  LDGSTS.E [R101+0x23a00], [R18.64], !P5 ;  /* 0x23a0000012657fae */ /* 0x0003e8000e921848 */
[----:B------:R4:W-:Y:S04]  /*9490*/  STL.64 [R1+0x160], R16 ;  /* 0x0001601001007387 */ /* 0x0009e80000100a00 */
[----:B------:R4:W-:Y:S01]  /*94a0*/  LDGSTS.E [R101+0x23c00], [R16.64], !P5 ;  /* 0x23c0000010657fae */ /* 0x0009e2000e921848 */
[----:B-----5:R-:W-:-:S05]  /*94b0*/  IMAD.WIDE R12, R2, 0x4, R12 ;  /* 0x00000004020c7825 */ /* 0x020fca00078e020c */
[----:B------:R5:W-:Y:S04]  /*94c0*/  STL.64 [R1+0x168], R12 ;  /* 0x0001680c01007387 */ /* 0x000be80000100a00 */
[----:B-1----:R-:W2:Y:S04]  /*94d0*/  LDL.LU.64 R20, [R1+0x3b8] ;  /* 0x0003b80001147983 */ /* 0x002ea80000300a00 */
[----:B------:R5:W-:Y:S04]  /*94e0*/  LDGSTS.E [R101+0x23e00], [R12.64], !P5 ;  /* 0x23e000000c657fae */ /* 0x000be8000e921848 */
[----:B------:R-:W2:Y:S01]  /*94f0*/  LDL.LU.64 R18, [R1+0x3c0] ;  /* 0x0003c00001127983 */ /* 0x000ea20000300a00 */
[----:B----4-:R-:W-:-:S03]  /*9500*/  IMAD.WIDE R16, R2, 0x4, R10 ;  /* 0x0000000402107825 */ /* 0x010fc600078e020a */
[----:B-----5:R-:W4:Y:S01]  /*9510*/  LDL.LU.64 R12, [R1+0x3c8] ;  /* 0x0003c800010c7983 */ /* 0x020f220000300a00 */
[----:B------:R-:W-:-:S03]  /*9520*/  IMAD.WIDE R4, R2, 0x4, R4 ;  /* 0x0000000402047825 */ /* 0x000fc600078e0204 */
[----:B------:R-:W-:Y:S04]  /*9530*/  STL.64 [R1+0x170], R16 ;  /* 0x0001701001007387 */ /* 0x000fe80000100a00 */
[----:B------:R-:W5:Y:S01]  /*9540*/  LDL.LU.64 R10, [R1+0x3d0] ;  /* 0x0003d000010a7983 */ /* 0x000f620000300a00 */
[----:B------:R-:W-:-:S03]  /*9550*/  IMAD.WIDE R14, R2, 0x4, R14 ;  /* 0x00000004020e7825 */ /* 0x000fc600078e020e */
[----:B------:R1:W-:Y:S04]  /*9560*/  STL.64 [R1+0x188], R4 ;  /* 0x0001880401007387 */ /* 0x0003e80000100a00 */
[----:B------:R1:W-:Y:S01]  /*9570*/  LDGSTS.E [R101+0x25800], [R16.64], !P1 ;  /* 0x2580000010657fae */ /* 0x0003e2000c921848 */
[----:B------:R-:W-:-:S03]  /*9580*/  IMAD.WIDE R8, R2, 0x4, R8 ;  /* 0x0000000402087825 */ /* 0x000fc600078e0208 */
[----:B------:R1:W-:Y:S04]  /*9590*/  STL.64 [R1+0x198], R14 ;  /* 0x0001980e01007387 */ /* 0x0003e80000100a00 */
[----:B------:R1:W-:Y:S04]  /*95a0*/  LDGSTS.E [R101+0x25a00], [R4.64], !P1 ;  /* 0x25a0000004657fae */ /* 0x0003e8000c921848 */
[----:B------:R2:W-:Y:S04]  /*95b0*/  STL.64 [R1+0x1a8], R8 ;  /* 0x0001a80801007387 */ /* 0x0005e80000100a00 */
[----:B------:R3:W-:Y:S04]  /*95c0*/  LDGSTS.E [R101+0x25c00], [R14.64], !P1 ;  /* 0x25c000000e657fae */ /* 0x0007e8000c921848 */
[----:B-1----:R-:W5:Y:S04]  /*95d0*/  LDL.LU.64 R4, [R1+0x3e8] ;  /* 0x0003e80001047983 */ /* 0x002f680000300a00 */
[----:B------:R-:W5:Y:S04]  /*95e0*/  LDL.LU.64 R16, [R1+0x3f0] ;  /* 0x0003f00001107983 */ /* 0x000f680000300a00 */
[----:B------:R2:W-:Y:S01]  /*95f0*/  LDGSTS.E [R101+0x25e00], [R8.64], !P1 ;  /* 0x25e0000008657fae */ /* 0x0005e2000c921848 */
[----:B---3--:R-:W-:-:S03]  /*9600*/  IMAD.WIDE R22, R2, 0x4, R246 ;  /* 0x0000000402167825 */ /* 0x008fc600078e02f6 */
[----:B------:R-:W3:Y:S01]  /*9610*/  LDL.LU.64 R246, [R1+0x3f8] ;  /* 0x0003f80001f67983 */ /* 0x000ee20000300a00 */
[----:B------:R-:W-:-:S03]  /*9620*/  IMAD.WIDE R14, R2, 0x4, R248 ;  /* 0x00000004020e7825 */ /* 0x000fc600078e02f8 */
[----:B------:R-:W-:Y:S04]  /*9630*/  STL.64 [R1+0x1b8], R22 ;  /* 0x0001b81601007387 */ /* 0x000fe80000100a00 */
[----:B------:R-:W3:Y:S04]  /*9640*/  LDL.LU.64 R248, [R1+0x400] ;  /* 0x0004000001f87983 */ /* 0x000ee80000300a00 */
[----:B------:R1:W-:Y:S04]  /*9650*/  STL.64 [R1+0x1c8], R14 ;  /* 0x0001c80e01007387 */ /* 0x0003e80000100a00 */
[----:B------:R1:W-:Y:S04]  /*9660*/  LDGSTS.E [R101+0x27800], [R22.64], !P3 ;  /* 0x2780000016657fae */ /* 0x0003e8000d921848 */
[----:B------:R1:W-:Y:S01]  /*9670*/  LDGSTS.E [R101+0x27a00], [R14.64], !P3 ;  /* 0x27a000000e657fae */ /* 0x0003e2000d921848 */
[----:B--2---:R-:W-:-:S04]  /*9680*/  IMAD.WIDE R8, R2, 0x4, R6 ;  /* 0x0000000402087825 */ /* 0x004fc800078e0206 */
[C---:B------:R-:W-:Y:S01]  /*9690*/  IMAD.WIDE R6, R2.reuse, 0x4, R240 ;  /* 0x0000000402067825 */ /* 0x040fe200078e02f0 */
[----:B------:R2:W-:Y:S04]  /*96a0*/  STL.64 [R1+0x1d8], R8 ;  /* 0x0001d80801007387 */ /* 0x0005e80000100a00 */
[----:B------:R2:W-:Y:S04]  /*96b0*/  STL.64 [R1+0x1e8], R6 ;  /* 0x0001e80601007387 */ /* 0x0005e80000100a00 */
[----:B------:R-:W3:Y:S04]  /*96c0*/  LDL.LU.64 R240, [R1+0x408] ;  /* 0x0004080001f07983 */ /* 0x000ee80000300a00 */
[----:B-1----:R-:W3:Y:S04]  /*96d0*/  LDL.LU.64 R14, [R1+0x410] ;  /* 0x00041000010e7983 */ /* 0x002ee80000300a00 */
[----:B------:R2:W-:Y:S04]  /*96e0*/  LDGSTS.E [R101+0x27c00], [R8.64], !P3 ;  /* 0x27c0000008657fae */ /* 0x0005e8000d921848 */
[----:B------:R1:W-:Y:S04]  /*96f0*/  LDGSTS.E [R101+0x27e00], [R6.64], !P3 ;  /* 0x27e0000006657fae */ /* 0x0003e8000d921848 */
[----:B--2---:R-:W3:Y:S04]  /*9700*/  LDL.LU.64 R8, [R1+0x418] ;  /* 0x0004180001087983 */ /* 0x004ee80000300a00 */
[----:B-1----:R-:W3:Y:S01]  /*9710*/  LDL.LU.64 R6, [R1+0x420] ;  /* 0x0004200001067983 */ /* 0x002ee20000300a00 */
[----:B------:R-:W-:-:S04]  /*9720*/  IMAD.WIDE R20, R2, 0x4, R20 ;  /* 0x0000000402147825 */ /* 0x000fc800078e0214 */
[C---:B------:R-:W-:Y:S01]  /*9730*/  IMAD.WIDE R18, R2.reuse, 0x4, R18 ;  /* 0x0000000402127825 */ /* 0x040fe200078e0212 */
[----:B------:R1:W-:Y:S03]  /*9740*/  STL.64 [R1+0x1f0], R20 ;  /* 0x0001f01401007387 */ /* 0x0003e60000100a00 */
[C---:B----4-:R-:W-:Y:S01]  /*9750*/  IMAD.WIDE R12, R2.reuse, 0x4, R12 ;  /* 0x00000004020c7825 */ /* 0x050fe200078e020c */
[----:B------:R-:W-:Y:S04]  /*9760*/  STL.64 [R1+0x1f8], R18 ;  /* 0x0001f81201007387 */ /* 0x000fe80000100a00 */
[----:B------:R1:W-:Y:S01]  /*9770*/  LDGSTS.E [R101+0x29800], [R20.64], !P2 ;  /* 0x2980000014657fae */ /* 0x0003e2000d121848 */
[----:B-----5:R-:W-:-:S03]  /*9780*/  IMAD.WIDE R10, R2, 0x4, R10 ;  /* 0x00000004020a7825 */ /* 0x020fc600078e020a */
[----:B------:R4:W-:Y:S04]  /*9790*/  STL.64 [R1+0x200], R12 ;  /* 0x0002000c01007387 */ /* 0x0009e80000100a00 */
[----:B------:R3:W-:Y:S04]  /*97a0*/  LDGSTS.E [R101+0x29a00], [R18.64], !P2 ;  /* 0x29a0000012657fae */ /* 0x0007e8000d121848 */
[----:B------:R5:W-:Y:S04]  /*97b0*/  STL.64 [R1+0x208], R10 ;  /* 0x0002080a01007387 */ /* 0x000be80000100a00 */
[----:B------:R4:W-:Y:S04]  /*97c0*/  LDGSTS.E [R101+0x29c00], [R12.64], !P2 ;  /* 0x29c000000c657fae */ /* 0x0009e8000d121848 */
[----:B-1----:R-:W2:Y:S04]  /*97d0*/  LDL.LU.64 R20, [R1+0x428] ;  /* 0x0004280001147983 */ /* 0x002ea80000300a00 */
[----:B------:R5:W-:Y:S04]  /*97e0*/  LDGSTS.E [R101+0x29e00], [R10.64], !P2 ;  /* 0x29e000000a657fae */ /* 0x000be8000d121848 */
[----:B----4-:R-:W4:Y:S01]  /*97f0*/  LDL.LU.64 R12, [R1+0x430] ;  /* 0x00043000010c7983 */ /* 0x010f220000300a00 */
[----:B------:R-:W-:-:S04]  /*9800*/  IMAD.WIDE R24, R2, 0x4, R4 ;  /* 0x0000000402187825 */ /* 0x000fc800078e0204 */
[C---:B------:R-:W-:Y:S01]  /*9810*/  IMAD.WIDE R22, R2.reuse, 0x4, R16 ;  /* 0x0000000402167825 */ /* 0x040fe200078e0210 */
[----:B-----5:R-:W5:Y:S04]  /*9820*/  LDL.LU.64 R10, [R1+0x438] ;  /* 0x00043800010a7983 */ /* 0x020f680000300a00 */
[----:B------:R1:W-:Y:S04]  /*9830*/  STL.64 [R1+0x210], R24 ;  /* 0x0002101801007387 */ /* 0x0003e80000100a00 */
[----:B------:R-:W5:Y:S04]  /*9840*/  LDL.LU.64 R4, [R1+0x440] ;  /* 0x0004400001047983 */ /* 0x000f680000300a00 */
[----:B------:R1:W-:Y:S01]  /*9850*/  STL.64 [R1+0x218], R22 ;  /* 0x0002181601007387 */ /* 0x0003e20000100a00 */
[----:B---3--:R-:W-:-:S04]  /*9860*/  IMAD.WIDE R18, R2, 0x4, R246 ;  /* 0x0000000402127825 */ /* 0x008fc800078e02f6 */
[----:B------:R-:W-:Y:S01]  /*9870*/  IMAD.WIDE R16, R2, 0x4, R248 ;  /* 0x0000000402107825 */ /* 0x000fe200078e02f8 */
[----:B------:R3:W-:Y:S04]  /*9880*/  STL.64 [R1+0x238], R18 ;  /* 0x0002381201007387 */ /* 0x0007e80000100a00 */
[----:B------:R1:W-:Y:S04]  /*9890*/  STL.64 [R1+0x240], R16 ;  /* 0x0002401001007387 */ /* 0x0003e80000100a00 */
[----:B------:R-:W5:Y:S04]  /*98a0*/  LDL.LU.64 R246, [R1+0x448] ;  /* 0x0004480001f67983 */ /* 0x000f680000300a00 */
[----:B------:R-:W5:Y:S01]  /*98b0*/  LDL.LU.64 R248, [R1+0x450] ;  /* 0x0004500001f87983 */ /* 0x000f620000300a00 */
[----:B------:R-:W-:-:S04]  /*98c0*/  IADD3 R252, R3, -0x58, RZ ;  /* 0xffffffa803fc7810 */ /* 0x000fc80007ffe0ff */
[----:B------:R-:W-:Y:S02]  /*98d0*/  ISETP.GE.U32.AND P0, PT, R252, 0x7fffff69, PT ;  /* 0x7fffff69fc00780c */ /* 0x000fe40003f06070 */
[----:B------:R-:W-:-:S04]  /*98e0*/  IADD3 R252, R3, -0x5c, RZ ;  /* 0xffffffa403fc7810 */ /* 0x000fc80007ffe0ff */
[----:B------:R-:W-:Y:S02]  /*98f0*/  ISETP.GE.U32.AND P4, PT, R252, 0x7fffff65, PT ;  /* 0x7fffff65fc00780c */ /* 0x000fe40003f86070 */
[----:B------:R-:W-:-:S05]  /*9900*/  IADD3 R252, R3, -0x60, RZ ;  /* 0xffffffa003fc7810 */ /* 0x000fca0007ffe0ff */
[----:B------:R1:W-:Y:S01]  /*9910*/  LDGSTS.E [R101+0x2b800], [R24.64], !P0 ;  /* 0x2b80000018657fae */ /* 0x0003e2000c121848 */
[----:B------:R-:W-:-:S03]  /*9920*/  ISETP.GE.U32.AND P6, PT, R252, 0x7fffff61, PT ;  /* 0x7fffff61fc00780c */ /* 0x000fc60003fc6070 */
[----:B------:R1:W-:Y:S04]  /*9930*/  LDGSTS.E [R101+0x2ba00], [R22.64], !P0 ;  /* 0x2ba0000016657fae */ /* 0x0003e8000c121848 */
[----:B------:R3:W-:Y:S04]  /*9940*/  LDGSTS.E [R101+0x2bc00], [R18.64], !P0 ;  /* 0x2bc0000012657fae */ /* 0x0007e8000c121848 */
[----:B------:R1:W-:Y:S01]  /*9950*/  LDGSTS.E [R101+0x2be00], [R16.64], !P0 ;  /* 0x2be0000010657fae */ /* 0x0003e2000c121848 */
[----:B------:R-:W-:-:S04]  /*9960*/  IMAD.WIDE R240, R2, 0x4, R240 ;  /* 0x0000000402f07825 */ /* 0x000fc800078e02f0 */
[C---:B------:R-:W-:Y:S01]  /*9970*/  IMAD.WIDE R26, R2.reuse, 0x4, R14 ;  /* 0x00000004021a7825 */ /* 0x040fe200078e020e */
[----:B------:R1:W-:Y:S04]  /*9980*/  STL.64 [R1+0x248], R240 ;  /* 0x000248f001007387 */ /* 0x0003e80000100a00 */
[----:B------:R3:W-:Y:S04]  /*9990*/  LDGSTS.E [R101+0x2d800], [R240.64], !P4 ;  /* 0x2d800000f0657fae */ /* 0x0007e8000e121848 */
[----:B------:R2:W-:Y:S01]  /*99a0*/  LDGSTS.E [R101+0x2da00], [R26.64], !P4 ;  /* 0x2da000001a657fae */ /* 0x0005e2000e121848 */
[----:B-1----:R-:W-:-:S03]  /*99b0*/  IMAD.WIDE R24, R2, 0x4, R8 ;  /* 0x0000000402187825 */ /* 0x002fc600078e0208 */
[----:B------:R-:W5:Y:S01]  /*99c0*/  LDL.LU.64 R8, [R1+0x458] ;  /* 0x0004580001087983 */ /* 0x000f620000300a00 */
[----:B------:R-:W-:-:S03]  /*99d0*/  IMAD.WIDE R22, R2, 0x4, R6 ;  /* 0x0000000402167825 */ /* 0x000fc600078e0206 */
[----:B------:R-:W-:Y:S04]  /*99e0*/  STL.64 [R1+0x250], R26 ;  /* 0x0002501a01007387 */ /* 0x000fe80000100a00 */
[----:B------:R-:W5:Y:S04]  /*99f0*/  LDL.LU.64 R6, [R1+0x460] ;  /* 0x0004600001067983 */ /* 0x000f680000300a00 */
[----:B------:R-:W-:Y:S04]  /*9a00*/  STL.64 [R1+0x258], R24 ;  /* 0x0002581801007387 */ /* 0x000fe80000100a00 */
[----:B---3--:R-:W3:Y:S04]  /*9a10*/  LDL.LU.64 R18, [R1+0x468] ;  /* 0x0004680001127983 */ /* 0x008ee80000300a00 */
[----:B------:R-:W-:Y:S04]  /*9a20*/  STL.64 [R1+0x268], R22 ;  /* 0x0002681601007387 */ /* 0x000fe80000100a00 */
[----:B------:R-:W3:Y:S04]  /*9a30*/  LDL.LU.64 R16, [R1+0x470] ;  /* 0x0004700001107983 */ /* 0x000ee80000300a00 */
[----:B------:R-:W3:Y:S04]  /*9a40*/  LDL.LU.64 R14, [R1+0x478] ;  /* 0x00047800010e7983 */ /* 0x000ee80000300a00 */
[----:B------:R-:W3:Y:S04]  /*9a50*/  LDL.LU.64 R240, [R1+0x480] ;  /* 0x0004800001f07983 */ /* 0x000ee80000300a00 */
[----:B------:R3:W-:Y:S04]  /*9a60*/  LDGSTS.E [R101+0x2dc00], [R24.64], !P4 ;  /* 0x2dc0000018657fae */ /* 0x0007e8000e121848 */
[----:B------:R1:W-:Y:S01]  /*9a70*/  LDGSTS.E [R101+0x2de00], [R22.64], !P4 ;  /* 0x2de0000016657fae */ /* 0x0003e2000e121848 */
[----:B--2---:R-:W-:-:S04]  /*9a80*/  IMAD.WIDE R20, R2, 0x4, R20 ;  /* 0x0000000402147825 */ /* 0x004fc800078e0214 */
[C---:B----4-:R-:W-:Y:S01]  /*9a90*/  IMAD.WIDE R12, R2.reuse, 0x4, R12 ;  /* 0x00000004020c7825 */ /* 0x050fe200078e020c */
[----:B------:R-:W-:Y:S04]  /*9aa0*/  STL.64 [R1+0x278], R20 ;  /* 0x0002781401007387 */ /* 0x000fe80000100a00 */
[----:B------:R2:W-:Y:S01]  /*9ab0*/  LDGSTS.E [R101+0x2f800], [R20.64], !P6 ;  /* 0x2f80000014657fae */ /* 0x0005e2000f121848 */
[----:B-----5:R-:W-:-:S03]  /*9ac0*/  IMAD.WIDE R10, R2, 0x4, R10 ;  /* 0x00000004020a7825 */ /* 0x020fc600078e020a */
[----:B------:R-:W-:Y:S04]  /*9ad0*/  STL.64 [R1+0x288], R12 ;  /* 0x0002880c01007387 */ /* 0x000fe80000100a00 */
[----:B------:R4:W-:Y:S01]  /*9ae0*/  LDGSTS.E [R101+0x2fa00], [R12.64], !P6 ;  /* 0x2fa000000c657fae */ /* 0x0009e2000f121848 */
[----:B------:R-:W-:-:S03]  /*9af0*/  IMAD.WIDE R4, R2, 0x4, R4 ;  /* 0x0000000402047825 */ /* 0x000fc600078e0204 */
[----:B------:R5:W-:Y:S04]  /*9b00*/  STL.64 [R1+0x290], R10 ;  /* 0x0002900a01007387 */ /* 0x000be80000100a00 */
[----:B------:R1:W-:Y:S04]  /*9b10*/  STL.64 [R1+0x298], R4 ;  /* 0x0002980401007387 */ /* 0x0003e80000100a00 */
[----:B------:R5:W-:Y:S04]  /*9b20*/  LDGSTS.E [R101+0x2fc00], [R10.64], !P6 ;  /* 0x2fc000000a657fae */ /* 0x000be8000f121848 */
[----:B------:R1:W-:Y:S04]  /*9b30*/  LDGSTS.E [R101+0x2fe00], [R4.64], !P6 ;  /* 0x2fe0000004657fae */ /* 0x0003e8000f121848 */
[----:B-----5:R-:W5:Y:S04]  /*9b40*/  LDL.LU.64 R10, [R1+0x488] ;  /* 0x00048800010a7983 */ /* 0x020f680000300a00 */
[----:B-1----:R-:W5:Y:S01]  /*9b50*/  LDL.LU.64 R4, [R1+0x490] ;  /* 0x0004900001047983 */ /* 0x002f620000300a00 */
[----:B----4-:R-:W-:-:S03]  /*9b60*/  IMAD.WIDE R12, R2, 0x4, R246 ;  /* 0x00000004020c7825 */ /* 0x010fc600078e02f6 */
[----:B------:R-:W5:Y:S01]  /*9b70*/  LDL.LU.64 R246, [R1+0x498] ;  /* 0x0004980001f67983 */ /* 0x000f620000300a00 */
[----:B------:R-:W-:-:S03]  /*9b80*/  IMAD.WIDE R22, R2, 0x4, R248 ;  /* 0x0000000402167825 */ /* 0x000fc600078e02f8 */
[----:B------:R1:W-:Y:S04]  /*9b90*/  STL.64 [R1+0x2a8], R12 ;  /* 0x0002a80c01007387 */ /* 0x0003e80000100a00 */
[----:B------:R-:W5:Y:S01]  /*9ba0*/  LDL.LU.64 R248, [R1+0x4a0] ;  /* 0x0004a00001f87983 */ /* 0x000f620000300a00 */
[----:B------:R-:W-:-:S04]  /*9bb0*/  IADD3 R252, R3, -0x64, RZ ;  /* 0xffffff9c03fc7810 */ /* 0x000fc80007ffe0ff */
[----:B------:R-:W-:Y:S02]  /*9bc0*/  ISETP.GE.U32.AND P5, PT, R252, 0x7fffff5d, PT ;  /* 0x7fffff5dfc00780c */ /* 0x000fe40003fa6070 */
[C---:B------:R-:W-:Y:S01]  /*9bd0*/  IADD3 R252, R3.reuse, -0x68, RZ ;  /* 0xffffff9803fc7810 */ /* 0x040fe20007ffe0ff */
[----:B------:R-:W-:Y:S03]  /*9be0*/  STL.64 [R1+0x2c8], R22 ;  /* 0x0002c81601007387 */ /* 0x000fe60000100a00 */
[----:B------:R-:W-:Y:S02]  /*9bf0*/  ISETP.GE.U32.AND P1, PT, R252, 0x7fffff59, PT ;  /* 0x7fffff59fc00780c */ /* 0x000fe40003f26070 */
[----:B------:R-:W-:-:S05]  /*9c00*/  IADD3 R252, R3, -0x6c, RZ ;  /* 0xffffff9403fc7810 */ /* 0x000fca0007ffe0ff */
[----:B------:R1:W-:Y:S01]  /*9c10*/  LDGSTS.E [R101+0x31800], [R12.64], !P5 ;  /* 0x318000000c657fae */ /* 0x0003e2000e921848 */
[----:B------:R-:W-:Y:S01]  /*9c20*/  ISETP.GE.U32.AND P3, PT, R252, 0x7fffff55, PT ;  /* 0x7fffff55fc00780c */ /* 0x000fe20003f66070 */
[----:B------:R-:W-:-:S04]  /*9c30*/  IMAD.WIDE R8, R2, 0x4, R8 ;  /* 0x0000000402087825 */ /* 0x000fc800078e0208 */
[C---:B------:R-:W-:Y:S01]  /*9c40*/  IMAD.WIDE R6, R2.reuse, 0x4, R6 ;  /* 0x0000000402067825 */ /* 0x040fe200078e0206 */
[----:B------:R1:W-:Y:S03]  /*9c50*/  STL.64 [R1+0x2d0], R8 ;  /* 0x0002d00801007387 */ /* 0x0003e60000100a00 */
[C---:B---3--:R-:W-:Y:S01]  /*9c60*/  IMAD.WIDE R24, R2.reuse, 0x4, R18 ;  /* 0x0000000402187825 */ /* 0x048fe200078e0212 */
[----:B------:R3:W-:Y:S03]  /*9c70*/  STL.64 [R1+0x2d8], R6 ;  /* 0x0002d80601007387 */ /* 0x0007e60000100a00 */
[C---:B--2---:R-:W-:Y:S01]  /*9c80*/  IMAD.WIDE R20, R2.reuse, 0x4, R16 ;  /* 0x0000000402147825 */ /* 0x044fe200078e0210 */
[----:B------:R2:W-:Y:S03]  /*9c90*/  STL.64 [R1+0x2e0], R24 ;  /* 0x0002e01801007387 */ /* 0x0005e60000100a00 */
[C---:B------:R-:W-:Y:S01]  /*9ca0*/  IMAD.WIDE R18, R2.reuse, 0x4, R14 ;  /* 0x0000000402127825 */ /* 0x040fe200078e020e */
[----:B------:R1:W-:Y:S03]  /*9cb0*/  STL.64 [R1+0x2e8], R20 ;  /* 0x0002e81401007387 */ /* 0x0003e60000100a00 */
[C---:B------:R-:W-:Y:S01]  /*9cc0*/  IMAD.WIDE R16, R2.reuse, 0x4, R240 ;  /* 0x0000000402107825 */ /* 0x040fe200078e02f0 */
[----:B------:R-:W-:Y:S04]  /*9cd0*/  STL.64 [R1+0x300], R18 ;  /* 0x0003001201007387 */ /* 0x000fe80000100a00 */
[----:B------:R1:W-:Y:S04]  /*9ce0*/  STL.64 [R1+0x308], R16 ;  /* 0x0003081001007387 */ /* 0x0003e80000100a00 */
[----:B------:R-:W4:Y:S04]  /*9cf0*/  LDL.LU.64 R14, [R1+0x4a8] ;  /* 0x0004a800010e7983 */ /* 0x000f280000300a00 */
[----:B------:R2:W-:Y:S04]  /*9d00*/  LDGSTS.E [R101+0x31a00], [R8.64], !P5 ;  /* 0x31a0000008657fae */ /* 0x0005e8000e921848 */
[----:B-1----:R-:W4:Y:S04]  /*9d10*/  LDL.LU.64 R12, [R1+0x4b0] ;  /* 0x0004b000010c7983 */ /* 0x002f280000300a00 */
[----:B------:R3:W-:Y:S04]  /*9d20*/  LDGSTS.E [R101+0x31c00], [R6.64], !P5 ;  /* 0x31c0000006657fae */ /* 0x0007e8000e921848 */
[----:B--2---:R-:W2:Y:S04]  /*9d30*/  LDL.LU.64 R8, [R1+0x4b8] ;  /* 0x0004b80001087983 */ /* 0x004ea80000300a00 */
[----:B------:R1:W-:Y:S04]  /*9d40*/  LDGSTS.E [R101+0x31e00], [R24.64], !P5 ;  /* 0x31e0000018657fae */ /* 0x0003e8000e921848 */
[----:B---3--:R-:W3:Y:S04]  /*9d50*/  LDL.LU.64 R6, [R1+0x4c0] ;  /* 0x0004c00001067983 */ /* 0x008ee80000300a00 */
[----:B------:R-:W3:Y:S04]  /*9d60*/  LDL.LU.64 R26, [R1+0x4c8] ;  /* 0x0004c800011a7983 */ /* 0x000ee80000300a00 */
[----:B------:R1:W-:Y:S04]  /*9d70*/  LDGSTS.E [R101+0x33800], [R22.64], !P1 ;  /* 0x3380000016657fae */ /* 0x0003e8000c921848 */
[----:B-1----:R-:W3:Y:S04]  /*9d80*/  LDL.LU.64 R24, [R1+0x4d0] ;  /* 0x0004d00001187983 */ /* 0x002ee80000300a00 */
[----:B------:R1:W-:Y:S04]  /*9d90*/  LDGSTS.E [R101+0x33a00], [R20.64], !P1 ;  /* 0x33a0000014657fae */ /* 0x0003e8000c921848 */
[----:B------:R-:W3:Y:S04]  /*9da0*/  LDL.LU.64 R22, [R1+0x4d8] ;  /* 0x0004d80001167983 */ /* 0x000ee80000300a00 */
[----:B------:R1:W-:Y:S04]  /*9db0*/  LDGSTS.E [R101+0x33c00], [R18.64], !P1 ;  /* 0x33c0000012657fae */ /* 0x0003e8000c921848 */
[----:B------:R1:W-:Y:S01]  /*9dc0*/  LDGSTS.E [R101+0x33e00], [R16.64], !P1 ;  /* 0x33e0000010657fae */ /* 0x0003e2000c921848 */
[----:B-----5:R-:W-:-:S04]  /*9dd0*/  IMAD.WIDE R10, R2, 0x4, R10 ;  /* 0x00000004020a7825 */ /* 0x020fc800078e020a */
[C---:B------:R-:W-:Y:S01]  /*9de0*/  IMAD.WIDE R4, R2.reuse, 0x4, R4 ;  /* 0x0000000402047825 */ /* 0x040fe200078e0204 */
[----:B------:R5:W-:Y:S04]  /*9df0*/  STL.64 [R1+0x310], R10 ;  /* 0x0003100a01007387 */ /* 0x000be80000100a00 */
[----:B-1----:R-:W3:Y:S04]  /*9e00*/  LDL.LU.64 R20, [R1+0x4e0] ;  /* 0x0004e00001147983 */ /* 0x002ee80000300a00 */
[----:B------:R1:W-:Y:S04]  /*9e10*/  STL.64 [R1+0x318], R4 ;  /* 0x0003180401007387 */ /* 0x0003e80000100a00 */
[----:B------:R5:W-:Y:S04]  /*9e20*/  LDGSTS.E [R101+0x35800], [R10.64], !P3 ;  /* 0x358000000a657fae */ /* 0x000be8000d921848 */
[----:B------:R1:W-:Y:S01]  /*9e30*/  LDGSTS.E [R101+0x35a00], [R4.64], !P3 ;  /* 0x35a0000004657fae */ /* 0x0003e2000d921848 */
[----:B------:R-:W-:-:S04]  /*9e40*/  IMAD.WIDE R246, R2, 0x4, R246 ;  /* 0x0000000402f67825 */ /* 0x000fc800078e02f6 */
[----:B------:R-:W-:Y:S01]  /*9e50*/  IMAD.WIDE R248, R2, 0x4, R248 ;  /* 0x0000000402f87825 */ /* 0x000fe200078e02f8 */
[----:B------:R1:W-:Y:S04]  /*9e60*/  STL.64 [R1+0x320], R246 ;  /* 0x000320f601007387 */ /* 0x0003e80000100a00 */
[----:B------:R1:W-:Y:S04]  /*9e70*/  STL.64 [R1+0x328], R248 ;  /* 0x000328f801007387 */ /* 0x0003e80000100a00 */
[----:B------:R-:W3:Y:S04]  /*9e80*/  LDL.LU.64 R16, [R1+0x4e8] ;  /* 0x0004e80001107983 */ /* 0x000ee80000300a00 */
[----:B-----5:R-:W5:Y:S04]  /*9e90*/  LDL.LU.64 R10, [R1+0x5d8] ;  /* 0x0005d800010a7983 */ /* 0x020f680000300a00 */
[----:B-1----:R-:W5:Y:S04]  /*9ea0*/  LDL.LU.64 R4, [R1+0x5d0] ;  /* 0x0005d00001047983 */ /* 0x002f680000300a00 */
[----:B------:R-:W5:Y:S01]  /*9eb0*/  LDL.LU.64 R18, [R1+0x5c8] ;  /* 0x0005c80001127983 */ /* 0x000f620000300a00 */
[----:B------:R-:W-:-:S03]  /*9ec0*/  IADD3 R252, R3, -0x70, RZ ;  /* 0xffffff9003fc7810 */ /* 0x000fc60007ffe0ff */
[----:B------:R1:W-:Y:S01]  /*9ed0*/  LDGSTS.E [R101+0x35c00], [R246.64], !P3 ;  /* 0x35c00000f6657fae */ /* 0x0003e2000d921848 */
[----:B------:R-:W-:Y:S02]  /*9ee0*/  ISETP.GE.U32.AND P2, PT, R252, 0x7fffff51, PT ;  /* 0x7fffff51fc00780c */ /* 0x000fe40003f46070 */
[C---:B------:R-:W-:Y:S01]  /*9ef0*/  IADD3 R252, R3.reuse, -0x74, RZ ;  /* 0xffffff8c03fc7810 */ /* 0x040fe20007ffe0ff */
[----:B------:R1:W-:Y:S03]  /*9f00*/  LDGSTS.E [R101+0x35e00], [R248.64], !P3 ;  /* 0x35e00000f8657fae */ /* 0x0003e6000d921848 */
[----:B------:R-:W-:Y:S01]  /*9f10*/  ISETP.GE.U32.AND P0, PT, R252, 0x7fffff4d, PT ;  /* 0x7fffff4dfc00780c */ /* 0x000fe20003f06070 */
[----:B-1----:R-:W5:Y:S04]  /*9f20*/  LDL.LU.64 R246, [R1+0xe18] ;  /* 0x000e180001f67983 */ /* 0x002f680000300a00 */
[----:B------:R-:W5:Y:S01]  /*9f30*/  LDL.LU.64 R248, [R1+0xe10] ;  /* 0x000e100001f87983 */ /* 0x000f620000300a00 */
[----:B------:R-:W-:-:S04]  /*9f40*/  IADD3 R252, R3, -0x78, RZ ;  /* 0xffffff8803fc7810 */ /* 0x000fc80007ffe0ff */
[----:B------:R-:W-:Y:S01]  /*9f50*/  ISETP.GE.U32.AND P4, PT, R252, 0x7fffff49, PT ;  /* 0x7fffff49fc00780c */ /* 0x000fe20003f86070 */
[----:B----4-:R-:W-:-:S04]  /*9f60*/  IMAD.WIDE R14, R2, 0x4, R14 ;  /* 0x00000004020e7825 */ /* 0x010fc800078e020e */
[C---:B------:R-:W-:Y:S01]  /*9f70*/  IMAD.WIDE R12, R2.reuse, 0x4, R12 ;  /* 0x00000004020c7825 */ /* 0x040fe200078e020c */
[----:B------:R-:W-:Y:S04]  /*9f80*/  STL.64 [R1+0x330], R14 ;  /* 0x0003300e01007387 */ /* 0x000fe80000100a00 */
[----:B------:R1:W-:Y:S01]  /*9f90*/  LDGSTS.E [R101+0x37800], [R14.64], !P2 ;  /* 0x378000000e657fae */ /* 0x0003e2000d121848 */
[----:B--2---:R-:W-:-:S03]  /*9fa0*/  IMAD.WIDE R8, R2, 0x4, R8 ;  /* 0x0000000402087825 */ /* 0x004fc600078e0208 */
[----:B------:R-:W-:Y:S04]  /*9fb0*/  STL.64 [R1+0x338], R12 ;  /* 0x0003380c01007387 */ /* 0x000fe80000100a00 */
[----:B------:R2:W-:Y:S01]  /*9fc0*/  LDGSTS.E [R101+0x37a00], [R12.64], !P2 ;  /* 0x37a000000c657fae */ /* 0x0005e2000d121848 */
[----:B---3--:R-:W-:-:S03]  /*9fd0*/  IMAD.WIDE R6, R2, 0x4, R6 ;  /* 0x0000000402067825 */ /* 0x008fc600078e0206 */
[----:B------:R-:W-:Y:S04]  /*9fe0*/  STL.64 [R1+0x340], R8 ;  /* 0x0003400801007387 */ /* 0x000fe80000100a00 */
[----:B------:R3:W-:Y:S01]  /*9ff0*/  LDGSTS.E [R101+0x37c00], [R8.64], !P2 ;  /* 0x37c0000008657fae */ /* 0x0007e2000d121848 */
[----:B------:R-:W-:-:S03]  /*a000*/  IMAD.WIDE R26, R2, 0x4, R26 ;  /* 0x00000004021a7825 */ /* 0x000fc600078e021a */
[----:B------:R4:W-:Y:S04]  /*a010*/  STL.64 [R1+0x348], R6 ;  /* 0x0003480601007387 */ /* 0x0009e80000100a00 */
[----:B------:R4:W-:Y:S01]  /*a020*/  LDGSTS.E [R101+0x37e00], [R6.64], !P2 ;  /* 0x37e0000006657fae */ /* 0x0009e2000d121848 */
[----:B------:R-:W-:-:S03]  /*a030*/  IMAD.WIDE R24, R2, 0x4, R24 ;  /* 0x0000000402187825 */ /* 0x000fc600078e0218 */
[----:B------:R1:W-:Y:S01]  /*a040*/  LDGSTS.E [R101+0x39800], [R26.64], !P0 ;  /* 0x398000001a657fae */ /* 0x0003e2000c121848 */
[----:B------:R-:W-:-:S03]  /*a050*/  IMAD.WIDE R22, R2, 0x4, R22 ;  /* 0x0000000402167825 */ /* 0x000fc600078e0216 */
[----:B------:R2:W-:Y:S04]  /*a060*/  LDGSTS.E [R101+0x39a00], [R24.64], !P0 ;  /* 0x39a0000018657fae */ /* 0x0005e8000c121848 */
[----:B----4-:R-:W4:Y:S04]  /*a070*/  LDL.LU.64 R6, [R1+0x4f0] ;  /* 0x0004f00001067983 */ /* 0x010f280000300a00 */
[----:B-1----:R-:W4:Y:S04]  /*a080*/  LDL.LU.64 R14, [R1+0x5e8] ;  /* 0x0005e800010e7983 */ /* 0x002f280000300a00 */
[----:B--2---:R-:W2:Y:S04]  /*a090*/  LDL.LU.64 R12, [R1+0x5f8] ;  /* 0x0005f800010c7983 */ /* 0x004ea80000300a00 */
[----:B---3--:R-:W2:Y:S04]  /*a0a0*/  LDL.LU.64 R8, [R1+0x608] ;  /* 0x0006080001087983 */ /* 0x008ea80000300a00 */
[----:B------:R-:W-:Y:S04]  /*a0b0*/  STL.64 [R1+0x378], R26 ;  /* 0x0003781a01007387 */ /* 0x000fe80000100a00 */
[----:B------:R-:W-:Y:S04]  /*a0c0*/  STL.64 [R1+0x388], R24 ;  /* 0x0003881801007387 */ /* 0x000fe80000100a00 */
[----:B------:R-:W-:Y:S04]  /*a0d0*/  STL.64 [R1+0x398], R22 ;  /* 0x0003981601007387 */ /* 0x000fe80000100a00 */
[----:B------:R1:W-:Y:S01]  /*a0e0*/  LDGSTS.E [R101+0x39c00], [R22.64], !P0 ;  /* 0x39c0000016657fae */ /* 0x0003e2000c121848 */
[----:B------:R-:W-:-:S05]  /*a0f0*/  IMAD.WIDE R20, R2, 0x4, R20 ;  /* 0x0000000402147825 */ /* 0x000fca00078e0214 */
[----:B------:R1:W-:Y:S04]  /*a100*/  STL.64 [R1+0x3a8], R20 ;  /* 0x0003a81401007387 */ /* 0x0003e80000100a00 */
[----:B------:R1:W-:Y:S01]  /*a110*/  LDGSTS.E [R101+0x39e00], [R20.64], !P0 ;  /* 0x39e0000014657fae */ /* 0x0003e2000c121848 */
[----:B------:R-:W-:-:S04]  /*a120*/  IMAD.WIDE R16, R2, 0x4, R16 ;  /* 0x0000000402107825 */ /* 0x000fc800078e0210 */
[C---:B-----5:R-:W-:Y:S01]  /*a130*/  IMAD.WIDE R10, R2.reuse, 0x4, R10 ;  /* 0x00000004020a7825 */ /* 0x060fe200078e020a */
[----:B------:R5:W-:Y:S03]  /*a140*/  STL.64 [R1+0x3b0], R16 ;  /* 0x0003b01001007387 */ /* 0x000be60000100a00 */
[C---:B------:R-:W-:Y:S01]  /*a150*/  IMAD.WIDE R4, R2.reuse, 0x4, R4 ;  /* 0x0000000402047825 */ /* 0x040fe200078e0204 */
[----:B------:R5:W-:Y:S03]  /*a160*/  STL.64 [R1+0x860], R10 ;  /* 0x0008600a01007387 */ /* 0x000be60000100a00 */
[----:B-1----:R-:W-:Y:S01]  /*a170*/  IMAD.WIDE R20, R2, 0x4, R18 ;  /* 0x0000000402147825 */ /* 0x002fe200078e0212 */
[----:B------:R1:W-:Y:S04]  /*a180*/  STL.64 [R1+0x858], R4 ;  /* 0x0008580401007387 */ /* 0x0003e80000100a00 */
[----:B------:R-:W-:Y:S04]  /*a190*/  STL.64 [R1+0x850], R20 ;  /* 0x0008501401007387 */ /* 0x000fe80000100a00 */
[----:B------:R-:W3:Y:S04]  /*a1a0*/  LDL.LU.64 R22, [R1+0x620] ;  /* 0x0006200001167983 */ /* 0x000ee80000300a00 */
[----:B------:R5:W-:Y:S04]  /*a1b0*/  LDGSTS.E [R101+0x3b800], [R16.64], !P4 ;  /* 0x3b80000010657fae */ /* 0x000be8000e121848 */
[----:B------:R-:W3:Y:S04]  /*a1c0*/  LDL.LU.64 R18, [R1+0x630] ;  /* 0x0006300001127983 */ /* 0x000ee80000300a00 */
[----:B------:R1:W-:Y:S04]  /*a1d0*/  LDGSTS.E [R101+0x3ba00], [R10.64], !P4 ;  /* 0x3ba000000a657fae */ /* 0x0003e8000e121848 */
[----:B-----5:R-:W3:Y:S04]  /*a1e0*/  LDL.LU.64 R16, [R1+0x640] ;  /* 0x0006400001107983 */ /* 0x020ee80000300a00 */
[----:B------:R1:W-:Y:S04]  /*a1f0*/  LDGSTS.E [R101+0x3bc00], [R4.64], !P4 ;  /* 0x3bc0000004657fae */ /* 0x0003e8000e121848 */
[----:B-1----:R-:W3:Y:S04]  /*a200*/  LDL.LU.64 R10, [R1+0x650] ;  /* 0x00065000010a7983 */ /* 0x002ee80000300a00 */
[----:B------:R-:W1:Y:S04]  /*a210*/  S2R R100, SR_TID.X ;  /* 0x0000000000647919 */ /* 0x000e680000002100 */
[----:B------:R-:W3:Y:S04]  /*a220*/  LDL.LU.64 R4, [R1+0xd0] ;  /* 0x0000d00001047983 */ /* 0x000ee80000300a00 */
[----:B------:R-:W1:Y:S01]  /*a230*/  S2R R241, SR_TID.X ;  /* 0x0000000000f17919 */ /* 0x000e620000002100 */
[----:B------:R-:W-:Y:S01]  /*a240*/  IADD3 R252, R3, -0x7c, RZ ;  /* 0xffffff8403fc7810 */ /* 0x000fe20007ffe0ff */
[----:B------:R-:W-:-:S02]  /*a250*/  ULDC UR4, c[0x0][0x18c] ;  /* 0x0000630000047ab9 */ /* 0x000fc40000000800 */
[----:B------:R1:W-:Y:S01]  /*a260*/  LDGSTS.E [R101+0x3be00], [R20.64], !P4 ;  /* 0x3be0000014657fae */ /* 0x0003e2000e121848 */
[----:B------:R-:W-:Y:S02]  /*a270*/  ISETP.GE.U32.AND P6, PT, R252, 0x7fffff45, PT ;  /* 0x7fffff45fc00780c */ /* 0x000fe40003fc6070 */
[----:B------:R-:W-:-:S04]  /*a280*/  IADD3 R252, R3, -0x80, RZ ;  /* 0xffffff8003fc7810 */ /* 0x000fc80007ffe0ff */
[----:B------:R-:W-:Y:S02]  /*a290*/  ISETP.GE.U32.AND P5, PT, R252, 0x7fffff41, PT ;  /* 0x7fffff41fc00780c */ /* 0x000fe40003fa6070 */
[----:B-1----:R-:W-:-:S04]  /*a2a0*/  LOP3.LUT R240, R100, 0x3f, RZ, 0xc0, !PT ;  /* 0x0000003f64f07812 */ /* 0x002fc800078ec0ff */
[----:B------:R-:W-:Y:S02]  /*a2b0*/  ISETP.GE.AND P1, PT, R240, R252, PT ;  /* 0x000000fcf000720c */ /* 0x000fe40003f26270 */
[----:B------:R-:W-:Y:S01]  /*a2c0*/  IADD3 R252, R3, -0x81, RZ ;  /* 0xffffff7f03fc7810 */ /* 0x000fe20007ffe0ff */
[----:B------:R-:W-:-:S03]  /*a2d0*/  USHF.L.U32 UR4, UR4, 0x6, URZ ;  /* 0x0000000604047899 */ /* 0x000fc6000800063f */
[----:B------:R-:W-:Y:S02]  /*a2e0*/  ISETP.GE.U32.AND P3, PT, R252, 0x7fffff40, PT ;  /* 0x7fffff40fc00780c */ /* 0x000fe40003f66070 */
[----:B------:R-:W-:Y:S02]  /*a2f0*/  IADD3 R252, R3, -0x85, RZ ;  /* 0xffffff7b03fc7810 */ /* 0x000fe40007ffe0ff */
[----:B------:R-:W-:Y:S02]  /*a300*/  LOP3.LUT R241, R241, 0x3f, RZ, 0xc0, !PT ;  /* 0x0000003ff1f17812 */ /* 0x000fe400078ec0ff */
[----:B------:R-:W-:Y:S02]  /*a310*/  ISETP.GE.U32.AND P2, PT, R252, 0x7fffff3c, PT ;  /* 0x7fffff3cfc00780c */ /* 0x000fe40003f46070 */
[----:B------:R-:W-:Y:S02]  /*a320*/  IADD3 R252, R3, -0x89, RZ ;  /* 0xffffff7703fc7810 */ /* 0x000fe40007ffe0ff */
[----:B------:R-:W-:-:S02]  /*a330*/  SHF.L.U32 R241, R241, 0x2, RZ ;  /* 0x00000002f1f17819 */ /* 0x000fc400000006ff */
[----:B------:R-:W-:Y:S02]  /*a340*/  ISETP.GE.U32.AND P0, PT, R252, 0x7fffff38, PT ;  /* 0x7fffff38fc00780c */ /* 0x000fe40003f06070 */
[----:B------:R-:W-:-:S04]  /*a350*/  IADD3 R252, R3, -0x8d, RZ ;  /* 0xffffff7303fc7810 */ /* 0x000fc80007ffe0ff */
[----:B------:R-:W-:Y:S01]  /*a360*/  ISETP.GE.U32.AND P4, PT, R252, 0x7fffff34, PT ;  /* 0x7fffff34fc00780c */ /* 0x000fe20003f86070 */
[----:B----4-:R-:W-:-:S04]  /*a370*/  IMAD.WIDE R6, R2, 0x4, R6 ;  /* 0x0000000402067825 */ /* 0x010fc800078e0206 */
[C---:B------:R-:W-:Y:S01]  /*a380*/  IMAD.WIDE R14, R2.reuse, 0x4, R14 ;  /* 0x00000004020e7825 */ /* 0x040fe200078e020e */
[----:B------:R1:W-:Y:S03]  /*a390*/  STL.64 [R1+0x3b8], R6 ;  /* 0x0003b80601007387 */ /* 0x0003e60000100a00 */
[C---:B--2---:R-:W-:Y:S01]  /*a3a0*/  IMAD.WIDE R12, R2.reuse, 0x4, R12 ;  /* 0x00000004020c7825 */ /* 0x044fe200078e020c */
[----:B------:R2:W-:Y:S03]  /*a3b0*/  STL.64 [R1+0x3c0], R14 ;  /* 0x0003c00e01007387 */ /* 0x0005e60000100a00 */
[----:B------:R-:W-:Y:S01]  /*a3c0*/  IMAD.WIDE R8, R2, 0x4, R8 ;  /* 0x0000000402087825 */ /* 0x000fe200078e0208 */
[----:B------:R4:W-:Y:S04]  /*a3d0*/  STL.64 [R1+0x3c8], R12 ;  /* 0x0003c80c01007387 */ /* 0x0009e80000100a00 */
[----:B------:R1:W-:Y:S04]  /*a3e0*/  LDGSTS.E [R101+0x3d800], [R6.64], !P6 ;  /* 0x3d80000006657fae */ /* 0x0003e8000f121848 */
[----:B------:R2:W-:Y:S04]  /*a3f0*/  STL.64 [R1+0x3d0], R8 ;  /* 0x0003d00801007387 */ /* 0x0005e80000100a00 */
[----:B------:R2:W-:Y:S04]  /*a400*/  LDGSTS.E [R101+0x3da00], [R14.64], !P6 ;  /* 0x3da000000e657fae */ /* 0x0005e8000f121848 */
[----:B------:R-:W5:Y:S01]  /*a410*/  LDL.LU.64 R26, [R1+0xb0] ;  /* 0x0000b000011a7983 */ /* 0x000f620000300a00 */
[----:B-1----:R-:W-:-:S03]  /*a420*/  SHF.R.S32.HI R6, RZ, 0x6, R100 ;  /* 0x00000006ff067819 */ /* 0x002fc60000011464 */
[----:B------:R4:W-:Y:S04]  /*a430*/  LDGSTS.E [R101+0x3dc00], [R12.64], !P6 ;  /* 0x3dc000000c657fae */ /* 0x0009e8000f121848 */
[----:B--2---:R-:W2:Y:S01]  /*a440*/  LDL.LU.64 R14, [R1+0x90] ;  /* 0x00009000010e7983 */ /* 0x004ea20000300a00 */
[----:B------:R-:W-:-:S03]  /*a450*/  SGXT R6, R6, 0x1 ;  /* 0x000000010606781a */ /* 0x000fc60000000200 */
[----:B------:R1:W-:Y:S01]  /*a460*/  LDGSTS.E [R101+0x3de00], [R8.64], !P6 ;  /* 0x3de0000008657fae */ /* 0x0003e2000f121848 */
[----:B------:R-:W-:-:S03]  /*a470*/  ISETP.NE.U32.AND P6, PT, R0, RZ, PT ;  /* 0x000000ff0000720c */ /* 0x000fc60003fc5070 */
[----:B----4-:R-:W4:Y:S01]  /*a480*/  LDL.LU.64 R12, [R1+0x70] ;  /* 0x00007000010c7983 */ /* 0x010f220000300a00 */
[----:B------:R-:W-:-:S03]  /*a490*/  IMAD.U32 R0, RZ, RZ, UR4 ;  /* 0x00000004ff007e24 */ /* 0x000fc6000f8e00ff */
[----:B------:R-:W4:Y:S04]  /*a4a0*/  LDL.LU.64 R24, [R1+0x50] ;  /* 0x0000500001187983 */ /* 0x000f280000300a00 */
[----:B------:R-:W4:Y:S01]  /*a4b0*/  LDL.LU.64 R20, [R1+0x30] ;  /* 0x0000300001147983 */ /* 0x000f220000300a00 */
[----:B------:R-:W-:Y:S02]  /*a4c0*/  LOP3.LUT R7, R241, 0x110, R6, 0x78, !PT ;  /* 0x00000110f1077812 */ /* 0x000fe400078e7806 */
[----:B-1----:R-:W-:Y:S02]  /*a4d0*/  IADD3 R8, R3, -0x91, RZ ;  /* 0xffffff6f03087810 */ /* 0x002fe40007ffe0ff */
[----:B------:R-:W-:Y:S01]  /*a4e0*/  IADD3 R252, R7, 0x100000, RZ ;  /* 0x0010000007fc7810 */ /* 0x000fe20007ffe0ff */
[----:B---3--:R-:W-:-:S04]  /*a4f0*/  IMAD.WIDE R22, R2, 0x4, R22 ;  /* 0x0000000402167825 */ /* 0x008fc800078e0216 */
[C---:B------:R-:W-:Y:S01]  /*a500*/  IMAD.WIDE R18, R2.reuse, 0x4, R18 ;  /* 0x0000000402127825 */ /* 0x040fe200078e0212 */
[----:B------:R-:W-:Y:S03]  /*a510*/  STL.64 [R1+0x3e8], R22 ;  /* 0x0003e81601007387 */ /* 0x000fe60000100a00 */
[C---:B------:R-:W-:Y:S01]  /*a520*/  IMAD.WIDE R16, R2.reuse, 0x4, R16 ;  /* 0x0000000402107825 */ /* 0x040fe200078e0210 */
[----:B------:R-:W-:Y:S04]  /*a530*/  STL.64 [R1+0x3f0], R18 ;  /* 0x0003f01201007387 */ /* 0x000fe80000100a00 */
[----:B------:R1:W-:Y:S01]  /*a540*/  LDGSTS.E [R101+0x3f800], [R22.64], !P5 ;  /* 0x3f80000016657fae */ /* 0x0003e2000e921848 */
[----:B------:R-:W-:-:S03]  /*a550*/  IMAD.WIDE R10, R2, 0x4, R10 ;  /* 0x00000004020a7825 */ /* 0x000fc600078e020a */
[----:B------:R3:W-:Y:S04]  /*a560*/  STL.64 [R1+0x3f8], R16 ;  /* 0x0003f81001007387 */ /* 0x0007e80000100a00 */
[----:B------:R1:W-:Y:S01]  /*a570*/  LDGSTS.E [R101+0x3fa00], [R18.64], !P5 ;  /* 0x3fa0000012657fae */ /* 0x0003e2000e921848 */
[----:B------:R-:W-:-:S03]  /*a580*/  IMAD.WIDE R4, R0, 0x4, R4 ;  /* 0x0000000400047825 */ /* 0x000fc600078e0204 */
[----:B------:R-:W-:Y:S04]  /*a590*/  STL.64 [R1+0x4f0], R10 ;  /* 0x0004f00a01007387 */ /* 0x000fe80000100a00 */
[----:B------:R3:W-:Y:S04]  /*a5a0*/  LDGSTS.E [R101+0x3fc00], [R16.64], !P5 ;  /* 0x3fc0000010657fae */ /* 0x0007e8000e921848 */
[----:B------:R1:W-:Y:S04]  /*a5b0*/  STL.64 [R1+0x4e8], R4 ;  /* 0x0004e80401007387 */ /* 0x0003e80000100a00 */
[----:B------:R1:W-:Y:S01]  /*a5c0*/  LDGSTS.E [R101+0x3fe00], [R10.64], !P5 ;  /* 0x3fe000000a657fae */ /* 0x0003e2000e921848 */
[----:B------:R-:W-:-:S03]  /*a5d0*/  ISETP.GE.U32.AND P5, PT, R8, 0x7fffff30, PT ;  /* 0x7fffff300800780c */ /* 0x000fc60003fa6070 */
[----:B---3--:R-:W3:Y:S04]  /*a5e0*/  LDL.LU.64 R16, [R1+0x10] ;  /* 0x0000100001107983 */ /* 0x008ee80000300a00 */
[----:B------:R-:W0:Y:S04]  /*a5f0*/  LDGDEPBAR ;  /* 0x00000000000079af */ /* 0x000e280000000000 */
[----:B------:R1:W-:Y:S04]  /*a600*/  LDGSTS.E [R252+-0x7c000], [R4.64], P6 ;  /* 0x8400000004fc7fae */ /* 0x0003e8000b121848 */
[----:B------:R-:W3:Y:S04]  /*a610*/  LDL.LU.64 R8, [R1+0xc8] ;  /* 0x0000c80001087983 */ /* 0x000ee80000300a00 */
[----:B-1----:R-:W3:Y:S04]  /*a620*/  LDL.LU.64 R4, [R1+0xa8] ;  /* 0x0000a80001047983 */ /* 0x002ee80000300a00 */
[----:B------:R-:W3:Y:S01]  /*a630*/  LDL.LU.64 R100, [R1+0x88] ;  /* 0x0000880001647983 */ /* 0x000ee20000300a00 */
[----:B------:R-:W-:-:S02]  /*a640*/  IADD3 R18, R7, 0x100000, RZ ;  /* 0x0010000007127810 */ /* 0x000fc40007ffe0ff */
[C---:B------:R-:W-:Y:S02]  /*a650*/  IADD3 R11, R7.reuse, 0x100000, RZ ;  /* 0x00100000070b7810 */ /* 0x040fe40007ffe0ff */
[C---:B------:R-:W-:Y:S02]  /*a660*/  IADD3 R10, R7.reuse, 0x100000, RZ ;  /* 0x00100000070a7810 */ /* 0x040fe40007ffe0ff */
[----:B------:R-:W-:Y:S02]  /*a670*/  IADD3 R22, R7, 0x100000, RZ ;  /* 0x0010000007167810 */ /* 0x000fe40007ffe0ff */
[----:B------:R-:W-:-:S04]  /*a680*/  LOP3.LUT R241, R241, 0x110, R6, 0x78, !PT ;  /* 0x00000110f1f17812 */ /* 0x000fc800078e7806 */
[----:B------:R-:W-:-:S04]  /*a690*/  LOP3.LUT R241, R241, 0x20, RZ, 0x3c, !PT ;  /* 0x00000020f1f17812 */ /* 0x000fc800078e3cff */
[----:B------:R-:W-:Y:S01]  /*a6a0*/  IADD3 R6, R241, 0x100000, RZ ;  /* 0x00100000f1067810 */ /* 0x000fe20007ffe0ff */
[----:B-----5:R-:W-:-:S04]  /*a6b0*/  IMAD.WIDE R26, R0, 0x4, R26 ;  /* 0x00000004001a7825 */ /* 0x020fc800078e021a */
[C---:B--2---:R-:W-:Y:S01]  /*a6c0*/  IMAD.WIDE R14, R0.reuse, 0x4, R14 ;  /* 0x00000004000e7825 */ /* 0x044fe200078e020e */
[----:B------:R-:W-:Y:S03]  /*a6d0*/  STL.64 [R1+0x4c8], R26 ;  /* 0x0004c81a01007387 */ /* 0x000fe60000100a00 */
[C---:B----4-:R-:W-:Y:S01]  /*a6e0*/  IMAD.WIDE R12, R0.reuse, 0x4, R12 ;  /* 0x00000004000c7825 */ /* 0x050fe200078e020c */
[----:B------:R1:W-:Y:S03]  /*a6f0*/  STL.64 [R1+0x4a8], R14 ;  /* 0x0004a80e01007387 */ /* 0x0003e60000100a00 */
[C---:B------:R-:W-:Y:S01]  /*a700*/  IMAD.WIDE R24, R0.reuse, 0x4, R24 ;  /* 0x0000000400187825 */ /* 0x040fe200078e0218 */
[----:B------:R2:W-:Y:S03]  /*a710*/  STL.64 [R1+0x488], R12 ;  /* 0x0004880c01007387 */ /* 0x0005e60000100a00 */
[C---:B------:R-:W-:Y:S01]  /*a720*/  IMAD.WIDE R20, R0.reuse, 0x4, R20 ;  /* 0x0000000400147825 */ /* 0x040fe200078e0214 */
[----:B------:R-:W-:Y:S04]  /*a730*/  STL.64 [R1+0x468], R24 ;  /* 0x0004681801007387 */ /* 0x000fe80000100a00 */
[----:B------:R4:W-:Y:S04]  /*a740*/  LDGSTS.E [R18+-0x7b800], [R26.64], P6 ;  /* 0x848000001a127fae */ /* 0x0009e8000b121848 */
[----:B------:R5:W-:Y:S04]  /*a750*/  STL.64 [R1+0x448], R20 ;  /* 0x0004481401007387 */ /* 0x000be80000100a00 */
[----:B------:R1:W-:Y:S04]  /*a760*/  LDGSTS.E [R11+-0x7b000], [R14.64], P6 ;  /* 0x850000000e0b7fae */ /* 0x0003e8000b121848 */
[----:B----4-:R-:W4:Y:S04]  /*a770*/  LDL.LU.64 R18, [R1+0x68] ;  /* 0x0000680001127983 */ /* 0x010f280000300a00 */
[----:B------:R2:W-:Y:S04]  /*a780*/  LDGSTS.E [R10+-0x7a800], [R12.64], P6 ;  /* 0x858000000c0a7fae */ /* 0x0005e8000b121848 */
[----:B-1----:R-:W4:Y:S04]  /*a790*/  LDL.LU.64 R14, [R1+0x48] ;  /* 0x00004800010e7983 */ /* 0x002f280000300a00 */
[----:B------:R1:W-:Y:S04]  /*a7a0*/  LDGSTS.E [R22+-0x7a000], [R24.64], P6 ;  /* 0x8600000018167fae */ /* 0x0003e8000b121848 */
[----:B--2---:R-:W2:Y:S04]  /*a7b0*/  LDL.LU.64 R12, [R1+0x28] ;  /* 0x00002800010c7983 */ /* 0x004ea80000300a00 */
[----:B------:R-:W2:Y:S04]  /*a7c0*/  LDL.LU.64 R10, [R1+0x8] ;  /* 0x00000800010a7983 */ /* 0x000ea80000300a00 */
[----:B------:R5:W-:Y:S01]  /*a7d0*/  LDGSTS.E [R252+-0x79800], [R20.64], P6 ;  /* 0x8680000014fc7fae */ /* 0x000be2000b121848 */
[----:B-1----:R-:W-:Y:S01]  /*a7e0*/  IMAD.WIDE R22, R0, 0x4, R248 ;  /* 0x0000000400167825 */ /* 0x002fe200078e02f8 */
[----:B-----5:R-:W-:-:S02]  /*a7f0*/  IADD3 R21, R7, 0x100000, RZ ;  /* 0x0010000007157810 */ /* 0x020fc40007ffe0ff */
[----:B------:R-:W-:Y:S02]  /*a800*/  IADD3 R20, R7, 0x100000, RZ ;  /* 0x0010000007147810 */ /* 0x000fe40007ffe0ff */
[C---:B------:R-:W-:Y:S02]  /*a810*/  IADD3 R7, R241.reuse, 0x100000, RZ ;  /* 0x00100000f1077810 */ /* 0x040fe40007ffe0ff */
[----:B------:R-:W-:Y:S01]  /*a820*/  IADD3 R252, R241, 0x100000, RZ ;  /* 0x00100000f1fc7810 */ /* 0x000fe20007ffe0ff */
[----:B---3--:R-:W-:-:S05]  /*a830*/  IMAD.WIDE R24, R0, 0x4, R16 ;  /* 0x0000000400187825 */ /* 0x008fca00078e0210 */
[----:B------:R-:W-:Y:S01]  /*a840*/  STL.64 [R1+0x428], R24 ;  /* 0x0004281801007387 */ /* 0x000fe20000100a00 */
[----:B------:R-:W-:-:S03]  /*a850*/  IMAD.WIDE R16, R0, 0x4, R8 ;  /* 0x0000000400107825 */ /* 0x000fc600078e0208 */
[----:B------:R-:W-:Y:S04]  /*a860*/  STL.64 [R1+0x408], R22 ;  /* 0x0004081601007387 */ /* 0x000fe80000100a00 */
[----:B------:R1:W-:Y:S01]  /*a870*/  LDGSTS.E [R21+-0x79000], [R24.64], P6 ;  /* 0x8700000018157fae */ /* 0x0003e2000b121848 */
[----:B------:R-:W-:-:S03]  /*a880*/  IMAD.WIDE R8, R0, 0x4, R4 ;  /* 0x0000000400087825 */ /* 0x000fc600078e0204 */
[----:B------:R-:W-:Y:S01]  /*a890*/  STL.64 [R1+0x4e0], R16 ;  /* 0x0004e01001007387 */ /* 0x000fe20000100a00 */
[----:B------:R-:W-:-:S03]  /*a8a0*/  IMAD.WIDE R4, R0, 0x4, R100 ;  /* 0x0000000400047825 */ /* 0x000fc600078e0264 */
[----:B------:R1:W-:Y:S04]  /*a8b0*/  LDGSTS.E [R20+-0x78800], [R22.64], P6 ;  /* 0x8780000016147fae */ /* 0x0003e8000b121848 */
[----:B------:R-:W-:Y:S04]  /*a8c0*/  STL.64 [R1+0x4c0], R8 ;  /* 0x0004c00801007387 */ /* 0x000fe80000100a00 */
[----:B------:R3:W-:Y:S04]  /*a8d0*/  LDGSTS.E [R7+-0x7be00], [R16.64], P6 ;  /* 0x8420000010077fae */ /* 0x0007e8000b121848 */
[----:B------:R5:W-:Y:S04]  /*a8e0*/  STL.64 [R1+0x4a0], R4 ;  /* 0x0004a00401007387 */ /* 0x000be80000100a00 */
[----:B------:R3:W-:Y:S04]  /*a8f0*/  LDGSTS.E [R6+-0x7b600], [R8.64], P6 ;  /* 0x84a0000008067fae */ /* 0x0007e8000b121848 */
[----:B------:R5:W-:Y:S04]  /*a900*/  LDGSTS.E [R252+-0x7ae00], [R4.64], P6 ;  /* 0x8520000004fc7fae */ /* 0x000be8000b121848 */
[----:B---3--:R-:W3:Y:S04]  /*a910*/  LDL.LU.64 R6, [R1+0xc0] ;  /* 0x0000c00001067983 */ /* 0x008ee80000300a00 */
[----:B-----5:R-:W5:Y:S04]  /*a920*/  LDL.LU.64 R4, [R1+0xa0] ;  /* 0x0000a00001047983 */ /* 0x020f680000300a00 */
[----:B-1----:R-:W5:Y:S04]  /*a930*/  LDL.LU.64 R20, [R1+0x80] ;  /* 0x0000800001147983 */ /* 0x002f680000300a00 */
[----:B------:R-:W5:Y:S04]  /*a940*/  LDL.LU.64 R8, [R1+0x60] ;  /* 0x0000600001087983 */ /* 0x000f680000300a00 */
[----:B------:R-:W5:Y:S01]  /*a950*/  LDL.LU.64 R100, [R1+0x40] ;  /* 0x0000400001647983 */ /* 0x000f620000300a00 */
[----:B------:R-:W-:-:S02]  /*a960*/  IADD3 R17, R241, 0x100000, RZ ;  /* 0x00100000f1117810 */ /* 0x000fc40007ffe0ff */
[C---:B------:R-:W-:Y:S02]  /*a970*/  IADD3 R16, R241.reuse, 0x100000, RZ ;  /* 0x00100000f1107810 */ /* 0x040fe40007ffe0ff */
[C---:B------:R-:W-:Y:S02]  /*a980*/  IADD3 R249, R241.reuse, 0x100000, RZ ;  /* 0x00100000f1f97810 */ /* 0x040fe40007ffe0ff */
[----:B------:R-:W-:Y:S02]  /*a990*/  IADD3 R248, R241, 0x100000, RZ ;  /* 0x00100000f1f87810 */ /* 0x000fe40007ffe0ff */
[----:B------:R-:W1:Y:S01]  /*a9a0*/  S2R R241, SR_TID.X ;  /* 0x0000000000f17919 */ /* 0x000e620000002100 */
[----:B------:R-:W-:Y:S02]  /*a9b0*/  IMAD.SHL.U32 R240, R240, 0x4, RZ ;  /* 0x00000004f0f07824 */ /* 0x000fe400078e00ff */
[----:B----4-:R-:W-:-:S04]  /*a9c0*/  IMAD.WIDE R22, R0, 0x4, R18 ;  /* 0x0000000400167825 */ /* 0x010fc800078e0212 */
[C---:B------:R-:W-:Y:S01]  /*a9d0*/  IMAD.WIDE R18, R0.reuse, 0x4, R14 ;  /* 0x0000000400127825 */ /* 0x040fe200078e020e */
[----:B------:R-:W-:Y:S04]  /*a9e0*/  STL.64 [R1+0x480], R22 ;  /* 0x0004801601007387 */ /* 0x000fe80000100a00 */
[----:B------:R4:W-:Y:S01]  /*a9f0*/  LDGSTS.E [R17+-0x7a600], [R22.64], P6 ;  /* 0x85a0000016117fae */ /* 0x0009e2000b121848 */
[----:B--2---:R-:W-:-:S03]  /*aa00*/  IMAD.WIDE R14, R0, 0x4, R12 ;  /* 0x00000004000e7825 */ /* 0x004fc600078e020c */
[----:B------:R-:W-:Y:S01]  /*aa10*/  STL.64 [R1+0x460], R18 ;  /* 0x0004601201007387 */ /* 0x000fe20000100a00 */
[----:B------:R-:W-:-:S03]  /*aa20*/  IMAD.WIDE R12, R0, 0x4, R10 ;  /* 0x00000004000c7825 */ /* 0x000fc600078e020a */
[----:B------:R2:W-:Y:S01]  /*aa30*/  STL.64 [R1+0x440], R14 ;  /* 0x0004400e01007387 */ /* 0x0005e20000100a00 */
[----:B------:R-:W-:-:S03]  /*aa40*/  IMAD.WIDE R10, R0, 0x4, R246 ;  /* 0x00000004000a7825 */ /* 0x000fc600078e02f6 */
[----:B------:R1:W-:Y:S04]  /*aa50*/  STL.64 [R1+0x420], R12 ;  /* 0x0004200c01007387 */ /* 0x0003e80000100a00 */
[----:B------:R4:W-:Y:S04]  /*aa60*/  LDGSTS.E [R16+-0x79e00], [R18.64], P6 ;  /* 0x8620000012107fae */ /* 0x0009e8000b121848 */
[----:B------:R1:W-:Y:S04]  /*aa70*/  STL.64 [R1+0x400], R10 ;  /* 0x0004000a01007387 */ /* 0x0003e80000100a00 */
[----:B------:R2:W-:Y:S04]  /*aa80*/  LDGSTS.E [R252+-0x79600], [R14.64], P6 ;  /* 0x86a000000efc7fae */ /* 0x0005e8000b121848 */
[----:B----4-:R-:W4:Y:S04]  /*aa90*/  LDL.LU.64 R16, [R1+0x20] ;  /* 0x0000200001107983 */ /* 0x010f280000300a00 */
[----:B------:R1:W-:Y:S04]  /*aaa0*/  LDGSTS.E [R249+-0x78e00], [R12.64], P6 ;  /* 0x872000000cf97fae */ /* 0x0003e8000b121848 */
[----:B--2---:R-:W2:Y:S04]  /*aab0*/  LDL.LU.64 R14, [R1] ;  /* 0x00000000010e7983 */ /* 0x004ea80000300a00 */
[----:B------:R1:W-:Y:S04]  /*aac0*/  LDGSTS.E [R248+-0x78600], [R10.64], P6 ;  /* 0x87a000000af87fae */ /* 0x0003e8000b121848 */
[----:B-1----:R-:W2:Y:S04]  /*aad0*/  LDL.LU.64 R12, [R1+0xb8] ;  /* 0x0000b800010c7983 */ /* 0x002ea80000300a00 */
[----:B------:R-:W2:Y:S01]  /*aae0*/  LDL.LU.64 R10, [R1+0x98] ;  /* 0x00009800010a7983 */ /* 0x000ea20000300a00 */
[----:B------:R-:W-:-:S04]  /*aaf0*/  SHF.R.S32.HI R19, RZ, 0x6, R241 ;  /* 0x00000006ff137819 */ /* 0x000fc800000114f1 */
[----:B------:R-:W-:-:S04]  /*ab00*/  SGXT R19, R19, 0x1 ;  /* 0x000000011313781a */ /* 0x000fc80000000200 */
[----:B------:R-:W-:-:S04]  /*ab10*/  LOP3.LUT R241, R240, 0x110, R19, 0x78, !PT ;  /* 0x00000110f0f17812 */ /* 0x000fc800078e7813 */
[----:B------:R-:W-:-:S04]  /*ab20*/  LOP3.LUT R241, R241, 0x40, RZ, 0x3c, !PT ;  /* 0x00000040f1f17812 */ /* 0x000fc800078e3cff */
[C---:B------:R-:W-:Y:S02]  /*ab30*/  IADD3 R252, R241.reuse, 0x100000, RZ ;  /* 0x00100000f1fc7810 */ /* 0x040fe40007ffe0ff */
[----:B------:R-:W-:Y:S01]  /*ab40*/  IADD3 R249, R241, 0x100000, RZ ;  /* 0x00100000f1f97810 */ /* 0x000fe20007ffe0ff */
[----:B---3--:R-:W-:-:S04]  /*ab50*/  IMAD.WIDE R6, R0, 0x4, R6 ;  /* 0x0000000400067825 */ /* 0x008fc800078e0206 */
[C---:B-----5:R-:W-:Y:S01]  /*ab60*/  IMAD.WIDE R4, R0.reuse, 0x4, R4 ;  /* 0x0000000400047825 */ /* 0x060fe200078e0204 */
[----:B------:R1:W-:Y:S03]  /*ab70*/  STL.64 [R1+0x4d8], R6 ;  /* 0x0004d80601007387 */ /* 0x0003e60000100a00 */
[C---:B------:R-:W-:Y:S01]  /*ab80*/  IMAD.WIDE R24, R0.reuse, 0x4, R20 ;  /* 0x0000000400187825 */ /* 0x040fe200078e0214 */
[----:B------:R3:W-:Y:S03]  /*ab90*/  STL.64 [R1+0x4b8], R4 ;  /* 0x0004b80401007387 */ /* 0x0007e60000100a00 */
[C---:B------:R-:W-:Y:S01]  /*aba0*/  IMAD.WIDE R22, R0.reuse, 0x4, R8 ;  /* 0x0000000400167825 */ /* 0x040fe200078e0208 */
[----:B------:R-:W-:Y:S04]  /*abb0*/  STL.64 [R1+0x498], R24 ;  /* 0x0004981801007387 */ /* 0x000fe80000100a00 */
[----:B------:R-:W5:Y:S01]  /*abc0*/  LDL.LU.64 R8, [R1+0x78] ;  /* 0x0000780001087983 */ /* 0x000f620000300a00 */
[----:B------:R-:W-:-:S03]  /*abd0*/  IMAD.WIDE R20, R0, 0x4, R100 ;  /* 0x0000000400147825 */ /* 0x000fc600078e0264 */
[----:B------:R1:W-:Y:S04]  /*abe0*/  LDGSTS.E [R252+-0x7bc00], [R6.64], P6 ;  /* 0x8440000006fc7fae */ /* 0x0003e8000b121848 */
[----:B------:R-:W-:Y:S04]  /*abf0*/  STL.64 [R1+0x478], R22 ;  /* 0x0004781601007387 */ /* 0x000fe80000100a00 */
[----:B------:R3:W-:Y:S04]  /*ac00*/  LDGSTS.E [R249+-0x7b400], [R4.64], P6 ;  /* 0x84c0000004f97fae */ /* 0x0007e8000b121848 */
[----:B-1----:R-:W5:Y:S04]  /*ac10*/  LDL.LU.64 R6, [R1+0x58] ;  /* 0x0000580001067983 */ /* 0x002f680000300a00 */
[----:B------:R-:W-:Y:S04]  /*ac20*/  STL.64 [R1+0x458], R20 ;  /* 0x0004581401007387 */ /* 0x000fe80000100a00 */
[----:B---3--:R-:W5:Y:S04]  /*ac30*/  LDL.LU.64 R4, [R1+0x38] ;  /* 0x0000380001047983 */ /* 0x008f680000300a00 */
[----:B------:R-:W5:Y:S01]  /*ac40*/  LDL.LU.64 R100, [R1+0x18] ;  /* 0x0000180001647983 */ /* 0x000f620000300a00 */
[----:B------:R-:W-:-:S02]  /*ac50*/  LOP3.LUT R240, R240, 0x110, R19, 0x78, !PT ;  /* 0x00000110f0f07812 */ /* 0x000fc400078e7813 */
[C---:B------:R-:W-:Y:S02]  /*ac60*/  IADD3 R248, R241.reuse, 0x100000, RZ ;  /* 0x00100000f1f87810 */ /* 0x040fe40007ffe0ff */
[C---:B------:R-:W-:Y:S02]  /*ac70*/  IADD3 R247, R241.reuse, 0x100000, RZ ;  /* 0x00100000f1f77810 */ /* 0x040fe40007ffe0ff */
[----:B------:R-:W-:Y:S01]  /*ac80*/  IADD3 R246, R241, 0x100000, RZ ;  /* 0x00100000f1f67810 */ /* 0x000fe20007ffe0ff */
[----:B------:R1:W-:Y:S01]  /*ac90*/  LDGSTS.E [R248+-0x7ac00], [R24.64], P6 ;  /* 0x8540000018f87fae */ /* 0x0003e2000b121848 */
[----:B------:R-:W-:Y:S01]  /*aca0*/  LOP3.LUT R240, R240, 0x60, RZ, 0x3c, !PT ;  /* 0x00000060f0f07812 */ /* 0x000fe200078e3cff */
[----:B------:R-:W-:Y:S02]  /*acb0*/  IMAD.WIDE R244, R0, 0x4, R244 ;  /* 0x0000000400f47825 */ /* 0x000fe400078e02f4 */
[----:B------:R1:W-:Y:S04]  /*acc0*/  LDGSTS.E [R247+-0x7a400], [R22.64], P6 ;  /* 0x85c0000016f77fae */ /* 0x0003e8000b121848 */
[----:B------:R1:W-:Y:S02]  /*acd0*/  LDGSTS.E [R246+-0x79c00], [R20.64], P6 ;  /* 0x8640000014f67fae */ /* 0x0003e4000b121848 */
[----:B-1----:R-:W-:-:S02]  /*ace0*/  IADD3 R247, R240, 0x100000, RZ ;  /* 0x00100000f0f77810 */ /* 0x002fc40007ffe0ff */
[----:B------:R-:W-:Y:S02]  /*acf0*/  IADD3 R246, R240, 0x100000, RZ ;  /* 0x00100000f0f67810 */ /* 0x000fe40007ffe0ff */
[----:B------:R-:W-:-:S04]  /*ad00*/  MOV R241, 0x3f ;  /* 0x0000003f00f17802 */ /* 0x000fc80000000f00 */
[----:B------:R-:W-:Y:S01]  /*ad10*/  IADD3 R241, R241, c[0x0][0x180], RZ ;  /* 0x00006000f1f17a10 */ /* 0x000fe20007ffe0ff */
[----:B----4-:R-:W-:-:S05]  /*ad20*/  IMAD.WIDE R16, R0, 0x4, R16 ;  /* 0x0000000400107825 */ /* 0x010fca00078e0210 */
[----:B------:R1:W-:Y:S01]  /*ad30*/  LDGSTS.E [R252+-0x79400], [R16.64], P6 ;  /* 0x86c0000010fc7fae */ /* 0x0003e2000b121848 */
[----:B--2---:R-:W-:-:S03]  /*ad40*/  IMAD.WIDE R14, R0, 0x4, R14 ;  /* 0x00000004000e7825 */ /* 0x004fc600078e020e */
[----:B------:R-:W-:Y:S04]  /*ad50*/  STL.64 [R1+0x438], R16 ;  /* 0x0004381001007387 */ /* 0x000fe80000100a00 */
[----:B------:R2:W-:Y:S01]  /*ad60*/  LDGSTS.E [R249+-0x78c00], [R14.64], P6 ;  /* 0x874000000ef97fae */ /* 0x0005e2000b121848 */
[----:B------:R-:W-:-:S03]  /*ad70*/  IMAD.WIDE R12, R0, 0x4, R12 ;  /* 0x00000004000c7825 */ /* 0x000fc600078e020c */
[----:B------:R-:W-:Y:S04]  /*ad80*/  STL.64 [R1+0x418], R14 ;  /* 0x0004180e01007387 */ /* 0x000fe80000100a00 */
[----:B------:R4:W-:Y:S01]  /*ad90*/  LDGSTS.E [R248+-0x78400], [R244.64], P6 ;  /* 0x87c00000f4f87fae */ /* 0x0009e2000b121848 */
[----:B------:R-:W-:-:S03]  /*ada0*/  IMAD.WIDE R10, R0, 0x4, R10 ;  /* 0x00000004000a7825 */ /* 0x000fc600078e020a */
[----:B------:R-:W-:Y:S04]  /*adb0*/  STL.64 [R1+0x4d0], R12 ;  /* 0x0004d00c01007387 */ /* 0x000fe80000100a00 */
[----:B------:R1:W-:Y:S04]  /*adc0*/  LDGSTS.E [R247+-0x7ba00], [R12.64], P6 ;  /* 0x846000000cf77fae */ /* 0x0003e8000b121848 */
[----:B------:R1:W-:Y:S04]  /*add0*/  STL.64 [R1+0x4b0], R10 ;  /* 0x0004b00a01007387 */ /* 0x0003e80000100a00 */
[----:B------:R1:W-:Y:S04]  /*ade0*/  LDGSTS.E [R246+-0x7b200], [R10.64], P6 ;  /* 0x84e000000af67fae */ /* 0x0003e8000b121848 */
[----:B-1----:R-:W3:Y:S01]  /*adf0*/  LDL.LU.64 R10, [R1+0x750] ;  /* 0x00075000010a7983 */ /* 0x002ee20000300a00 */
[----:B------:R-:W-:-:S02]  /*ae00*/  IADD3 R252, R240, 0x100000, RZ ;  /* 0x00100000f0fc7810 */ /* 0x000fc40007ffe0ff */
[C---:B--2---:R-:W-:Y:S02]  /*ae10*/  IADD3 R249, R240.reuse, 0x100000, RZ ;  /* 0x00100000f0f97810 */ /* 0x044fe40007ffe0ff */
[----:B----4-:R-:W-:Y:S01]  /*ae20*/  IADD3 R248, R240, 0x100000, RZ ;  /* 0x00100000f0f87810 */ /* 0x010fe20007ffe0ff */
[C---:B-----5:R-:W-:Y:S02]  /*ae30*/  IMAD.WIDE R18, R0.reuse, 0x4, R8 ;  /* 0x0000000400127825 */ /* 0x060fe400078e0208 */
[----:B------:R-:W2:Y:S04]  /*ae40*/  LDL.LU.64 R8, [R1+0x748] ;  /* 0x0007480001087983 */ /* 0x000ea80000300a00 */
[----:B------:R-:W-:Y:S04]  /*ae50*/  STL.64 [R1+0x490], R18 ;  /* 0x0004901201007387 */ /* 0x000fe80000100a00 */
[----:B------:R1:W-:Y:S01]  /*ae60*/  LDGSTS.E [R252+-0x7aa00], [R18.64], P6 ;  /* 0x8560000012fc7fae */ /* 0x0003e2000b121848 */
[----:B------:R-:W-:-:S05]  /*ae70*/  IMAD.WIDE R16, R0, 0x4, R6 ;  /* 0x0000000400107825 */ /* 0x000fca00078e0206 */
[----:B------:R-:W-:Y:S01]  /*ae80*/  STL.64 [R1+0x470], R16 ;  /* 0x0004701001007387 */ /* 0x000fe20000100a00 */
[----:B------:R-:W-:-:S03]  /*ae90*/  IMAD.WIDE R14, R0, 0x4, R4 ;  /* 0x00000004000e7825 */ /* 0x000fc600078e0204 */
[----:B------:R4:W-:Y:S01]  /*aea0*/  LDGSTS.E [R249+-0x7a200], [R16.64], P6 ;  /* 0x85e0000010f97fae */ /* 0x0009e2000b121848 */
[----:B------:R-:W-:-:S03]  /*aeb0*/  IMAD.WIDE R12, R0, 0x4, R100 ;  /* 0x00000004000c7825 */ /* 0x000fc600078e0264 */
[----:B------:R-:W5:Y:S01]  /*aec0*/  LDL.LU.64 R4, [R1+0x740] ;  /* 0x0007400001047983 */ /* 0x000f620000300a00 */
[----:B------:R-:W-:-:S03]  /*aed0*/  IMAD.WIDE R6, R0, 0x4, R250 ;  /* 0x0000000400067825 */ /* 0x000fc600078e02fa */
[----:B------:R1:W-:Y:S04]  /*aee0*/  STL.64 [R1+0x450], R14 ;  /* 0x0004500e01007387 */ /* 0x0003e80000100a00 */
[----:B------:R1:W-:Y:S04]  /*aef0*/  STL.64 [R1+0x430], R12 ;  /* 0x0004300c01007387 */ /* 0x0003e80000100a00 */
[----:B------:R-:W4:Y:S04]  /*af00*/  LDL.LU.64 R100, [R1+0x738] ;  /* 0x0007380001647983 */ /* 0x000f280000300a00 */
[----:B------:R1:W-:Y:S04]  /*af10*/  LDGSTS.E [R248+-0x79a00], [R14.64], P6 ;  /* 0x866000000ef87fae */ /* 0x0003e8000b121848 */
[----:B------:R1:W-:Y:S04]  /*af20*/  LDGSTS.E [R247+-0x79200], [R12.64], P6 ;  /* 0x86e000000cf77fae */ /* 0x0003e8000b121848 */
[----:B------:R1:W-:Y:S04]  /*af30*/  LDGSTS.E [R246+-0x78a00], [R6.64], P6 ;  /* 0x8760000006f67fae */ /* 0x0003e8000b121848 */
[----:B------:R1:W-:Y:S04]  /*af40*/  STL.64 [R1+0x410], R6 ;  /* 0x0004100601007387 */ /* 0x0003e80000100a00 */
[----:B-1----:R-:W4:Y:S01]  /*af50*/  LDL.LU.64 R14, [R1+0x730] ;  /* 0x00073000010e7983 */ /* 0x002f220000300a00 */
[----:B------:R-:W-:Y:S01]  /*af60*/  IMAD.WIDE R246, R0, 0x4, R242 ;  /* 0x0000000400f67825 */ /* 0x000fe200078e02f2 */
[----:B------:R-:W-:-:S02]  /*af70*/  SEL R242, RZ, 0x4, P1 ;  /* 0x00000004fff27807 */ /* 0x000fc40000800000 */
[----:B------:R-:W-:Y:S02]  /*af80*/  ISETP.GT.AND P1, PT, R241, 0xbf, PT ;  /* 0x000000bff100780c */ /* 0x000fe40003f24270 */
[----:B------:R-:W4:Y:S04]  /*af90*/  LDL.LU.64 R240, [R1+0x728] ;  /* 0x0007280001f07983 */ /* 0x000f280000300a00 */
[----:B------:R-:W4:Y:S04]  /*afa0*/  LDL.LU.64 R12, [R1+0x720] ;  /* 0x00072000010c7983 */ /* 0x000f280000300a00 */
[----:B------:R-:W4:Y:S04]  /*afb0*/  LDL.LU.64 R6, [R1+0x718] ;  /* 0x0007180001067983 */ /* 0x000f280000300a00 */
[----:B------:R-:W4:Y:S04]  /*afc0*/  LDL.LU.64 R18, [R1+0x710] ;  /* 0x0007100001127983 */ /* 0x000f280000300a00 */
[----:B------:R-:W1:Y:S04]  /*afd0*/  S2R R250, SR_TID.X ;  /* 0x0000000000fa7919 */ /* 0x000e680000002100 */
[----:B------:R1:W-:Y:S04]  /*afe0*/  LDGSTS.E [R248+-0x78200], [R246.64], P6 ;  /* 0x87e00000f6f87fae */ /* 0x0003e8000b121848 */
[----:B------:R-:W0:Y:S01]  /*aff0*/  LDGDEPBAR ;  /* 0x00000000000079af */ /* 0x000e220000000000 */
[----:B-1----:R-:W-:-:S05]  /*b000*/  LOP3.LUT R251, R250, 0x7f, RZ, 0xc0, !PT ;  /* 0x0000007ffafb7812 */ /* 0x002fca00078ec0ff */
[----:B------:R-:W-:Y:S02]  /*b010*/  IMAD.SHL.U32 R252, R251, 0x4, RZ ;  /* 0x00000004fbfc7824 */ /* 0x000fe400078e00ff */
[C---:B---3--:R-:W-:Y:S01]  /*b020*/  IMAD.WIDE R24, R2.reuse, 0x4, R10 ;  /* 0x0000000402187825 */ /* 0x048fe200078e020a */
[----:B------:R-:W-:Y:S06]  /*b030*/  BAR.SYNC.DEFER_BLOCKING 0x0 ;  /* 0x0000000000007b1d */ /* 0x000fec0000010000 */
[----:B------:R-:W3:Y:S04]  /*b040*/  LDL.LU.64 R10, [R1+0x708] ;  /* 0x00070800010a7983 */ /* 0x000ee80000300a00 */
[----:B------:R-:W-:Y:S04]  /*b050*/  STL.64 [R1+0x848], R24 ;  /* 0x0008481801007387 */ /* 0x000fe80000100a00 */
[----:B------:R-:W-:Y:S01]  /*b060*/  @!PT LDS RZ, [RZ] ;  /* 0x00000000fffff984 */ /* 0x000fe20000000800 */
[----:B------:R-:W-:Y:S01]  /*b070*/  @!PT LDS RZ, [RZ] ;  /* 0x00000000fffff984 */ /* 0x000fe20000000800 */
[----:B------:R-:W-:Y:S01]  /*b080*/  @!PT LDS RZ, [RZ] ;  /* 0x00000000fffff984 */ /* 0x000fe20000000800 */
[----:B------:R1:W-:Y:S01]  /*b090*/  LDGSTS.E [R252+0x40000], [R24.64], !P3 ;  /* 0x4000000018fc7fae */ /* 0x0003e2000d921848 */
[----:B--2---:R-:W-:-:S03]  /*b0a0*/  IMAD.WIDE R22, R2, 0x4, R8 ;  /* 0x0000000402167825 */ /* 0x004fc600078e0208 */
[----:B------:R-:W2:Y:S04]  /*b0b0*/  LDL.LU.64 R8, [R1+0x700] ;  /* 0x0007000001087983 */ /* 0x000ea80000300a00 */
[----:B------:R1:W-:Y:S04]  /*b0c0*/  STL.64 [R1+0x840], R22 ;  /* 0x0008401601007387 */ /* 0x0003e80000100a00 */
[----:B------:R1:W-:Y:S01]  /*b0d0*/  LDGSTS.E [R252+0x40200], [R22.64], !P3 ;  /* 0x4020000016fc7fae */ /* 0x0003e2000d921848 */
[----:B-----5:R-:W-:-:S03]  /*b0e0*/  IMAD.WIDE R20, R2, 0x4, R4 ;  /* 0x0000000402147825 */ /* 0x020fc600078e0204 */
[----:B------:R-:W5:Y:S04]  /*b0f0*/  LDL.LU.64 R4, [R1+0x6f8] ;  /* 0x0006f80001047983 */ /* 0x000f680000300a00 */
[----:B------:R-:W-:Y:S04]  /*b100*/  STL.64 [R1+0x838], R20 ;  /* 0x0008381401007387 */ /* 0x000fe80000100a00 */
[----:B------:R1:W-:Y:S01]  /*b110*/  LDGSTS.E [R252+0x40400], [R20.64], !P3 ;  /* 0x4040000014fc7fae */ /* 0x0003e2000d921848 */
[----:B----4-:R-:W-:-:S05]  /*b120*/  IMAD.WIDE R16, R2, 0x4, R100 ;  /* 0x0000000402107825 */ /* 0x010fca00078e0264 */
[----:B------:R4:W-:Y:S04]  /*b130*/  STL.64 [R1+0x830], R16 ;  /* 0x0008301001007387 */ /* 0x0009e80000100a00 */
[----:B------:R4:W-:Y:S01]  /*b140*/  LDGSTS.E [R252+0x40600], [R16.64], !P3 ;  /* 0x4060000010fc7fae */ /* 0x0009e2000d921848 */
[----:B-1----:R-:W-:-:S03]  /*b150*/  IMAD.WIDE R22, R2, 0x4, R14 ;  /* 0x0000000402167825 */ /* 0x002fc600078e020e */
[----:B----4-:R-:W4:Y:S04]  /*b160*/  LDL.LU.64 R16, [R1+0x6f0] ;  /* 0x0006f00001107983 */ /* 0x010f280000300a00 */
[----:B------:R-:W4:Y:S04]  /*b170*/  LDL.LU.64 R100, [R1+0x6e8] ;  /* 0x0006e80001647983 */ /* 0x000f280000300a00 */
[----:B------:R-:W4:Y:S01]  /*b180*/  LDL.LU.64 R14, [R1+0x6e0] ;  /* 0x0006e000010e7983 */ /* 0x000f220000300a00 */
[----:B------:R-:W-:-:S03]  /*b190*/  IMAD.WIDE R20, R2, 0x4, R240 ;  /* 0x0000000402147825 */ /* 0x000fc600078e02f0 */
[----:B------:R-:W4:Y:S01]  /*b1a0*/  LDL.LU.64 R240, [R1+0x6d8] ;  /* 0x0006d80001f07983 */ /* 0x000f220000300a00 */
[----:B------:R-:W-:-:S04]  /*b1b0*/  IMAD.WIDE R12, R2, 0x4, R12 ;  /* 0x00000004020c7825 */ /* 0x000fc800078e020c */
[C---:B------:R-:W-:Y:S01]  /*b1c0*/  IMAD.WIDE R6, R2.reuse, 0x4, R6 ;  /* 0x0000000402067825 */ /* 0x040fe200078e0206 */
[----:B------:R1:W-:Y:S04]  /*b1d0*/  STL.64 [R1+0x828], R22 ;  /* 0x0008281601007387 */ /* 0x0003e80000100a00 */
[----:B------:R-:W-:Y:S04]  /*b1e0*/  STL.64 [R1+0x820], R20 ;  /* 0x0008201401007387 */ /* 0x000fe80000100a00 */
[----:B------:R1:W-:Y:S04]  /*b1f0*/  LDGSTS.E [R252+0x42000], [R22.64], !P2 ;  /* 0x4200000016fc7fae */ /* 0x0003e8000d121848 */
[----:B------:R1:W-:Y:S04]  /*b200*/  STL.64 [R1+0x818], R12 ;  /* 0x0008180c01007387 */ /* 0x0003e80000100a00 */
[----:B------:R3:W-:Y:S01]  /*b210*/  LDGSTS.E [R252+0x42200], [R20.64], !P2 ;  /* 0x4220000014fc7fae */ /* 0x0007e2000d121848 */
[----:B-1----:R-:W-:-:S03]  /*b220*/  IMAD.WIDE R22, R2, 0x4, R18 ;  /* 0x0000000402167825 */ /* 0x002fc600078e0212 */
[----:B------:R1:W-:Y:S04]  /*b230*/  STL.64 [R1+0x810], R6 ;  /* 0x0008100601007387 */ /* 0x0003e80000100a00 */
[----:B------:R1:W-:Y:S04]  /*b240*/  LDGSTS.E [R252+0x42400], [R12.64], !P2 ;  /* 0x424000000cfc7fae */ /* 0x0003e8000d121848 */
[----:B------:R1:W-:Y:S04]  /*b250*/  LDGSTS.E [R252+0x42600], [R6.64], !P2 ;  /* 0x4260000006fc7fae */ /* 0x0003e8000d121848 */
[----:B------:R2:W-:Y:S04]  /*b260*/  LDGSTS.E [R252+0x44000], [R22.64], !P0 ;  /* 0x4400000016fc7fae */ /* 0x0005e8000c121848 */
[----:B-1----:R-:W4:Y:S04]  /*b270*/  LDL.LU.64 R12, [R1+0x6d0] ;  /* 0x0006d000010c7983 */ /* 0x002f280000300a00 */
[----:B------:R-:W4:Y:S01]  /*b280*/  LDL.LU.64 R6, [R1+0x6c8] ;  /* 0x0006c80001067983 */ /* 0x000f220000300a00 */
[----:B---3--:R-:W-:-:S03]  /*b290*/  IMAD.WIDE R20, R2, 0x4, R10 ;  /* 0x0000000402147825 */ /* 0x008fc600078e020a */
[----:B------:R-:W3:Y:S04]  /*b2a0*/  LDL.LU.64 R10, [R1+0x6c0] ;  /* 0x0006c000010a7983 */ /* 0x000ee80000300a00 */
[----:B------:R-:W-:Y:S04]  /*b2b0*/  STL.64 [R1+0x808], R22 ;  /* 0x0008081601007387 */ /* 0x000fe80000100a00 */
[----:B------:R1:W-:Y:S01]  /*b2c0*/  LDGSTS.E [R252+0x44200], [R20.64], !P0 ;  /* 0x4420000014fc7fae */ /* 0x0003e2000c121848 */
[----:B--2---:R-:W-:-:S03]  /*b2d0*/  IMAD.WIDE R18, R2, 0x4, R8 ;  /* 0x0000000402127825 */ /* 0x004fc600078e0208 */
[----:B------:R-:W2:Y:S04]  /*b2e0*/  LDL.LU.64 R8, [R1+0x6b8] ;  /* 0x0006b80001087983 */ /* 0x000ea80000300a00 */
[----:B------:R1:W-:Y:S04]  /*b2f0*/  STL.64 [R1+0x800], R20 ;  /* 0x0008001401007387 */ /* 0x0003e80000100a00 */
[----:B------:R1:W-:Y:S04]  /*b300*/  STL.64 [R1+0x7f8], R18 ;  /* 0x0007f81201007387 */ /* 0x0003e80000100a00 */
[----:B------:R1:W-:Y:S01]  /*b310*/  LDGSTS.E [R252+0x44400], [R18.64], !P0 ;  /* 0x4440000012fc7fae */ /* 0x0003e2000c121848 */
[----:B-----5:R-:W-:-:S05]  /*b320*/  IMAD.WIDE R4, R2, 0x4, R4 ;  /* 0x0000000402047825 */ /* 0x020fca00078e0204 */
[----:B------:R5:W-:Y:S04]  /*b330*/  STL.64 [R1+0x7f0], R4 ;  /* 0x0007f00401007387 */ /* 0x000be80000100a00 */
[----:B-1----:R-:W2:Y:S04]  /*b340*/  LDL.LU.64 R20, [R1+0x6b0] ;  /* 0x0006b00001147983 */ /* 0x002ea80000300a00 */
[----:B------:R5:W-:Y:S04]  /*b350*/  LDGSTS.E [R252+0x44600], [R4.64], !P0 ;  /* 0x4460000004fc7fae */ /* 0x000be8000c121848 */
[----:B------:R-:W2:Y:S04]  /*b360*/  LDL.LU.64 R18, [R1+0x6a8] ;  /* 0x0006a80001127983 */ /* 0x000ea80000300a00 */
[----:B-----5:R-:W5:Y:S01]  /*b370*/  LDL.LU.64 R4, [R1+0x6a0] ;  /* 0x0006a00001047983 */ /* 0x020f620000300a00 */
[----:B----4-:R-:W-:-:S04]  /*b380*/  IMAD.WIDE R24, R2, 0x4, R16 ;  /* 0x0000000402187825 */ /* 0x010fc800078e0210 */
[C---:B------:R-:W-:Y:S01]  /*b390*/  IMAD.WIDE R22, R2.reuse, 0x4, R100 ;  /* 0x0000000402167825 */ /* 0x040fe200078e0264 */
[----:B------:R1:W-:Y:S03]  /*b3a0*/  LDGSTS.E [R252+0x46000], [R24.64], !P4 ;  /* 0x4600000018fc7fae */ /* 0x0003e6000e121848 */
[C---:B------:R-:W-:Y:S01]  /*b3b0*/  IMAD.WIDE R16, R2.reuse, 0x4, R14 ;  /* 0x0000000402107825 */ /* 0x040fe200078e020e */
[----:B------:R-:W5:Y:S03]  /*b3c0*/  LDL.LU.64 R100, [R1+0x698] ;  /* 0x0006980001647983 */ /* 0x000f660000300a00 */
[C---:B------:R-:W-:Y:S01]  /*b3d0*/  IMAD.WIDE R14, R2.reuse, 0x4, R240 ;  /* 0x00000004020e7825 */ /* 0x040fe200078e02f0 */
[----:B------:R-:W-:Y:S04]  /*b3e0*/  STL.64 [R1+0x7e8], R24 ;  /* 0x0007e81801007387 */ /* 0x000fe80000100a00 */
[----:B------:R-:W-:Y:S04]  /*b3f0*/  STL.64 [R1+0x7e0], R22 ;  /* 0x0007e01601007387 */ /* 0x000fe80000100a00 */
[----:B------:R1:W-:Y:S04]  /*b400*/  LDGSTS.E [R252+0x46200], [R22.64], !P4 ;  /* 0x4620000016fc7fae */ /* 0x0003e8000e121848 */
[----:B------:R-:W-:Y:S04]  /*b410*/  STL.64 [R1+0x7d8], R16 ;  /* 0x0007d81001007387 */ /* 0x000fe80000100a00 */
[----:B------:R1:W-:Y:S04]  /*b420*/  LDGSTS.E [R252+0x46400], [R16.64], !P4 ;  /* 0x4640000010fc7fae */ /* 0x0003e8000e121848 */
[----:B------:R1:W-:Y:S04]  /*b430*/  STL.64 [R1+0x7d0], R14 ;  /* 0x0007d00e01007387 */ /* 0x0003e80000100a00 */
[----:B------:R1:W-:Y:S04]  /*b440*/  LDGSTS.E [R252+0x46600], [R14.64], !P4 ;  /* 0x466000000efc7fae */ /* 0x0003e8000e121848 */
[----:B-1----:R-:W5:Y:S04]  /*b450*/  LDL.LU.64 R14, [R1+0x690] ;  /* 0x00069000010e7983 */ /* 0x002f680000300a00 */
[----:B------:R-:W5:Y:S01]  /*b460*/  LDL.LU.64 R240, [R1+0x688] ;  /* 0x0006880001f07983 */ /* 0x000f620000300a00 */
[----:B------:R-:W-:-:S04]  /*b470*/  IMAD.WIDE R22, R2, 0x4, R12 ;  /* 0x0000000402167825 */ /* 0x000fc800078e020c */
[----:B------:R-:W-:Y:S01]  /*b480*/  IMAD.WIDE R12, R2, 0x4, R6 ;  /* 0x00000004020c7825 */ /* 0x000fe200078e0206 */
[----:B------:R1:W-:Y:S04]  /*b490*/  LDGSTS.E [R252+0x48000], [R22.64], !P5 ;  /* 0x4800000016fc7fae */ /* 0x0003e8000e921848 */
[----:B------:R-:W5:Y:S04]  /*b4a0*/  LDL.LU.64 R6, [R1+0x680] ;  /* 0x0006800001067983 */ /* 0x000f680000300a00 */
[----:B------:R-:W5:Y:S04]  /*b4b0*/  LDL.LU.64 R16, [R1+0x678] ;  /* 0x0006780001107983 */ /* 0x000f680000300a00 */
[----:B------:R-:W-:Y:S04]  /*b4c0*/  STL.64 [R1+0x7c8], R22 ;  /* 0x0007c81601007387 */ /* 0x000fe80000100a00 */
[----:B------:R1:W-:Y:S04]  /*b4d0*/  STL.64 [R1+0x7c0], R12 ;  /* 0x0007c00c01007387 */ /* 0x0003e80000100a00 */
[----:B------:R1:W-:Y:S01]  /*b4e0*/  LDGSTS.E [R252+0x48200], [R12.64], !P5 ;  /* 0x482000000cfc7fae */ /* 0x0003e2000e921848 */
[----:B------:R-:W-:-:S04]  /*b4f0*/  IADD3 R243, R3, -0x95, RZ ;  /* 0xffffff6b03f37810 */ /* 0x000fc80007ffe0ff */
[----:B------:R-:W-:Y:S01]  /*b500*/  ISETP.GE.U32.AND P6, PT, R243, 0x7fffff2c, PT ;  /* 0x7fffff2cf300780c */ /* 0x000fe20003fc6070 */
[----:B---3--:R-:W-:-:S05]  /*b510*/  IMAD.WIDE R10, R2, 0x4, R10 ;  /* 0x00000004020a7825 */ /* 0x008fca00078e020a */
[----:B------:R3:W-:Y:S04]  /*b520*/  STL.64 [R1+0x7b8], R10 ;  /* 0x0007b80a01007387 */ /* 0x0007e80000100a00 */
[----:B------:R3:W-:Y:S01]  /*b530*/  LDGSTS.E [R252+0x48400], [R10.64], !P5 ;  /* 0x484000000afc7fae */ /* 0x0007e2000e921848 */
[----:B--2---:R-:W-:-:S05]  /*b540*/  IMAD.WIDE R8, R2, 0x4, R8 ;  /* 0x0000000402087825 */ /* 0x004fca00078e0208 */
[----:B------:R2:W-:Y:S04]  /*b550*/  STL.64 [R1+0x7b0], R8 ;  /* 0x0007b00801007387 */ /* 0x0005e80000100a00 */
[----:B-1----:R-:W4:Y:S04]  /*b560*/  LDL.LU.64 R12, [R1+0x670] ;  /* 0x00067000010c7983 */ /* 0x002f280000300a00 */
[----:B------:R2:W-:Y:S04]  /*b570*/  LDGSTS.E [R252+0x48600], [R8.64], !P5 ;  /* 0x4860000008fc7fae */ /* 0x0005e8000e921848 */
[----:B---3--:R-:W3:Y:S04]  /*b580*/  LDL.LU.64 R10, [R1+0x668] ;  /* 0x00066800010a7983 */ /* 0x008ee80000300a00 */
[----:B--2---:R-:W2:Y:S01]  /*b590*/  LDL.LU.64 R8, [R1+0x660] ;  /* 0x0006600001087983 */ /* 0x004ea20000300a00 */
[----:B------:R-:W-:-:S05]  /*b5a0*/  IMAD.WIDE R24, R2, 0x4, R20 ;  /* 0x0000000402187825 */ /* 0x000fca00078e0214 */
[----:B------:R1:W-:Y:S01]  /*b5b0*/  LDGSTS.E [R252+0x4a000], [R24.64], !P6 ;  /* 0x4a00000018fc7fae */ /* 0x0003e2000f121848 */
[----:B------:R-:W-:-:S05]  /*b5c0*/  IMAD.WIDE R22, R2, 0x4, R18 ;  /* 0x0000000402167825 */ /* 0x000fca00078e0212 */
[----:B------:R1:W-:Y:S01]  /*b5d0*/  LDGSTS.E [R252+0x4a200], [R22.64], !P6 ;  /* 0x4a20000016fc7fae */ /* 0x0003e2000f121848 */
[----:B-----5:R-:W-:-:S03]  /*b5e0*/  IMAD.WIDE R20, R2, 0x4, R4 ;  /* 0x0000000402147825 */ /* 0x020fc600078e0204 */
[----:B------:R-:W5:Y:S04]  /*b5f0*/  LDL.LU.64 R4, [R1+0x658] ;  /* 0x0006580001047983 */ /* 0x000f680000300a00 */
[----:B------:R-:W-:Y:S04]  /*b600*/  STL.64 [R1+0x7a8], R24 ;  /* 0x0007a81801007387 */ /* 0x000fe80000100a00 */
[----:B------:R-:W-:Y:S01]  /*b610*/  STL.64 [R1+0x7a0], R22 ;  /* 0x0007a01601007387 */ /* 0x000fe20000100a00 */
[----:B------:R-:W-:-:S03]  /*b620*/  IMAD.WIDE R18, R2, 0x4, R100 ;  /* 0x0000000402127825 */ /* 0x000fc600078e0264 */
[----:B------:R1:W-:Y:S04]  /*b630*/  STL.64 [R1+0x6d0], R20 ;  /* 0x0006d01401007387 */ /* 0x0003e80000100a00 */
[----:B------:R1:W-:Y:S04]  /*b640*/  STL.64 [R1+0x6d8], R18 ;  /* 0x0006d81201007387 */ /* 0x0003e80000100a00 */
[----:B------:R1:W-:Y:S04]  /*b650*/  LDGSTS.E [R252+0x4a400], [R20.64], !P6 ;  /* 0x4a40000014fc7fae */ /* 0x0003e8000f121848 */
[----:B------:R1:W-:Y:S04]  /*b660*/  LDGSTS.E [R252+0x4a600], [R18.64], !P6 ;  /* 0x4a60000012fc7fae */ /* 0x0003e8000f121848 */
[----:B-1----:R-:W5:Y:S04]  /*b670*/  LDL.LU.64 R20, [R1+0x648] ;  /* 0x0006480001147983 */ /* 0x002f680000300a00 */
[----:B------:R-:W5:Y:S04]  /*b680*/  LDL.LU.64 R100, [R1+0x638] ;  /* 0x0006380001647983 */ /* 0x000f680000300a00 */
[----:B------:R-:W5:Y:S01]  /*b690*/  LDL.LU.64 R18, [R1+0x628] ;  /* 0x0006280001127983 */ /* 0x000f620000300a00 */
[----:B------:R-:W-:-:S04]  /*b6a0*/  IMAD.WIDE R22, R2, 0x4, R14 ;  /* 0x0000000402167825 */ /* 0x000fc800078e020e */
[----:B------:R-:W-:Y:S02]  /*b6b0*/  IMAD.WIDE R14, R2, 0x4, R240 ;  /* 0x00000004020e7825 */ /* 0x000fe400078e02f0 */
[----:B------:R-:W5:Y:S01]  /*b6c0*/  LDL.LU.64 R240, [R1+0x618] ;  /* 0x0006180001f07983 */ /* 0x000f620000300a00 */
[----:B------:R-:W-:Y:S02]  /*b6d0*/  IADD3 R249, R3, -0x99, RZ ;  /* 0xffffff6703f97810 */ /* 0x000fe40007ffe0ff */
[----:B------:R-:W-:Y:S02]  /*b6e0*/  SEL R242, R242, RZ, P1 ;  /* 0x000000fff2f27207 */ /* 0x000fe40000800000 */
[----:B------:R-:W-:Y:S01]  /*b6f0*/  ISETP.GE.U32.AND P1, PT, R249, 0x7fffff28, PT ;  /* 0x7fffff28f900780c */ /* 0x000fe20003f26070 */
[----:B------:R-:W-:Y:S01]  /*b700*/  STL.64 [R1+0x798], R22 ;  /* 0x0007981601007387 */ /* 0x000fe20000100a00 */
[----:B------:R-:W-:-:S03]  /*b710*/  IMAD.WIDE R6, R2, 0x4, R6 ;  /* 0x0000000402067825 */ /* 0x000fc600078e0206 */
[----:B------:R1:W-:Y:S01]  /*b720*/  STL.64 [R1+0x790], R14 ;  /* 0x0007900e01007387 */ /* 0x0003e20000100a00 */
[----:B------:R-:W-:-:S03]  /*b730*/  IMAD.WIDE R16, R2, 0x4, R16 ;  /* 0x0000000402107825 */ /* 0x000fc600078e0210 */
[----:B------:R1:W-:Y:S04]  /*b740*/  STL.64 [R1+0x788], R6 ;  /* 0x0007880601007387 */ /* 0x0003e80000100a00 */
[----:B------:R4:W-:Y:S04]  /*b750*/  LDGSTS.E [R252+0x4c000], [R22.64], !P1 ;  /* 0x4c00000016fc7fae */ /* 0x0009e8000c921848 */
[----:B------:R1:W-:Y:S04]  /*b760*/  LDGSTS.E [R252+0x4c200], [R14.64], !P1 ;  /* 0x4c2000000efc7fae */ /* 0x0003e8000c921848 */
[----:B------:R3:W-:Y:S04]  /*b770*/  STL.64 [R1+0x780], R16 ;  /* 0x0007801001007387 */ /* 0x0007e80000100a00 */
[----:B------:R1:W-:Y:S04]  /*b780*/  LDGSTS.E [R252+0x4c400], [R6.64], !P1 ;  /* 0x4c40000006fc7fae */ /* 0x0003e8000c921848 */
[----:B-1----:R-:W5:Y:S04]  /*b790*/  LDL.LU.64 R14, [R1+0x610] ;  /* 0x00061000010e7983 */ /* 0x002f680000300a00 */
[----:B------:R3:W-:Y:S04]  /*b7a0*/  LDGSTS.E [R252+0x4c600], [R16.64], !P1 ;  /* 0x4c60000010fc7fae */ /* 0x0007e8000c921848 */
[----:B------:R-:W5:Y:S01]  /*b7b0*/  LDL.LU.64 R6, [R1+0x600] ;  /* 0x0006000001067983 */ /* 0x000f620000300a00 */
[----:B------:R-:W-:-:S04]  /*b7c0*/  IADD3 R243, R3, -0x9d, RZ ;  /* 0xffffff6303f37810 */ /* 0x000fc80007ffe0ff */
[----:B------:R-:W-:Y:S01]  /*b7d0*/  ISETP.GE.U32.AND P3, PT, R243, 0x7fffff24, PT ;  /* 0x7fffff24f300780c */ /* 0x000fe20003f66070 */
[C---:B----4-:R-:W-:Y:S02]  /*b7e0*/  IMAD.WIDE R22, R2.reuse, 0x4, R12 ;  /* 0x0000000402167825 */ /* 0x050fe400078e020c */
[----:B------:R-:W4:Y:S04]  /*b7f0*/  LDL.LU.64 R12, [R1+0x5f0] ;  /* 0x0005f000010c7983 */ /* 0x000f280000300a00 */
[----:B------:R-:W-:Y:S04]  /*b800*/  STL.64 [R1+0x778], R22 ;  /* 0x0007781601007387 */ /* 0x000fe80000100a00 */
[----:B---3--:R-:W3:Y:S01]  /*b810*/  LDL.LU.64 R16, [R1+0x5e0] ;  /* 0x0005e00001107983 */ /* 0x008ee20000300a00 */
[----:B------:R-:W-:-:S03]  /*b820*/  IMAD.WIDE R10, R2, 0x4, R10 ;  /* 0x00000004020a7825 */ /* 0x000fc600078e020a */
[----:B------:R1:W-:Y:S01]  /*b830*/  LDGSTS.E [R252+0x4e000], [R22.64], !P3 ;  /* 0x4e00000016fc7fae */ /* 0x0003e2000d921848 */
[----:B--2---:R-:W-:-:S03]  /*b840*/  IMAD.WIDE R8, R2, 0x4, R8 ;  /* 0x0000000402087825 */ /* 0x004fc600078e0208 */
[----:B------:R2:W-:Y:S04]  /*b850*/  STL.64 [R1+0x770], R10 ;  /* 0x0007700a01007387 */ /* 0x0005e80000100a00 */
[----:B------:R1:W-:Y:S04]  /*b860*/  STL.64 [R1+0x768], R8 ;  /* 0x0007680801007387 */ /* 0x0003e80000100a00 */
[----:B------:R2:W-:Y:S04]  /*b870*/  LDGSTS.E [R252+0x4e200], [R10.64], !P3 ;  /* 0x4e2000000afc7fae */ /* 0x0005e8000d921848 */
[----:B------:R1:W-:Y:S01]  /*b880*/  LDGSTS.E [R252+0x4e400], [R8.64], !P3 ;  /* 0x4e40000008fc7fae */ /* 0x0003e2000d921848 */
[----:B-----5:R-:W-:-:S05]  /*b890*/  IMAD.WIDE R4, R2, 0x4, R4 ;  /* 0x0000000402047825 */ /* 0x020fca00078e0204 */
[----:B------:R5:W-:Y:S04]  /*b8a0*/  STL.64 [R1+0x760], R4 ;  /* 0x0007600401007387 */ /* 0x000be80000100a00 */
[----:B--2---:R-:W2:Y:S04]  /*b8b0*/  LDL.LU.64 R10, [R1+0x5c0] ;  /* 0x0005c000010a7983 */ /* 0x004ea80000300a00 */
[----:B------:R5:W-:Y:S04]  /*b8c0*/  LDGSTS.E [R252+0x4e600], [R4.64], !P3 ;  /* 0x4e60000004fc7fae */ /* 0x000be8000d921848 */
[----:B-1----:R-:W2:Y:S04]  /*b8d0*/  LDL.LU.64 R8, [R1+0x5b8] ;  /* 0x0005b80001087983 */ /* 0x002ea80000300a00 */
[----:B-----5:R-:W4:Y:S01]  /*b8e0*/  LDL.LU.64 R4, [R1+0x5b0] ;  /* 0x0005b00001047983 */ /* 0x020f220000300a00 */
[----:B------:R-:W-:-:S04]  /*b8f0*/  IMAD.WIDE R24, R2, 0x4, R20 ;  /* 0x0000000402187825 */ /* 0x000fc800078e0214 */
[C---:B------:R-:W-:Y:S02]  /*b900*/  IMAD.WIDE R22, R2.reuse, 0x4, R100 ;  /* 0x0000000402167825 */ /* 0x040fe400078e0264 */
[----:B------:R-:W4:Y:S02]  /*b910*/  LDL.LU.64 R100, [R1+0x5a8] ;  /* 0x0005a80001647983 */ /* 0x000f240000300a00 */
[C---:B------:R-:W-:Y:S02]  /*b920*/  IMAD.WIDE R20, R2.reuse, 0x4, R18 ;  /* 0x0000000402147825 */ /* 0x040fe400078e0212 */
[----:B------:R-:W-:Y:S04]  /*b930*/  STL.64 [R1+0x758], R24 ;  /* 0x0007581801007387 */ /* 0x000fe80000100a00 */
[----:B------:R1:W-:Y:S04]  /*b940*/  STL.64 [R1+0x750], R22 ;  /* 0x0007501601007387 */ /* 0x0003e80000100a00 */
[----:B------:R1:W-:Y:S01]  /*b950*/  STL.64 [R1+0x748], R20 ;  /* 0x0007481401007387 */ /* 0x0003e20000100a00 */
[----:B------:R-:W-:-:S05]  /*b960*/  IMAD.WIDE R18, R2, 0x4, R240 ;  /* 0x0000000402127825 */ /* 0x000fca00078e02f0 */
[----:B------:R1:W-:Y:S04]  /*b970*/  STL.64 [R1+0x740], R18 ;  /* 0x0007401201007387 */ /* 0x0003e80000100a00 */
[----:B------:R-:W4:Y:S01]  /*b980*/  LDL.LU.64 R240, [R1+0x5a0] ;  /* 0x0005a00001f07983 */ /* 0x000f220000300a00 */
[----:B------:R-:W-:-:S04]  /*b990*/  IADD3 R243, R3, -0xa1, RZ ;  /* 0xffffff5f03f37810 */ /* 0x000fc80007ffe0ff */
[----:B------:R-:W-:Y:S02]  /*b9a0*/  ISETP.GE.U32.AND P2, PT, R243, 0x7fffff20, PT ;  /* 0x7fffff20f300780c */ /* 0x000fe40003f46070 */
[----:B------:R-:W-:-:S04]  /*b9b0*/  IADD3 R243, R3, -0xa5, RZ ;  /* 0xffffff5b03f37810 */ /* 0x000fc80007ffe0ff */
[----:B------:R-:W-:-:S07]  /*b9c0*/  ISETP.GE.U32.AND P0, PT, R243, 0x7fffff1c, PT ;  /* 0x7fffff1cf300780c */ /* 0x000fce0003f06070 */
[----:B------:R2:W-:Y:S04]  /*b9d0*/  LDGSTS.E [R252+0x50000], [R24.64], !P2 ;  /* 0x5000000018fc7fae */ /* 0x0005e8000d121848 */
[----:B------:R1:W-:Y:S04]  /*b9e0*/  LDGSTS.E [R252+0x50200], [R22.64], !P2 ;  /* 0x5020000016fc7fae */ /* 0x0003e8000d121848 */
[----:B------:R1:W-:Y:S04]  /*b9f0*/  LDGSTS.E [R252+0x50400], [R20.64], !P2 ;  /* 0x5040000014fc7fae */ /* 0x0003e8000d121848 */
[----:B------:R1:W-:Y:S02]  /*ba00*/  LDGSTS.E [R252+0x50600], [R18.64], !P2 ;  /* 0x5060000012fc7fae */ /* 0x0003e4000d121848 */
[----:B-1----:R-:W-:-:S02]  /*ba10*/  IMAD.WIDE R22, R2, 0x4, R14 ;  /* 0x0000000402167825 */ /* 0x002fc400078e020e */
[----:B------:R-:W4:Y:S02]  /*ba20*/  LDL.LU.64 R20, [R1+0x598] ;  /* 0x0005980001147983 */ /* 0x000f240000300a00 */
[----:B------:R-:W-:Y:S02]  /*ba30*/  IMAD.WIDE R6, R2, 0x4, R6 ;  /* 0x0000000402067825 */ /* 0x000fe400078e0206 */
[----:B------:R-:W4:Y:S04]  /*ba40*/  LDL.LU.64 R18, [R1+0x590] ;  /* 0x0005900001127983 */ /* 0x000f280000300a00 */
[----:B------:R-:W-:Y:S04]  /*ba50*/  STL.64 [R1+0x738], R22 ;  /* 0x0007381601007387 */ /* 0x000fe80000100a00 */
[----:B------:R-:W4:Y:S04]  /*ba60*/  LDL.LU.64 R14, [R1+0x588] ;  /* 0x00058800010e7983 */ /* 0x000f280000300a00 */
[----:B------:R1:W-:Y:S04]  /*ba70*/  STL.64 [R1+0x730], R6 ;  /* 0x0007300601007387 */ /* 0x0003e80000100a00 */
[----:B------:R1:W-:Y:S04]  /*ba80*/  LDGSTS.E [R252+0x52000], [R22.64], !P0 ;  /* 0x5200000016fc7fae */ /* 0x0003e8000c121848 */
[----:B------:R1:W-:Y:S01]  /*ba90*/  LDGSTS.E [R252+0x52200], [R6.64], !P0 ;  /* 0x5220000006fc7fae */ /* 0x0003e2000c121848 */
[----:B------:R-:W-:-:S04]  /*baa0*/  IADD3 R243, R3, -0xa9, RZ ;  /* 0xffffff5703f37810 */ /* 0x000fc80007ffe0ff */
[----:B------:R-:W-:Y:S01]  /*bab0*/  ISETP.GE.U32.AND P4, PT, R243, 0x7fffff18, PT ;  /* 0x7fffff18f300780c */ /* 0x000fe20003f86070 */
[----:B----4-:R-:W-:-:S04]  /*bac0*/  IMAD.WIDE R12, R2, 0x4, R12 ;  /* 0x00000004020c7825 */ /* 0x010fc800078e020c */
[C---:B---3--:R-:W-:Y:S01]  /*bad0*/  IMAD.WIDE R16, R2.reuse, 0x4, R16 ;  /* 0x0000000402107825 */ /* 0x048fe200078e0210 */
[----:B------:R3:W-:Y:S04]  /*bae0*/  STL.64 [R1+0x728], R12 ;  /* 0x0007280c01007387 */ /* 0x0007e80000100a00 */
[----:B------:R4:W-:Y:S04]  /*baf0*/  STL.64 [R1+0x720], R16 ;  /* 0x0007201001007387 */ /* 0x0009e80000100a00 */
[----:B-1----:R-:W5:Y:S04]  /*bb00*/  LDL.LU.64 R6, [R1+0x580] ;  /* 0x0005800001067983 */ /* 0x002f680000300a00 */
[----:B------:R3:W-:Y:S04]  /*bb10*/  LDGSTS.E [R252+0x52400], [R12.64], !P0 ;  /* 0x524000000cfc7fae */ /* 0x0007e8000c121848 */
[----:B------:R4:W-:Y:S04]  /*bb20*/  LDGSTS.E [R252+0x52600], [R16.64], !P0 ;  /* 0x5260000010fc7fae */ /* 0x0009e8000c121848 */
[----:B---3--:R-:W3:Y:S01]  /*bb30*/  LDL.LU.64 R12, [R1+0x578] ;  /* 0x00057800010c7983 */ /* 0x008ee20000300a00 */
[----:B--2---:R-:W-:-:S03]  /*bb40*/  IMAD.WIDE R24, R2, 0x4, R10 ;  /* 0x0000000402187825 */ /* 0x004fc600078e020a */
[----:B------:R-:W2:Y:S04]  /*bb50*/  LDL.LU.64 R10, [R1+0x570] ;  /* 0x00057000010a7983 */ /* 0x000ea80000300a00 */
[----:B------:R-:W-:Y:S01]  /*bb60*/  STL.64 [R1+0x718], R24 ;  /* 0x0007181801007387 */ /* 0x000fe20000100a00 */
[----:B------:R-:W-:-:S03]  /*bb70*/  IMAD.WIDE R22, R2, 0x4, R8 ;  /* 0x0000000402167825 */ /* 0x000fc600078e0208 */
[----:B----4-:R-:W4:Y:S04]  /*bb80*/  LDL.LU.64 R16, [R1+0x568] ;  /* 0x0005680001107983 */ /* 0x010f280000300a00 */
[----:B------:R1:W-:Y:S01]  /*bb90*/  LDGSTS.E [R252+0x54000], [R24.64], !P4 ;  /* 0x5400000018fc7fae */ /* 0x0003e2000e121848 */
[----:B------:R-:W-:-:S03]  /*bba0*/  IMAD.WIDE R8, R2, 0x4, R4 ;  /* 0x0000000402087825 */ /* 0x000fc600078e0204 */
[----:B------:R-:W-:Y:S04]  /*bbb0*/  STL.64 [R1+0x710], R22 ;  /* 0x0007101601007387 */ /* 0x000fe80000100a00 */
[----:B------:R1:W-:Y:S04]  /*bbc0*/  STL.64 [R1+0x708], R8 ;  /* 0x0007080801007387 */ /* 0x0003e80000100a00 */
[----:B------:R1:W-:Y:S04]  /*bbd0*/  LDGSTS.E [R252+0x54200], [R22.64], !P4 ;  /* 0x5420000016fc7fae */ /* 0x0003e8000e121848 */
[----:B------:R1:W-:Y:S01]  /*bbe0*/  LDGSTS.E [R252+0x54400], [R8.64], !P4 ;  /* 0x5440000008fc7fae */ /* 0x0003e2000e121848 */
[----:B------:R-:W-:-:S05]  /*bbf0*/  IMAD.WIDE R4, R2, 0x4, R100 ;  /* 0x0000000402047825 */ /* 0x000fca00078e0264 */
[----:B------:R1:W-:Y:S04]  /*bc00*/  STL.64 [R1+0x700], R4 ;  /* 0x0007000401007387 */ /* 0x0003e80000100a00 */
[----:B------:R1:W-:Y:S04]  /*bc10*/  LDGSTS.E [R252+0x54600], [R4.64], !P4 ;  /* 0x5460000004fc7fae */ /* 0x0003e8000e121848 */
[----:B-1----:R-:W4:Y:S04]  /*bc20*/  LDL.LU.64 R8, [R1+0x560] ;  /* 0x0005600001087983 */ /* 0x002f280000300a00 */
[----:B------:R-:W4:Y:S04]  /*bc30*/  LDL.LU.64 R4, [R1+0x558] ;  /* 0x0005580001047983 */ /* 0x000f280000300a00 */
[----:B------:R-:W4:Y:S01]  /*bc40*/  LDL.LU.64 R100, [R1+0x550] ;  /* 0x0005500001647983 */ /* 0x000f220000300a00 */
[----:B------:R-:W-:-:S05]  /*bc50*/  IMAD.WIDE R22, R2, 0x4, R240 ;  /* 0x0000000402167825 */ /* 0x000fca00078e02f0 */
[----:B------:R-:W-:Y:S04]  /*bc60*/  STL.64 [R1+0x6f8], R22 ;  /* 0x0006f81601007387 */ /* 0x000fe80000100a00 */
[----:B------:R-:W4:Y:S01]  /*bc70*/  LDL.LU.64 R240, [R1+0x548] ;  /* 0x0005480001f07983 */ /* 0x000f220000300a00 */
[----:B------:R-:W-:-:S04]  /*bc80*/  IADD3 R243, R3, -0xad, RZ ;  /* 0xffffff5303f37810 */ /* 0x000fc80007ffe0ff */
[----:B------:R-:W-:-:S13]  /*bc90*/  ISETP.GE.U32.AND P5, PT, R243, 0x7fffff14, PT ;  /* 0x7fffff14f300780c */ /* 0x000fda0003fa6070 */
[----:B------:R4:W-:Y:S01]  /*bca0*/  LDGSTS.E [R252+0x56000], [R22.64], !P5 ;  /* 0x5600000016fc7fae */ /* 0x0009e2000e921848 */
[----:B------:R-:W-:-:S04]  /*bcb0*/  IMAD.WIDE R20, R2, 0x4, R20 ;  /* 0x0000000402147825 */ /* 0x000fc800078e0214 */
[C---:B------:R-:W-:Y:S01]  /*bcc0*/  IMAD.WIDE R18, R2.reuse, 0x4, R18 ;  /* 0x0000000402127825 */ /* 0x040fe200078e0212 */
[----:B------:R-:W-:Y:S04]  /*bcd0*/  STL.64 [R1+0x6f0], R20 ;  /* 0x0006f01401007387 */ /* 0x000fe80000100a00 */
[----:B------:R1:W-:Y:S01]  /*bce0*/  LDGSTS.E [R252+0x56200], [R20.64], !P5 ;  /* 0x5620000014fc7fae */ /* 0x0003e2000e921848 */
[----:B------:R-:W-:-:S03]  /*bcf0*/  IMAD.WIDE R14, R2, 0x4, R14 ;  /* 0x00000004020e7825 */ /* 0x000fc600078e020e */
[----:B------:R-:W-:Y:S04]  /*bd00*/  STL.64 [R1+0x6e8], R18 ;  /* 0x0006e81201007387 */ /* 0x000fe80000100a00 */
[----:B------:R1:W-:Y:S04]  /*bd10*/  LDGSTS.E [R252+0x56400], [R18.64], !P5 ;  /* 0x5640000012fc7fae */ /* 0x0003e8000e921848 */
[----:B------:R5:W-:Y:S04]  /*bd20*/  STL.64 [R1+0x6e0], R14 ;  /* 0x0006e00e01007387 */ /* 0x000be80000100a00 */
[----:B------:R5:W-:Y:S01]  /*bd30*/  LDGSTS.E [R252+0x56600], [R14.64], !P5 ;  /* 0x566000000efc7fae */ /* 0x000be2000e921848 */
[----:B------:R-:W-:-:S04]  /*bd40*/  IADD3 R243, R3, -0xb1, RZ ;  /* 0xffffff4f03f37810 */ /* 0x000fc80007ffe0ff */
[----:B------:R-:W-:Y:S02]  /*bd50*/  ISETP.GE.U32.AND P6, PT, R243, 0x7fffff10, PT ;  /* 0x7fffff10f300780c */ /* 0x000fe40003fc6070 */
[----:B------:R-:W-:-:S04]  /*bd60*/  IADD3 R243, R3, -0xb5, RZ ;  /* 0xffffff4b03f37810 */ /* 0x000fc80007ffe0ff */
[----:B------:R-:W-:Y:S01]  /*bd70*/  ISETP.GE.U32.AND P1, PT, R243, 0x7fffff0c, PT ;  /* 0x7fffff0cf300780c */ /* 0x000fe20003f26070 */
[C---:B-----5:R-:W-:Y:S02]  /*bd80*/  IMAD.WIDE R14, R2.reuse, 0x4, R6 ;  /* 0x00000004020e7825 */ /* 0x060fe400078e0206 */
[----:B------:R-:W5:Y:S04]  /*bd90*/  LDL.LU.64 R6, [R1+0x540] ;  /* 0x0005400001067983 */ /* 0x000f680000300a00 */
[----:B-1----:R-:W5:Y:S04]  /*bda0*/  LDL.LU.64 R20, [R1+0x538] ;  /* 0x0005380001147983 */ /* 0x002f680000300a00 */
[----:B------:R1:W-:Y:S04]  /*bdb0*/  STL.64 [R1+0x6c8], R14 ;  /* 0x0006c80e01007387 */ /* 0x0003e80000100a00 */
[----:B------:R-:W5:Y:S01]  /*bdc0*/  LDL.LU.64 R18, [R1+0x530] ;  /* 0x0005300001127983 */ /* 0x000f620000300a00 */
[----:B---3--:R-:W-:-:S03]  /*bdd0*/  IMAD.WIDE R12, R2, 0x4, R12 ;  /* 0x00000004020c7825 */ /* 0x008fc600078e020c */
[----:B------:R1:W-:Y:S04]  /*bde0*/  LDGSTS.E [R252+0x58000], [R14.64], !P6 ;  /* 0x580000000efc7fae */ /* 0x0003e8000f121848 */
[----:B------:R3:W-:Y:S04]  /*bdf0*/  STL.64 [R1+0x6c0], R12 ;  /* 0x0006c00c01007387 */ /* 0x0007e80000100a00 */
[----:B------:R-:W5:Y:S04]  /*be00*/  LDL.LU.64 R248, [R1+0x528] ;  /* 0x0005280001f87983 */ /* 0x000f680000300a00 */
[----:B------:R3:W-:Y:S01]  /*be10*/  LDGSTS.E [R252+0x58200], [R12.64], !P6 ;  /* 0x582000000cfc7fae */ /* 0x0007e2000f121848 */
[----:B--2---:R-:W-:-:S04]  /*be20*/  IMAD.WIDE R10, R2, 0x4, R10 ;  /* 0x00000004020a7825 */ /* 0x004fc800078e020a */
[C---:B----4-:R-:W-:Y:S01]  /*be30*/  IMAD.WIDE R22, R2.reuse, 0x4, R16 ;  /* 0x0000000402167825 */ /* 0x050fe200078e0210 */
[----:B------:R2:W-:Y:S04]  /*be40*/  STL.64 [R1+0x6b8], R10 ;  /* 0x0006b80a01007387 */ /* 0x0005e80000100a00 */
[----:B------:R4:W-:Y:S04]  /*be50*/  STL.64 [R1+0x6b0], R22 ;  /* 0x0006b01601007387 */ /* 0x0009e80000100a00 */
[----:B------:R-:W5:Y:S04]  /*be60*/  LDL.LU.64 R16, [R1+0x520] ;  /* 0x0005200001107983 */ /* 0x000f680000300a00 */
[----:B-1----:R-:W5:Y:S04]  /*be70*/  LDL.LU.64 R14, [R1+0x518] ;  /* 0x00051800010e7983 */ /* 0x002f680000300a00 */
[----:B------:R2:W-:Y:S04]  /*be80*/  LDGSTS.E [R252+0x58400], [R10.64], !P6 ;  /* 0x584000000afc7fae */ /* 0x0005e8000f121848 */
[----:B---3--:R-:W3:Y:S04]  /*be90*/  LDL.LU.64 R12, [R1+0x510] ;  /* 0x00051000010c7983 */ /* 0x008ee80000300a00 */
[----:B------:R4:W-:Y:S04]  /*bea0*/  LDGSTS.E [R252+0x58600], [R22.64], !P6 ;  /* 0x5860000016fc7fae */ /* 0x0009e8000f121848 */
[----:B--2---:R-:W2:Y:S01]  /*beb0*/  LDL.LU.64 R10, [R1+0x508] ;  /* 0x00050800010a7983 */ /* 0x004ea20000300a00 */
[----:B------:R-:W-:-:S05]  /*bec0*/  IMAD.WIDE R8, R2, 0x4, R8 ;  /* 0x0000000402087825 */ /* 0x000fca00078e0208 */
[----:B------:R1:W-:Y:S01]  /*bed0*/  STL.64 [R1+0x6a8], R8 ;  /* 0x0006a80801007387 */ /* 0x0003e20000100a00 */
[----:B------:R-:W-:-:S03]  /*bee0*/  IMAD.WIDE R26, R2, 0x4, R4 ;  /* 0x00000004021a7825 */ /* 0x000fc600078e0204 */
[----:B------:R1:W-:Y:S01]  /*bef0*/  LDGSTS.E [R252+0x5a000], [R8.64], !P1 ;  /* 0x5a00000008fc7fae */ /* 0x0003e2000c921848 */
[----:B------:R-:W-:-:S03]  /*bf00*/  IMAD.WIDE R24, R2, 0x4, R100 ;  /* 0x0000000402187825 */ /* 0x000fc600078e0264 */
[----:B------:R-:W2:Y:S04]  /*bf10*/  LDL.LU.64 R4, [R1+0x500] ;  /* 0x0005000001047983 */ /* 0x000ea80000300a00 */
[----:B------:R1:W-:Y:S04]  /*bf20*/  STL.64 [R1+0x6a0], R26 ;  /* 0x0006a01a01007387 */ /* 0x0003e80000100a00 */
[----:B------:R-:W2:Y:S01]  /*bf30*/  LDL.LU.64 R100, [R1+0x4f8] ;  /* 0x0004f80001647983 */ /* 0x000ea20000300a00 */
[----:B----4-:R-:W-:-:S03]  /*bf40*/  IMAD.WIDE R22, R2, 0x4, R240 ;  /* 0x0000000402167825 */ /* 0x010fc600078e02f0 */
[----:B------:R4:W-:Y:S04]  /*bf50*/  STL.64 [R1+0x698], R24 ;  /* 0x0006981801007387 */ /* 0x0009e80000100a00 */
[----:B------:R-:W2:Y:S04]  /*bf60*/  LDL.LU.64 R240, [R1+0x110] ;  /* 0x0001100001f07983 */ /* 0x000ea80000300a00 */
[----:B------:R5:W-:Y:S04]  /*bf70*/  STL.64 [R1+0x690], R22 ;  /* 0x0006901601007387 */ /* 0x000be80000100a00 */
[----:B-1----:R-:W2:Y:S01]  /*bf80*/  LDL.LU.64 R8, [R1+0xf8] ;  /* 0x0000f80001087983 */ /* 0x002ea20000300a00 */
[----:B------:R-:W-:-:S03]  /*bf90*/  IADD3 R243, R3, -0xb9, RZ ;  /* 0xffffff4703f37810 */ /* 0x000fc60007ffe0ff */
[----:B------:R1:W-:Y:S01]  /*bfa0*/  LDGSTS.E [R252+0x5a200], [R26.64], !P1 ;  /* 0x5a2000001afc7fae */ /* 0x0003e2000c921848 */
[----:B------:R-:W-:-:S03]  /*bfb0*/  ISETP.GE.U32.AND P3, PT, R243, 0x7fffff08, PT ;  /* 0x7fffff08f300780c */ /* 0x000fc60003f66070 */
[----:B------:R4:W-:Y:S04]  /*bfc0*/  LDGSTS.E [R252+0x5a400], [R24.64], !P1 ;  /* 0x5a40000018fc7fae */ /* 0x0009e8000c921848 */
[----:B------:R5:W-:Y:S04]  /*bfd0*/  LDGSTS.E [R252+0x5a600], [R22.64], !P1 ;  /* 0x5a60000016fc7fae */ /* 0x000be8000c921848 */
[----:B-1----:R-:W2:Y:S04]  /*bfe0*/  LDL.LU.64 R26, [R1+0xe08] ;  /* 0x000e0800011a7983 */ /* 0x002ea80000300a00 */
[----:B----4-:R-:W4:Y:S01]  /*bff0*/  LDL.LU.64 R24, [R1+0xe00] ;  /* 0x000e000001187983 */ /* 0x010f220000300a00 */
[----:B------:R-:W-:-:S04]  /*c000*/  IADD3 R243, R3, -0xbd, RZ ;  /* 0xffffff4303f37810 */ /* 0x000fc80007ffe0ff */
[----:B------:R-:W-:Y:S02]  /*c010*/  ISETP.GE.U32.AND P2, PT, R243, 0x7fffff04, PT ;  /* 0x7fffff04f300780c */ /* 0x000fe40003f46070 */
[----:B------:R-:W-:-:S04]  /*c020*/  IADD3 R243, R3, -0x82, RZ ;  /* 0xffffff7e03f37810 */ /* 0x000fc80007ffe0ff */
[----:B------:R-:W-:Y:S01]  /*c030*/  ISETP.GE.U32.AND P0, PT, R243, 0x7fffff3f, PT ;  /* 0x7fffff3ff300780c */ /* 0x000fe20003f06070 */
[C---:B-----5:R-:W-:Y:S02]  /*c040*/  IMAD.WIDE R22, R2.reuse, 0x4, R6 ;  /* 0x0000000402167825 */ /* 0x060fe400078e0206 */
[----:B------:R-:W5:Y:S02]  /*c050*/  LDL.LU.64 R6, [R1+0xe0] ;  /* 0x0000e00001067983 */ /* 0x000f640000300a00 */
[C---:B------:R-:W-:Y:S02]  /*c060*/  IMAD.WIDE R20, R2.reuse, 0x4, R20 ;  /* 0x0000000402147825 */ /* 0x040fe400078e0214 */
[----:B------:R1:W-:Y:S02]  /*c070*/  STL.64 [R1+0x680], R22 ;  /* 0x0006801601007387 */ /* 0x0003e40000100a00 */
[C---:B------:R-:W-:Y:S02]  /*c080*/  IMAD.WIDE R18, R2.reuse, 0x4, R18 ;  /* 0x0000000402127825 */ /* 0x040fe400078e0212 */
[----:B------:R1:W-:Y:S04]  /*c090*/  STL.64 [R1+0x678], R20 ;  /* 0x0006781401007387 */ /* 0x0003e80000100a00 */
[----:B------:R1:W-:Y:S04]  /*c0a0*/  LDGSTS.E [R252+0x5c000], [R22.64], !P3 ;  /* 0x5c00000016fc7fae */ /* 0x0003e8000d921848 */
[----:B------:R1:W-:Y:S01]  /*c0b0*/  LDGSTS.E [R252+0x5c200], [R20.64], !P3 ;  /* 0x5c20000014fc7fae */ /* 0x0003e2000d921848 */
[----:B------:R-:W-:-:S03]  /*c0c0*/  IMAD.WIDE R248, R2, 0x4, R248 ;  /* 0x0000000402f87825 */ /* 0x000fc600078e02f8 */
[----:B------:R1:W-:Y:S04]  /*c0d0*/  LDGSTS.E [R252+0x5c400], [R18.64], !P3 ;  /* 0x5c40000012fc7fae */ /* 0x0003e8000d921848 */
[----:B-1----:R-:W4:Y:S04]  /*c0e0*/  LDL.LU.64 R22, [R1+0xdf8] ;  /* 0x000df80001167983 */ /* 0x002f280000300a00 */
[----:B------:R1:W-:Y:S04]  /*c0f0*/  STL.64 [R1+0x668], R18 ;  /* 0x0006681201007387 */ /* 0x0003e80000100a00 */
[----:B------:R-:W4:Y:S04]  /*c100*/  LDL.LU.64 R20, [R1+0xdf0] ;  /* 0x000df00001147983 */ /* 0x000f280000300a00 */
[----:B------:R1:W-:Y:S04]  /*c110*/  STL.64 [R1+0x660], R248 ;  /* 0x000660f801007387 */ /* 0x0003e80000100a00 */
[----:B------:R1:W-:Y:S04]  /*c120*/  LDGSTS.E [R252+0x5c600], [R248.64], !P3 ;  /* 0x5c600000f8fc7fae */ /* 0x0003e8000d921848 */
[----:B-1----:R-:W4:Y:S04]  /*c130*/  LDL.LU.64 R18, [R1+0xde8] ;  /* 0x000de80001127983 */ /* 0x002f280000300a00 */
[----:B------:R-:W1:Y:S01]  /*c140*/  S2R R248, SR_TID.X ;  /* 0x0000000000f87919 */ /* 0x000e620000002100 */
[----:B------:R-:W-:-:S04]  /*c150*/  IMAD.WIDE R16, R2, 0x4, R16 ;  /* 0x0000000402107825 */ /* 0x000fc800078e0210 */
[C---:B------:R-:W-:Y:S01]  /*c160*/  IMAD.WIDE R14, R2.reuse, 0x4, R14 ;  /* 0x00000004020e7825 */ /* 0x040fe200078e020e */
[----:B------:R1:W-:Y:S03]  /*c170*/  STL.64 [R1+0x658], R16 ;  /* 0x0006581001007387 */ /* 0x0003e60000100a00 */
[C---:B---3--:R-:W-:Y:S01]  /*c180*/  IMAD.WIDE R12, R2.reuse, 0x4, R12 ;  /* 0x00000004020c7825 */ /* 0x048fe200078e020c */
[----:B------:R3:W-:Y:S03]  /*c190*/  STL.64 [R1+0x650], R14 ;  /* 0x0006500e01007387 */ /* 0x0007e60000100a00 */
[----:B--2---:R-:W-:Y:S01]  /*c1a0*/  IMAD.WIDE R10, R2, 0x4, R10 ;  /* 0x00000004020a7825 */ /* 0x004fe200078e020a */
[----:B------:R2:W-:Y:S04]  /*c1b0*/  LDGSTS.E [R252+0x5e000], [R16.64], !P2 ;  /* 0x5e00000010fc7fae */ /* 0x0005e8000d121848 */
[----:B------:R3:W-:Y:S04]  /*c1c0*/  LDGSTS.E [R252+0x5e200], [R14.64], !P2 ;  /* 0x5e2000000efc7fae */ /* 0x0007e8000d121848 */
[----:B------:R2:W-:Y:S01]  /*c1d0*/  LDGSTS.E [R252+0x5e400], [R12.64], !P2 ;  /* 0x5e4000000cfc7fae */ /* 0x0005e2000d121848 */
[----:B-1----:R-:W-:-:S03]  /*c1e0*/  LOP3.LUT R248, R248, 0x7f, RZ, 0xc0, !PT ;  /* 0x0000007ff8f87812 */ /* 0x002fc600078ec0ff */
[----:B--2---:R-:W2:Y:S02]  /*c1f0*/  LDL.LU.64 R16, [R1+0xde0] ;  /* 0x000de00001107983 */ /* 0x004ea40000300a00 */
[----:B------:R-:W-:Y:S02]  /*c200*/  IMAD.SHL.U32 R248, R248, 0x4, RZ ;  /* 0x00000004f8f87824 */ /* 0x000fe400078e00ff */
[----:B------:R1:W-:Y:S01]  /*c210*/  STL.64 [R1+0x648], R12 ;  /* 0x0006480c01007387 */ /* 0x0003e20000100a00 */
[----:B------:R-:W-:-:S03]  /*c220*/  IMAD.WIDE R4, R2, 0x4, R4 ;  /* 0x0000000402047825 */ /* 0x000fc600078e0204 */
[----:B------:R1:W-:Y:S01]  /*c230*/  STL.64 [R1+0x640], R10 ;  /* 0x0006400a01007387 */ /* 0x0003e20000100a00 */
[----:B------:R-:W-:-:S03]  /*c240*/  LOP3.LUT R248, R248, 0x20, RZ, 0x3c, !PT ;  /* 0x00000020f8f87812 */ /* 0x000fc600078e3cff */
[----:B---3--:R-:W3:Y:S01]  /*c250*/  LDL.LU.64 R14, [R1+0xdd8] ;  /* 0x000dd800010e7983 */ /* 0x008ee20000300a00 */
[----:B------:R-:W-:-:S03]  /*c260*/  IMAD.WIDE R100, R2, 0x4, R100 ;  /* 0x0000000402647825 */ /* 0x000fc600078e0264 */
[----:B-1----:R-:W2:Y:S04]  /*c270*/  LDL.LU.64 R12, [R1+0xdd0] ;  /* 0x000dd000010c7983 */ /* 0x002ea80000300a00 */
[----:B------:R1:W-:Y:S01]  /*c280*/  LDGSTS.E [R252+0x5e600], [R10.64], !P2 ;  /* 0x5e6000000afc7fae */ /* 0x0003e2000d121848 */
[----:B------:R-:W-:-:S03]  /*c290*/  IMAD.WIDE R240, R2, 0x4, R240 ;  /* 0x0000000402f07825 */ /* 0x000fc600078e02f0 */
[----:B------:R1:W-:Y:S04]  /*c2a0*/  LDGSTS.E [R248+0x40800], [R4.64], !P0 ;  /* 0x4080000004f87fae */ /* 0x0003e8000c121848 */
[----:B------:R1:W-:Y:S01]  /*c2b0*/  LDGSTS.E [R248+0x40a00], [R100.64], !P0 ;  /* 0x40a0000064f87fae */ /* 0x0003e2000c121848 */
[----:B------:R-:W-:-:S03]  /*c2c0*/  IMAD.WIDE R8, R2, 0x4, R8 ;  /* 0x0000000402087825 */ /* 0x000fc600078e0208 */
[----:B-1----:R-:W2:Y:S04]  /*c2d0*/  LDL.LU.64 R10, [R1+0xdc8] ;  /* 0x000dc800010a7983 */ /* 0x002ea80000300a00 */
[----:B------:R1:W-:Y:S04]  /*c2e0*/  STL.64 [R1+0x638], R4 ;  /* 0x0006380401007387 */ /* 0x0003e80000100a00 */
[----:B------:R1:W-:Y:S04]  /*c2f0*/  STL.64 [R1+0x630], R100 ;  /* 0x0006306401007387 */ /* 0x0003e80000100a00 */
[----:B------:R1:W-:Y:S04]  /*c300*/  LDGSTS.E [R248+0x40c00], [R240.64], !P0 ;  /* 0x40c00000f0f87fae */ /* 0x0003e8000c121848 */
[----:B-1----:R-:W2:Y:S04]  /*c310*/  LDL.LU.64 R4, [R1+0xdc0] ;  /* 0x000dc00001047983 */ /* 0x002ea80000300a00 */
[----:B------:R1:W-:Y:S04]  /*c320*/  STL.64 [R1+0x628], R240 ;  /* 0x000628f001007387 */ /* 0x0003e80000100a00 */
[----:B------:R-:W2:Y:S04]  /*c330*/  LDL.LU.64 R100, [R1+0xdb8] ;  /* 0x000db80001647983 */ /* 0x000ea80000300a00 */
[----:B------:R5:W-:Y:S04]  /*c340*/  STL.64 [R1+0x620], R8 ;  /* 0x0006200801007387 */ /* 0x000be80000100a00 */
[----:B-1----:R-:W3:Y:S01]  /*c350*/  LDL.LU.64 R240, [R1+0xdb0] ;  /* 0x000db00001f07983 */ /* 0x002ee20000300a00 */
[----:B------:R-:W-:-:S03]  /*c360*/  IADD3 R243, R3, -0x86, RZ ;  /* 0xffffff7a03f37810 */ /* 0x000fc60007ffe0ff */
[----:B------:R5:W-:Y:S01]  /*c370*/  LDGSTS.E [R248+0x40e00], [R8.64], !P0 ;  /* 0x40e0000008f87fae */ /* 0x000be2000c121848 */
[----:B------:R-:W-:Y:S01]  /*c380*/  ISETP.GE.U32.AND P4, PT, R243, 0x7fffff3b, PT ;  /* 0x7fffff3bf300780c */ /* 0x000fe20003f86070 */
[----:B-----5:R-:W-:-:S05]  /*c390*/  IMAD.WIDE R8, R2, 0x4, R6 ;  /* 0x0000000402087825 */ /* 0x020fca00078e0206 */
[----:B------:R1:W-:Y:S07]  /*c3a0*/  STL.64 [R1+0x618], R8 ;  /* 0x0006180801007387 */ /* 0x0003ee0000100a00 */
[----:B------:R1:W-:Y:S01]  /*c3b0*/  LDGSTS.E [R248+0x42800], [R8.64], !P4 ;  /* 0x4280000008f87fae */ /* 0x0003e2000e121848 */
[----:B--2---:R-:W-:-:S04]  /*c3c0*/  IMAD.WIDE R100, R2, 0x4, R100 ;  /* 0x0000000402647825 */ /* 0x004fc800078e0264 */
[----:B---3--:R-:W-:-:S05]  /*c3d0*/  IMAD.WIDE R6, R2, 0x4, R240 ;  /* 0x0000000402067825 */ /* 0x008fca00078e02f0 */
[----:B------:R2:W-:Y:S04]  /*c3e0*/  STL.64 [R1+0x610], R6 ;  /* 0x0006100601007387 */ /* 0x0005e80000100a00 */
[----:B-1----:R-:W3:Y:S04]  /*c3f0*/  LDL.LU.64 R8, [R1+0xda8] ;  /* 0x000da80001087983 */ /* 0x002ee80000300a00 */
[----:B------:R-:W-:Y:S04]  /*c400*/  STL.64 [R1+0x608], R100 ;  /* 0x0006086401007387 */ /* 0x000fe80000100a00 */
[----:B------:R2:W-:Y:S01]  /*c410*/  LDGSTS.E [R248+0x42a00], [R6.64], !P4 ;  /* 0x42a0000006f87fae */ /* 0x0005e2000e121848 */
[----:B------:R-:W-:Y:S01]  /*c420*/  IADD3 R243, R3, -0x8a, RZ ;  /* 0xffffff7603f37810 */ /* 0x000fe20007ffe0ff */
[----:B------:R-:W-:-:S02]  /*c430*/  IMAD.WIDE R240, R2, 0x4, R4 ;  /* 0x0000000402f07825 */ /* 0x000fc400078e0204 */
[----:B------:R1:W-:Y:S04]  /*c440*/  LDGSTS.E [R248+0x42c00], [R100.64], !P4 ;  /* 0x42c0000064f87fae */ /* 0x0003e8000e121848 */
[----:B--2---:R-:W2:Y:S01]  /*c450*/  LDL.LU.64 R6, [R1+0xda0] ;  /* 0x000da00001067983 */ /* 0x004ea20000300a00 */
[----:B------:R-:W-:Y:S02]  /*c460*/  ISETP.GE.U32.AND P5, PT, R243, 0x7fffff37, PT ;  /* 0x7fffff37f300780c */ /* 0x000fe40003fa6070 */
[----:B------:R-:W-:Y:S01]  /*c470*/  IADD3 R243, R3, -0x8e, RZ ;  /* 0xffffff7203f37810 */ /* 0x000fe20007ffe0ff */
[C---:B------:R-:W-:Y:S01]  /*c480*/  IMAD.WIDE R10, R2.reuse, 0x4, R10 ;  /* 0x00000004020a7825 */ /* 0x040fe200078e020a */
[----:B------:R5:W-:Y:S02]  /*c490*/  LDGSTS.E [R248+0x42e00], [R240.64], !P4 ;  /* 0x42e00000f0f87fae */ /* 0x000be4000e121848 */
[----:B------:R-:W-:Y:S01]  /*c4a0*/  ISETP.GE.U32.AND P6, PT, R243, 0x7fffff33, PT ;  /* 0x7fffff33f300780c */ /* 0x000fe20003fc6070 */
[----:B------:R-:W-:Y:S01]  /*c4b0*/  IMAD.WIDE R12, R2, 0x4, R12 ;  /* 0x00000004020c7825 */ /* 0x000fe200078e020c */
[----:B------:R-:W-:Y:S01]  /*c4c0*/  IADD3 R243, R3, -0x92, RZ ;  /* 0xffffff6e03f37810 */ /* 0x000fe20007ffe0ff */
[----:B------:R-:W-:Y:S03]  /*c4d0*/  STL.64 [R1+0x600], R240 ;  /* 0x000600f001007387 */ /* 0x000fe60000100a00 */
[----:B------:R-:W-:-:S02]  /*c4e0*/  ISETP.GE.U32.AND P1, PT, R243, 0x7fffff2f, PT ;  /* 0x7fffff2ff300780c */ /* 0x000fc40003f26070 */
[----:B------:R-:W-:-:S04]  /*c4f0*/  IADD3 R243, R3, -0x96, RZ ;  /* 0xffffff6a03f37810 */ /* 0x000fc80007ffe0ff */
[----:B------:R-:W-:Y:S02]  /*c500*/  ISETP.GE.U32.AND P3, PT, R243, 0x7fffff2b, PT ;  /* 0x7fffff2bf300780c */ /* 0x000fe40003f66070 */
[C---:B------:R-:W-:Y:S02]  /*c510*/  IADD3 R243, R3.reuse, -0x9a, RZ ;  /* 0xffffff6603f37810 */ /* 0x040fe40007ffe0ff */
[----:B------:R-:W-:Y:S02]  /*c520*/  IADD3 R4, R3, -0xa2, RZ ;  /* 0xffffff5e03047810 */ /* 0x000fe40007ffe0ff */
[----:B------:R-:W-:Y:S02]  /*c530*/  ISETP.GE.U32.AND P2, PT, R243, 0x7fffff27, PT ;  /* 0x7fffff27f300780c */ /* 0x000fe40003f46070 */
[----:B------:R-:W-:Y:S02]  /*c540*/  IADD3 R243, R3, -0x9e, RZ ;  /* 0xffffff6203f37810 */ /* 0x000fe40007ffe0ff */
[----:B------:R-:W-:-:S02]  /*c550*/  ISETP.GE.U32.AND P4, PT, R4, 0x7fffff1f, PT ;  /* 0x7fffff1f0400780c */ /* 0x000fc40003f86070 */
[----:B------:R-:W-:Y:S02]  /*c560*/  ISETP.GE.U32.AND P0, PT, R243, 0x7fffff23, PT ;  /* 0x7fffff23f300780c */ /* 0x000fe40003f06070 */
[----:B------:R-:W-:Y:S02]  /*c570*/  IADD3 R4, R3, -0xa6, RZ ;  /* 0xffffff5a03047810 */ /* 0x000fe40007ffe0ff */
[----:B------:R-:W-:-:S04]  /*c580*/  LOP3.LUT R250, R250, 0x7f, RZ, 0xc0, !PT ;  /* 0x0000007ffafa7812 */ /* 0x000fc800078ec0ff */
[----:B------:R-:W-:-:S04]  /*c590*/  SHF.L.U32 R250, R250, 0x2, RZ ;  /* 0x00000002fafa7819 */ /* 0x000fc800000006ff */
[----:B------:R-:W-:Y:S01]  /*c5a0*/  LOP3.LUT R250, R250, 0x40, RZ, 0x3c, !PT ;  /* 0x00000040fafa7812 */ /* 0x000fe200078e3cff */
[----:B---3--:R-:W-:-:S04]  /*c5b0*/  IMAD.WIDE R8, R2, 0x4, R8 ;  /* 0x0000000402087825 */ /* 0x008fc800078e0208 */
[----:B--2---:R-:W-:-:S05]  /*c5c0*/  IMAD.WIDE R6, R2, 0x4, R6 ;  /* 0x0000000402067825 */ /* 0x004fca00078e0206 */
[----:B------:R-:W-:Y:S04]  /*c5d0*/  STL.64 [R1+0x5f8], R6 ;  /* 0x0005f80601007387 */ /* 0x000fe80000100a00 */
[----:B------:R2:W-:Y:S04]  /*c5e0*/  LDGSTS.E [R248+0x44800], [R6.64], !P5 ;  /* 0x4480000006f87fae */ /* 0x0005e8000e921848 */
[----:B------:R4:W-:Y:S04]  /*c5f0*/  STL.64 [R1+0x5f0], R8 ;  /* 0x0005f00801007387 */ /* 0x0009e80000100a00 */
[----:B------:R4:W-:Y:S04]  /*c600*/  LDGSTS.E [R248+0x44a00], [R8.64], !P5 ;  /* 0x44a0000008f87fae */ /* 0x0009e8000e921848 */
[----:B------:R3:W-:Y:S04]  /*c610*/  STL.64 [R1+0x5e8], R10 ;  /* 0x0005e80a01007387 */ /* 0x0007e80000100a00 */
[----:B------:R3:W-:Y:S04]  /*c620*/  LDGSTS.E [R248+0x44c00], [R10.64], !P5 ;  /* 0x44c000000af87fae */ /* 0x0007e8000e921848 */
[----:B------:R1:W-:Y:S01]  /*c630*/  STL.64 [R1+0x5e0], R12 ;  /* 0x0005e00c01007387 */ /* 0x0003e20000100a00 */
[----:B----4-:R-:W-:-:S03]  /*c640*/  IMAD.WIDE R8, R2, 0x4, R18 ;  /* 0x0000000402087825 */ /* 0x010fc600078e0212 */
[----:B------:R1:W-:Y:S01]  /*c650*/  LDGSTS.E [R248+0x44e00], [R12.64], !P5 ;  /* 0x44e000000cf87fae */ /* 0x0003e2000e921848 */
[----:B--2---:R-:W-:-:S04]  /*c660*/  IMAD.WIDE R6, R2, 0x4, R20 ;  /* 0x0000000402067825 */ /* 0x004fc800078e0214 */
[----:B---3--:R-:W-:-:S04]  /*c670*/  IMAD.WIDE R10, R2, 0x4, R16 ;  /* 0x00000004020a7825 */ /* 0x008fc800078e0210 */
[----:B-1----:R-:W-:-:S05]  /*c680*/  IMAD.WIDE R12, R2, 0x4, R14 ;  /* 0x00000004020c7825 */ /* 0x002fca00078e020e */
[----:B------:R1:W-:Y:S04]  /*c690*/  STL.64 [R1+0x5d8], R12 ;  /* 0x0005d80c01007387 */ /* 0x0003e80000100a00 */
[----:B------:R1:W-:Y:S04]  /*c6a0*/  LDGSTS.E [R248+0x46800], [R12.64], !P6 ;  /* 0x468000000cf87fae */ /* 0x0003e8000f121848 */
        /* <DEDUP_REMOVED lines=24> */
[----:B------:R2:W-:Y:S01]  /*c830*/  STL.64 [R1+0x5b0], R10 ;  /* 0x0005b00a01007387 */ /* 0x0005e20000100a00 */
[----:B------:R-:W-:-:S03]  /*c840*/  ISETP.GE.U32.AND P5, PT, R4, 0x7fffff1b, PT ;  /* 0x7fffff1b0400780c */ /* 0x000fc60003fa6070 */
        /* <DEDUP_REMOVED lines=13> */
[----:B------:R2:W-:Y:S01]  /*c920*/  STL.64 [R1+0x590], R10 ;  /* 0x0005900a01007387 */ /* 0x0005e20000100a00 */
[----:B------:R-:W-:-:S03]  /*c930*/  IADD3 R4, R3, -0xae, RZ ;  /* 0xffffff5203047810 */ /* 0x000fc60007ffe0ff */
        /* <DEDUP_REMOVED lines=179> */
[----:B------:R-:W-:Y:S01]  /*d470*/  ISETP.GE.U32.AND P1, PT, R4, 0x7fffff1a, PT ;  /* 0x7fffff1a0400780c */ /* 0x000fe20003f26070 */
[----:B-1----:R-:W-:Y:S02]  /*d480*/  IMAD.WIDE R8, R2, 0x4, R220 ;  /* 0x0000000402087825 */ /* 0x002fe400078e02dc */
[----:B------:R1:W-:Y:S01]  /*d490*/  STL.64 [R1+0xb8], R12 ;  /* 0x0000b80c01007387 */ /* 0x0003e20000100a00 */
[----:B------:R-:W-:-:S03]  /*d4a0*/  IADD3 R4, R3, -0xab, RZ ;  /* 0xffffff5503047810 */ /* 0x000fc60007ffe0ff */
        /* <DEDUP_REMOVED lines=11> */
[C---:B-1----:R-:W-:Y:S01]  /*d560*/  IMAD.WIDE R8, R2.reuse, 0x4, R228 ;  /* 0x0000000402087825 */ /* 0x042fe200078e02e4 */
[----:B------:R-:W-:Y:S01]  /*d570*/  IADD3 R4, R3, -0xaf, RZ ;  /* 0xffffff5103047810 */ /* 0x000fe20007ffe0ff */
[----:B------:R1:W-:Y:S04]  /*d580*/  LDGSTS.E [R250+0x49000], [R12.64], !P2 ;  /* 0x490000000cfa7fae */ /* 0x0003e8000d121848 */
[----:B------:R3:W-:Y:S01]  /*d590*/  LDGSTS.E [R250+0x49200], [R10.64], !P2 ;  /* 0x492000000afa7fae */ /* 0x0007e2000d121848 */
[----:B--2---:R-:W-:-:S03]  /*d5a0*/  IMAD.WIDE R6, R2, 0x4, R230 ;  /* 0x0000000402067825 */ /* 0x004fc600078e02e6 */
[----:B------:R1:W-:Y:S04]  /*d5b0*/  STL.64 [R1+0x98], R12 ;  /* 0x0000980c01007387 */ /* 0x0003e80000100a00 */
[----:B------:R2:W-:Y:S04]  /*d5c0*/  LDGSTS.E [R250+0x49400], [R8.64], !P2 ;  /* 0x4940000008fa7fae */ /* 0x0005e8000d121848 */
[----:B------:R3:W-:Y:S04]  /*d5d0*/  STL.64 [R1+0x90], R10 ;  /* 0x0000900a01007387 */ /* 0x0007e80000100a00 */
[----:B------:R4:W-:Y:S01]  /*d5e0*/  LDGSTS.E [R250+0x49600], [R6.64], !P2 ;  /* 0x4960000006fa7fae */ /* 0x0009e2000d121848 */
[----:B-1----:R-:W-:Y:S01]  /*d5f0*/  IMAD.WIDE R12, R2, 0x4, R232 ;  /* 0x00000004020c7825 */ /* 0x002fe200078e02e8 */
[----:B------:R-:W-:-:S02]  /*d600*/  ISETP.GE.U32.AND P2, PT, R4, 0x7fffff12, PT ;  /* 0x7fffff120400780c */ /* 0x000fc40003f46070 */
[----:B------:R2:W-:Y:S01]  /*d610*/  STL.64 [R1+0x88], R8 ;  /* 0x0000880801007387 */ /* 0x0005e20000100a00 */
[----:B------:R-:W-:-:S03]  /*d620*/  IMAD.WIDE R4, R2, 0x4, R236 ;  /* 0x0000000402047825 */ /* 0x000fc600078e02ec */
[----:B------:R4:W-:Y:S01]  /*d630*/  STL.64 [R1+0x80], R6 ;  /* 0x0000800601007387 */ /* 0x0009e20000100a00 */
[----:B---3--:R-:W-:-:S03]  /*d640*/  IMAD.WIDE R10, R2, 0x4, R234 ;  /* 0x00000004020a7825 */ /* 0x008fc600078e02ea */
[----:B------:R1:W-:Y:S01]  /*d650*/  LDGSTS.E [R250+0x4b000], [R12.64], !P0 ;  /* 0x4b0000000cfa7fae */ /* 0x0003e2000c121848 */
[----:B--2---:R-:W-:-:S03]  /*d660*/  IADD3 R8, R3, -0xb3, RZ ;  /* 0xffffff4d03087810 */ /* 0x004fc60007ffe0ff */
[----:B------:R2:W-:Y:S01]  /*d670*/  LDGSTS.E [R250+0x4b200], [R10.64], !P0 ;  /* 0x4b2000000afa7fae */ /* 0x0005e2000c121848 */
[----:B----4-:R-:W-:-:S03]  /*d680*/  IMAD.WIDE R6, R2, 0x4, R170 ;  /* 0x0000000402067825 */ /* 0x010fc600078e02aa */
[----:B------:R3:W-:Y:S04]  /*d690*/  LDGSTS.E [R250+0x4b400], [R4.64], !P0 ;  /* 0x4b40000004fa7fae */ /* 0x0007e8000c121848 */
[----:B------:R4:W-:Y:S01]  /*d6a0*/  LDGSTS.E [R250+0x4b600], [R6.64], !P0 ;  /* 0x4b60000006fa7fae */ /* 0x0009e2000c121848 */
[----:B------:R-:W-:Y:S01]  /*d6b0*/  ISETP.GE.U32.AND P0, PT, R8, 0x7fffff0e, PT ;  /* 0x7fffff0e0800780c */ /* 0x000fe20003f06070 */
[C---:B------:R-:W-:Y:S02]  /*d6c0*/  IMAD.WIDE R8, R2.reuse, 0x4, R166 ;  /* 0x0000000402087825 */ /* 0x040fe400078e02a6 */
[----:B------:R1:W-:Y:S04]  /*d6d0*/  STL.64 [R1+0x78], R12 ;  /* 0x0000780c01007387 */ /* 0x0003e80000100a00 */
[----:B------:R2:W-:Y:S01]  /*d6e0*/  STL.64 [R1+0x70], R10 ;  /* 0x0000700a01007387 */ /* 0x0005e20000100a00 */
[----:B------:R-:W-:-:S03]  /*d6f0*/  IMAD.WIDE R14, R2, 0x4, R154 ;  /* 0x00000004020e7825 */ /* 0x000fc600078e029a */
[----:B------:R3:W-:Y:S01]  /*d700*/  STL.64 [R1+0xd38], R4 ;  /* 0x000d380401007387 */ /* 0x0007e20000100a00 */
[----:B-1----:R-:W-:-:S03]  /*d710*/  IMAD.WIDE R12, R2, 0x4, R158 ;  /* 0x00000004020c7825 */ /* 0x002fc600078e029e */
[----:B------:R-:W-:Y:S01]  /*d720*/  STL.64 [R1+0xd40], R6 ;  /* 0x000d400601007387 */ /* 0x000fe20000100a00 */
[----:B--2---:R-:W-:-:S03]  /*d730*/  IMAD.WIDE R10, R2, 0x4, R162 ;  /* 0x00000004020a7825 */ /* 0x004fc600078e02a2 */
[----:B------:R-:W-:Y:S04]  /*d740*/  STL.64 [R1+0xd18], R8 ;  /* 0x000d180801007387 */ /* 0x000fe80000100a00 */
[----:B------:R-:W-:Y:S04]  /*d750*/  STL.64 [R1+0xd20], R10 ;  /* 0x000d200a01007387 */ /* 0x000fe80000100a00 */
[----:B------:R-:W-:Y:S04]  /*d760*/  STL.64 [R1+0xd28], R12 ;  /* 0x000d280c01007387 */ /* 0x000fe80000100a00 */
[----:B------:R1:W-:Y:S04]  /*d770*/  STL.64 [R1+0xd30], R14 ;  /* 0x000d300e01007387 */ /* 0x0003e80000100a00 */
[----:B------:R-:W2:Y:S04]  /*d780*/  LDL.LU.64 R112, [R1+0xe8] ;  /* 0x0000e80001707983 */ /* 0x000ea80000300a00 */
[----:B------:R-:W2:Y:S04]  /*d790*/  LDL.LU.64 R110, [R1+0x100] ;  /* 0x00010000016e7983 */ /* 0x000ea80000300a00 */
[----:B------:R-:W2:Y:S04]  /*d7a0*/  LDL.LU.64 R108, [R1+0x118] ;  /* 0x00011800016c7983 */ /* 0x000ea80000300a00 */
[----:B------:R-:W2:Y:S04]  /*d7b0*/  LDL.LU.64 R106, [R1+0x120] ;  /* 0x00012000016a7983 */ /* 0x000ea80000300a00 */
[----:B------:R-:W2:Y:S04]  /*d7c0*/  LDL.LU.64 R104, [R1+0x128] ;  /* 0x0001280001687983 */ /* 0x000ea80000300a00 */
[----:B------:R-:W2:Y:S04]  /*d7d0*/  LDL.LU.64 R102, [R1+0x130] ;  /* 0x0001300001667983 */ /* 0x000ea80000300a00 */
[----:B------:R-:W2:Y:S04]  /*d7e0*/  LDL.LU.64 R100, [R1+0x138] ;  /* 0x0001380001647983 */ /* 0x000ea80000300a00 */
[----:B-----5:R-:W5:Y:S01]  /*d7f0*/  LDL.LU.64 R240, [R1+0x140] ;  /* 0x0001400001f07983 */ /* 0x020f620000300a00 */
[----:B------:R-:W-:Y:S01]  /*d800*/  IADD3 R16, R3, -0xb7, RZ ;  /* 0xffffff4903107810 */ /* 0x000fe20007ffe0ff */
[----:B---3--:R-:W-:-:S02]  /*d810*/  IMAD.SHL.U32 R5, R251, 0x4, RZ ;  /* 0x00000004fb057824 */ /* 0x008fc400078e00ff */
[----:B------:R4:W-:Y:S04]  /*d820*/  LDGSTS.E [R250+0x4d000], [R8.64], !P4 ;  /* 0x4d00000008fa7fae */ /* 0x0009e8000e121848 */
[----:B------:R4:W-:Y:S04]  /*d830*/  LDGSTS.E [R250+0x4d200], [R10.64], !P4 ;  /* 0x4d2000000afa7fae */ /* 0x0009e8000e121848 */
[----:B------:R4:W-:Y:S01]  /*d840*/  LDGSTS.E [R250+0x4d400], [R12.64], !P4 ;  /* 0x4d4000000cfa7fae */ /* 0x0009e2000e121848 */
[----:B------:R-:W-:-:S03]  /*d850*/  IMAD.WIDE R18, R2, 0x4, R146 ;  /* 0x0000000402127825 */ /* 0x000fc600078e0292 */
[----:B------:R1:W-:Y:S01]  /*d860*/  LDGSTS.E [R250+0x4d600], [R14.64], !P4 ;  /* 0x4d6000000efa7fae */ /* 0x0003e2000e121848 */
[----:B------:R-:W-:Y:S01]  /*d870*/  ISETP.GE.U32.AND P4, PT, R16, 0x7fffff0a, PT ;  /* 0x7fffff0a1000780c */ /* 0x000fe20003f86070 */
[C---:B------:R-:W-:Y:S01]  /*d880*/  IMAD.WIDE R16, R2.reuse, 0x4, R150 ;  /* 0x0000000402107825 */ /* 0x040fe200078e0296 */
[----:B------:R-:W-:Y:S01]  /*d890*/  IADD3 R24, R3, -0xbb, RZ ;  /* 0xffffff4503187810 */ /* 0x000fe20007ffe0ff */
[----:B------:R-:W3:Y:S02]  /*d8a0*/  LDL.LU.64 R248, [R1+0x148] ;  /* 0x0001480001f87983 */ /* 0x000ee40000300a00 */
[----:B------:R-:W-:Y:S01]  /*d8b0*/  IMAD.WIDE R20, R2, 0x4, R142 ;  /* 0x0000000402147825 */ /* 0x000fe200078e028e */
[----:B-1----:R-:W-:-:S03]  /*d8c0*/  LOP3.LUT R15, R5, 0x40, RZ, 0x3c, !PT ;  /* 0x00000040050f7812 */ /* 0x002fc600078e3cff */
[----:B------:R-:W-:-:S04]  /*d8d0*/  IMAD.WIDE R22, R2, 0x4, R138 ;  /* 0x0000000402167825 */ /* 0x000fc800078e028a */
[----:B------:R-:W-:Y:S01]  /*d8e0*/  IMAD.WIDE R26, R2, 0x4, R130 ;  /* 0x00000004021a7825 */ /* 0x000fe200078e0282 */
[----:B------:R1:W-:Y:S04]  /*d8f0*/  LDGSTS.E [R15+0x4f000], [R16.64], !P5 ;  /* 0x4f000000100f7fae */ /* 0x0003e8000e921848 */
[----:B------:R1:W-:Y:S04]  /*d900*/  LDGSTS.E [R15+0x4f200], [R18.64], !P5 ;  /* 0x4f200000120f7fae */ /* 0x0003e8000e921848 */
[----:B------:R1:W-:Y:S04]  /*d910*/  LDGSTS.E [R15+0x4f400], [R20.64], !P5 ;  /* 0x4f400000140f7fae */ /* 0x0003e8000e921848 */
[----:B------:R1:W-:Y:S01]  /*d920*/  LDGSTS.E [R15+0x4f600], [R22.64], !P5 ;  /* 0x4f600000160f7fae */ /* 0x0003e2000e921848 */
[----:B------:R-:W-:Y:S01]  /*d930*/  ISETP.GE.U32.AND P5, PT, R24, 0x7fffff06, PT ;  /* 0x7fffff061800780c */ /* 0x000fe20003fa6070 */
[C---:B------:R-:W-:Y:S01]  /*d940*/  IMAD.WIDE R24, R2.reuse, 0x4, R134 ;  /* 0x0000000402187825 */ /* 0x040fe200078e0286 */
[----:B------:R-:W-:Y:S01]  /*d950*/  IADD3 R32, R3, -0xbf, RZ ;  /* 0xffffff4103207810 */ /* 0x000fe20007ffe0ff */
[----:B----4-:R-:W4:Y:S02]  /*d960*/  LDL.LU.64 R250, [R1+0x158] ;  /* 0x0001580001fa7983 */ /* 0x010f240000300a00 */
[----:B------:R-:W-:-:S02]  /*d970*/  IMAD.WIDE R28, R2, 0x4, R126 ;  /* 0x00000004021c7825 */ /* 0x000fc400078e027e */
[----:B------:R1:W-:Y:S02]  /*d980*/  LDGSTS.E [R15+0x51000], [R24.64], !P6 ;  /* 0x51000000180f7fae */ /* 0x0003e4000f121848 */
[C---:B------:R-:W-:Y:S02]  /*d990*/  IMAD.WIDE R30, R2.reuse, 0x4, R98 ;  /* 0x00000004021e7825 */ /* 0x040fe400078e0262 */
[----:B------:R1:W-:Y:S04]  /*d9a0*/  LDGSTS.E [R15+0x51200], [R26.64], !P6 ;  /* 0x512000001a0f7fae */ /* 0x0003e8000f121848 */
[----:B------:R1:W-:Y:S01]  /*d9b0*/  LDGSTS.E [R15+0x51400], [R28.64], !P6 ;  /* 0x514000001c0f7fae */ /* 0x0003e2000f121848 */
[----:B------:R-:W-:-:S03]  /*d9c0*/  IMAD.WIDE R34, R2, 0x4, R94 ;  /* 0x0000000402227825 */ /* 0x000fc600078e025e */
[----:B------:R1:W-:Y:S01]  /*d9d0*/  LDGSTS.E [R15+0x51600], [R30.64], !P6 ;  /* 0x516000001e0f7fae */ /* 0x0003e2000f121848 */
[----:B------:R-:W-:Y:S01]  /*d9e0*/  ISETP.GE.U32.AND P6, PT, R32, 0x7fffff02, PT ;  /* 0x7fffff022000780c */ /* 0x000fe20003fc6070 */
[----:B------:R-:W-:Y:S01]  /*d9f0*/  IMAD.WIDE R32, R2, 0x4, R96 ;  /* 0x0000000402207825 */ /* 0x000fe200078e0260 */
[----:B------:R-:W-:-:S03]  /*da00*/  IADD3 R40, R3, -0x84, RZ ;  /* 0xffffff7c03287810 */ /* 0x000fc60007ffe0ff */
[C---:B------:R-:W-:Y:S01]  /*da10*/  IMAD.WIDE R36, R2.reuse, 0x4, R92 ;  /* 0x0000000402247825 */ /* 0x040fe200078e025c */
[----:B------:R1:W-:Y:S03]  /*da20*/  LDGSTS.E [R15+0x53000], [R32.64], !P1 ;  /* 0x53000000200f7fae */ /* 0x0003e6000c921848 */
[C---:B------:R-:W-:Y:S01]  /*da30*/  IMAD.WIDE R38, R2.reuse, 0x4, R90 ;  /* 0x0000000402267825 */ /* 0x040fe200078e025a */
        /* <DEDUP_REMOVED lines=20> */
[----:B------:R1:W-:Y:S03]  /*db80*/  LDGSTS.E [R15+0x57200], [R50.64], !P2 ;  /* 0x57200000320f7fae */ /* 0x0003e6000d121848 */
[C---:B------:R-:W-:Y:S01]  /*db90*/  IMAD.WIDE R56, R2.reuse, 0x4, R56 ;  /* 0x0000000402387825 */ /* 0x040fe200078e0238 */
[----:B------:R1:W-:Y:S03]  /*dba0*/  LDGSTS.E [R15+0x57400], [R52.64], !P2 ;  /* 0x57400000340f7fae */ /* 0x0003e6000d121848 */
[----:B------:R-:W-:Y:S01]  /*dbb0*/  IMAD.WIDE R58, R2, 0x4, R58 ;  /* 0x00000004023a7825 */ /* 0x000fe200078e023a */
[----:B------:R1:W-:Y:S01]  /*dbc0*/  LDGSTS.E [R15+0x57600], [R54.64], !P2 ;  /* 0x57600000360f7fae */ /* 0x0003e2000d121848 */
[----:B------:R-:W-:-:S02]  /*dbd0*/  ISETP.GE.U32.AND P2, PT, R78, 0x7fffff35, PT ;  /* 0x7fffff354e00780c */ /* 0x000fc40003f46070 */
[C---:B------:R-:W-:Y:S01]  /*dbe0*/  IMAD.WIDE R60, R2.reuse, 0x4, R60 ;  /* 0x00000004023c7825 */ /* 0x040fe200078e023c */
[----:B------:R-:W-:Y:S01]  /*dbf0*/  IADD3 R78, R3, -0x90, RZ ;  /* 0xffffff70034e7810 */ /* 0x000fe20007ffe0ff */
[----:B------:R1:W-:Y:S02]  /*dc00*/  LDGSTS.E [R15+0x59000], [R56.64], !P0 ;  /* 0x59000000380f7fae */ /* 0x0003e4000c121848 */
[C---:B------:R-:W-:Y:S02]  /*dc10*/  IMAD.WIDE R62, R2.reuse, 0x4, R62 ;  /* 0x00000004023e7825 */ /* 0x040fe400078e023e */
[----:B------:R-:W-:Y:S02]  /*dc20*/  STL.64 [R1+0xd48], R16 ;  /* 0x000d481001007387 */ /* 0x000fe40000100a00 */
[C---:B------:R-:W-:Y:S02]  /*dc30*/  IMAD.WIDE R64, R2.reuse, 0x4, R64 ;  /* 0x0000000402407825 */ /* 0x040fe400078e0240 */
[----:B------:R1:W-:Y:S02]  /*dc40*/  LDGSTS.E [R15+0x59200], [R58.64], !P0 ;  /* 0x592000003a0f7fae */ /* 0x0003e4000c121848 */
[----:B------:R-:W-:-:S02]  /*dc50*/  IMAD.WIDE R66, R2, 0x4, R66 ;  /* 0x0000000402427825 */ /* 0x000fc400078e0242 */
[----:B------:R-:W-:Y:S02]  /*dc60*/  STL.64 [R1+0xd50], R18 ;  /* 0x000d501201007387 */ /* 0x000fe40000100a00 */
[C---:B------:R-:W-:Y:S02]  /*dc70*/  IMAD.WIDE R68, R2.reuse, 0x4, R68 ;  /* 0x0000000402447825 */ /* 0x040fe400078e0244 */
[----:B------:R1:W-:Y:S02]  /*dc80*/  LDGSTS.E [R15+0x59400], [R60.64], !P0 ;  /* 0x594000003c0f7fae */ /* 0x0003e4000c121848 */
[----:B------:R-:W-:Y:S02]  /*dc90*/  IMAD.WIDE R70, R2, 0x4, R70 ;  /* 0x0000000402467825 */ /* 0x000fe400078e0246 */
[----:B------:R-:W-:Y:S04]  /*dca0*/  STL.64 [R1+0xd58], R20 ;  /* 0x000d581401007387 */ /* 0x000fe80000100a00 */
[----:B------:R1:W-:Y:S01]  /*dcb0*/  LDGSTS.E [R15+0x59600], [R62.64], !P0 ;  /* 0x596000003e0f7fae */ /* 0x0003e2000c121848 */
[----:B------:R-:W-:-:S02]  /*dcc0*/  ISETP.GE.U32.AND P0, PT, R78, 0x7fffff31, PT ;  /* 0x7fffff314e00780c */ /* 0x000fc40003f06070 */
[----:B------:R-:W-:Y:S01]  /*dcd0*/  IADD3 R78, R3, -0x94, RZ ;  /* 0xffffff6c034e7810 */ /* 0x000fe20007ffe0ff */
[----:B------:R-:W-:Y:S01]  /*dce0*/  STL.64 [R1+0xd60], R22 ;  /* 0x000d601601007387 */ /* 0x000fe20000100a00 */
[----:B------:R-:W-:-:S03]  /*dcf0*/  IMAD.WIDE R72, R2, 0x4, R72 ;  /* 0x0000000402487825 */ /* 0x000fc600078e0248 */
[----:B------:R-:W-:Y:S01]  /*dd00*/  STL.64 [R1+0xd68], R24 ;  /* 0x000d681801007387 */ /* 0x000fe20000100a00 */
[----:B------:R-:W-:-:S03]  /*dd10*/  IMAD.WIDE R74, R2, 0x4, R74 ;  /* 0x00000004024a7825 */ /* 0x000fc600078e024a */
[----:B------:R1:W-:Y:S01]  /*dd20*/  LDGSTS.E [R15+0x5b000], [R64.64], !P4 ;  /* 0x5b000000400f7fae */ /* 0x0003e2000e121848 */
[----:B------:R-:W-:-:S03]  /*dd30*/  IMAD.WIDE R76, R2, 0x4, R76 ;  /* 0x00000004024c7825 */ /* 0x000fc600078e024c */
[----:B------:R-:W-:Y:S04]  /*dd40*/  STL.64 [R1+0xd70], R26 ;  /* 0x000d701a01007387 */ /* 0x000fe80000100a00 */
[----:B------:R1:W-:Y:S04]  /*dd50*/  LDGSTS.E [R15+0x5b200], [R66.64], !P4 ;  /* 0x5b200000420f7fae */ /* 0x0003e8000e121848 */
[----:B------:R-:W-:Y:S04]  /*dd60*/  STL.64 [R1+0xd78], R28 ;  /* 0x000d781c01007387 */ /* 0x000fe80000100a00 */
[----:B------:R1:W-:Y:S04]  /*dd70*/  LDGSTS.E [R15+0x5b400], [R68.64], !P4 ;  /* 0x5b400000440f7fae */ /* 0x0003e8000e121848 */
[----:B------:R-:W-:Y:S04]  /*dd80*/  STL.64 [R1+0xd80], R30 ;  /* 0x000d801e01007387 */ /* 0x000fe80000100a00 */
[----:B------:R1:W-:Y:S01]  /*dd90*/  LDGSTS.E [R15+0x5b600], [R70.64], !P4 ;  /* 0x5b600000460f7fae */ /* 0x0003e2000e121848 */
[----:B------:R-:W-:Y:S01]  /*dda0*/  ISETP.GE.U32.AND P4, PT, R78, 0x7fffff2d, PT ;  /* 0x7fffff2d4e00780c */ /* 0x000fe20003f86070 */
[----:B------:R-:W-:-:S02]  /*ddb0*/  IMAD.WIDE R78, R2, 0x4, R238 ;  /* 0x00000004024e7825 */ /* 0x000fc400078e02ee */
[----:B------:R-:W-:Y:S01]  /*ddc0*/  STL.64 [R1+0xd88], R32 ;  /* 0x000d882001007387 */ /* 0x000fe20000100a00 */
[----:B------:R-:W-:-:S03]  /*ddd0*/  IADD3 R80, R3, -0x98, RZ ;  /* 0xffffff6803507810 */ /* 0x000fc60007ffe0ff */
[----:B------:R-:W-:Y:S04]  /*dde0*/  STL.64 [R1+0xd90], R34 ;  /* 0x000d902201007387 */ /* 0x000fe80000100a00 */
[----:B------:R-:W-:Y:S04]  /*ddf0*/  STL.64 [R1+0xd98], R36 ;  /* 0x000d982401007387 */ /* 0x000fe80000100a00 */
[----:B------:R1:W-:Y:S04]  /*de00*/  LDGSTS.E [R15+0x5d000], [R72.64], !P5 ;  /* 0x5d000000480f7fae */ /* 0x0003e8000e921848 */
[----:B------:R1:W-:Y:S04]  /*de10*/  LDGSTS.E [R15+0x5d200], [R74.64], !P5 ;  /* 0x5d2000004a0f7fae */ /* 0x0003e8000e921848 */
[----:B------:R1:W-:Y:S04]  /*de20*/  LDGSTS.E [R15+0x5d400], [R76.64], !P5 ;  /* 0x5d4000004c0f7fae */ /* 0x0003e8000e921848 */
[----:B------:R1:W-:Y:S01]  /*de30*/  LDGSTS.E [R15+0x5d600], [R78.64], !P5 ;  /* 0x5d6000004e0f7fae */ /* 0x0003e2000e921848 */
[----:B------:R-:W-:Y:S01]  /*de40*/  ISETP.GE.U32.AND P5, PT, R80, 0x7fffff29, PT ;  /* 0x7fffff295000780c */ /* 0x000fe20003fa6070 */
[----:B--2---:R-:W-:-:S02]  /*de50*/  IMAD.WIDE R82, R2, 0x4, R110 ;  /* 0x0000000402527825 */ /* 0x004fc400078e026e */
[----:B------:R-:W2:Y:S02]  /*de60*/  LDL.LU.64 R110, [R1+0x160] ;  /* 0x00016000016e7983 */ /* 0x000ea40000300a00 */
[C---:B------:R-:W-:Y:S02]  /*de70*/  IMAD.WIDE R84, R2.reuse, 0x4, R108 ;  /* 0x0000000402547825 */ /* 0x040fe400078e026c */
[----:B------:R-:W2:Y:S02]  /*de80*/  LDL.LU.64 R108, [R1+0x168] ;  /* 0x00016800016c7983 */ /* 0x000ea40000300a00 */
[C---:B------:R-:W-:Y:S02]  /*de90*/  IMAD.WIDE R80, R2.reuse, 0x4, R112 ;  /* 0x0000000402507825 */ /* 0x040fe400078e0270 */
[----:B------:R-:W2:Y:S02]  /*dea0*/  LDL.LU.64 R112, [R1+0x170] ;  /* 0x0001700001707983 */ /* 0x000ea40000300a00 */
[----:B------:R-:W-:Y:S01]  /*deb0*/  IMAD.WIDE R12, R2, 0x4, R104 ;  /* 0x00000004020c7825 */ /* 0x000fe200078e0268 */
[----:B------:R-:W-:Y:S01]  /*dec0*/  LOP3.LUT R197, R252, 0x60, RZ, 0x3c, !PT ;  /* 0x00000060fcc57812 */ /* 0x000fe200078e3cff */
[----:B------:R1:W-:Y:S02]  /*ded0*/  LDGSTS.E [R15+0x5f000], [R80.64], !P6 ;  /* 0x5f000000500f7fae */ /* 0x0003e4000f121848 */
[----:B------:R-:W-:-:S02]  /*dee0*/  IMAD.WIDE R10, R2, 0x4, R102 ;  /* 0x00000004020a7825 */ /* 0x000fc400078e0266 */
[----:B------:R1:W-:Y:S02]  /*def0*/  LDGSTS.E [R15+0x5f200], [R82.64], !P6 ;  /* 0x5f200000520f7fae */ /* 0x0003e4000f121848 */
[C---:B------:R-:W-:Y:S02]  /*df00*/  IMAD.WIDE R86, R2.reuse, 0x4, R106 ;  /* 0x0000000402567825 */ /* 0x040fe400078e026a */
[----:B------:R-:W2:Y:S04]  /*df10*/  LDL.LU.64 R106, [R1+0x188] ;  /* 0x00018800016a7983 */ /* 0x000ea80000300a00 */
[----:B------:R3:W-:Y:S01]  /*df20*/  STL.64 [R1+0x68], R12 ;  /* 0x0000680c01007387 */ /* 0x0007e20000100a00 */
[----:B------:R-:W-:-:S03]  /*df30*/  IMAD.WIDE R8, R2, 0x4, R100 ;  /* 0x0000000402087825 */ /* 0x000fc600078e0264 */
[----:B------:R-:W2:Y:S01]  /*df40*/  LDL.LU.64 R104, [R1+0x198] ;  /* 0x0001980001687983 */ /* 0x000ea20000300a00 */
[----:B-----5:R-:W-:-:S03]  /*df50*/  IMAD.WIDE R6, R2, 0x4, R240 ;  /* 0x0000000402067825 */ /* 0x020fc600078e02f0 */
[----:B------:R4:W-:Y:S04]  /*df60*/  STL.64 [R1+0x60], R10 ;  /* 0x0000600a01007387 */ /* 0x0009e80000100a00 */
[----:B------:R-:W5:Y:S04]  /*df70*/  LDL.LU.64 R102, [R1+0x1a8] ;  /* 0x0001a80001667983 */ /* 0x000f680000300a00 */
[----:B------:R2:W-:Y:S04]  /*df80*/  STL.64 [R1+0x58], R8 ;  /* 0x0000580801007387 */ /* 0x0005e80000100a00 */
[----:B------:R1:W-:Y:S04]  /*df90*/  STL.64 [R1+0x50], R6 ;  /* 0x0000500601007387 */ /* 0x0003e80000100a00 */
[----:B------:R-:W5:Y:S04]  /*dfa0*/  LDL.LU.64 R100, [R1+0x1b8] ;  /* 0x0001b80001647983 */ /* 0x000f680000300a00 */
[----:B------:R-:W5:Y:S04]  /*dfb0*/  LDL.LU.64 R240, [R1+0x1c8] ;  /* 0x0001c80001f07983 */ /* 0x000f680000300a00 */
[----:B------:R1:W-:Y:S04]  /*dfc0*/  LDGSTS.E [R15+0x5f400], [R84.64], !P6 ;  /* 0x5f400000540f7fae */ /* 0x0003e8000f121848 */
[----:B------:R1:W-:Y:S04]  /*dfd0*/  LDGSTS.E [R15+0x5f600], [R86.64], !P6 ;  /* 0x5f600000560f7fae */ /* 0x0003e8000f121848 */
[----:B------:R3:W-:Y:S04]  /*dfe0*/  LDGSTS.E [R197+0x41800], [R12.64], !P1 ;  /* 0x418000000cc57fae */ /* 0x0007e8000c921848 */
[----:B------:R4:W-:Y:S04]  /*dff0*/  LDGSTS.E [R197+0x41a00], [R10.64], !P1 ;  /* 0x41a000000ac57fae */ /* 0x0009e8000c921848 */
[----:B------:R2:W-:Y:S01]  /*e000*/  LDGSTS.E [R197+0x41c00], [R8.64], !P1 ;  /* 0x41c0000008c57fae */ /* 0x0005e2000c921848 */
[----:B---3--:R-:W-:-:S03]  /*e010*/  IMAD.WIDE R12, R2, 0x4, R248 ;  /* 0x00000004020c7825 */ /* 0x008fc600078e02f8 */
[----:B------:R1:W-:Y:S01]  /*e020*/  LDGSTS.E [R197+0x41e00], [R6.64], !P1 ;  /* 0x41e0000006c57fae */ /* 0x0003e2000c921848 */
[----:B----4-:R-:W-:-:S03]  /*e030*/  IMAD.WIDE R10, R2, 0x4, R250 ;  /* 0x00000004020a7825 */ /* 0x010fc600078e02fa */
[----:B------:R3:W-:Y:S04]  /*e040*/  LDGSTS.E [R197+0x43800], [R12.64], !P3 ;  /* 0x438000000cc57fae */ /* 0x0007e8000d921848 */
[----:B------:R-:W4:Y:S04]  /*e050*/  LDL.LU.64 R250, [R1+0x1d8] ;  /* 0x0001d80001fa7983 */ /* 0x000f280000300a00 */
[----:B------:R3:W-:Y:S04]  /*e060*/  STL.64 [R1+0x48], R12 ;  /* 0x0000480c01007387 */ /* 0x0007e80000100a00 */
[----:B------:R-:W4:Y:S04]  /*e070*/  LDL.LU.64 R248, [R1+0x1e8] ;  /* 0x0001e80001f87983 */ /* 0x000f280000300a00 */
[----:B------:R1:W-:Y:S04]  /*e080*/  STL.64 [R1+0x40], R10 ;  /* 0x0000400a01007387 */ /* 0x0003e80000100a00 */
[----:B------:R1:W-:Y:S01]  /*e090*/  LDGSTS.E [R197+0x43a00], [R10.64], !P3 ;  /* 0x43a000000ac57fae */ /* 0x0003e2000d921848 */
[----:B--2---:R-:W-:-:S04]  /*e0a0*/  IMAD.WIDE R8, R2, 0x4, R110 ;  /* 0x0000000402087825 */ /* 0x004fc800078e026e */
[C---:B-1----:R-:W-:Y:S01]  /*e0b0*/  IMAD.WIDE R6, R2.reuse, 0x4, R108 ;  /* 0x0000000402067825 */ /* 0x042fe200078e026c */
[----:B------:R1:W-:Y:S04]  /*e0c0*/  STL.64 [R1+0x38], R8 ;  /* 0x0000380801007387 */ /* 0x0003e80000100a00 */
[----:B------:R5:W-:Y:S01]  /*e0d0*/  STL.64 [R1+0x30], R6 ;  /* 0x0000300601007387 */ /* 0x000be20000100a00 */
[----:B---3--:R-:W-:-:S03]  /*e0e0*/  IMAD.WIDE R12, R2, 0x4, R112 ;  /* 0x00000004020c7825 */ /* 0x008fc600078e0270 */
[----:B------:R-:W2:Y:S04]  /*e0f0*/  LDL.LU.64 R116, [R1+0x1f0] ;  /* 0x0001f00001747983 */ /* 0x000ea80000300a00 */
[----:B------:R-:W3:Y:S01]  /*e100*/  LDL.LU.64 R114, [R1+0x1f8] ;  /* 0x0001f80001727983 */ /* 0x000ee20000300a00 */
[----:B------:R-:W-:-:S03]  /*e110*/  IMAD.WIDE R10, R2, 0x4, R106 ;  /* 0x00000004020a7825 */ /* 0x000fc600078e026a */
[----:B------:R1:W-:Y:S04]  /*e120*/  LDGSTS.E [R197+0x43c00], [R8.64], !P3 ;  /* 0x43c0000008c57fae */ /* 0x0003e8000d921848 */
[----:B------:R-:W3:Y:S04]  /*e130*/  LDL.LU.64 R110, [R1+0x200] ;  /* 0x00020000016e7983 */ /* 0x000ee80000300a00 */
[----:B------:R5:W-:Y:S04]  /*e140*/  LDGSTS.E [R197+0x43e00], [R6.64], !P3 ;  /* 0x43e0000006c57fae */ /* 0x000be8000d921848 */
[----:B------:R-:W3:Y:S01]  /*e150*/  LDL.LU.64 R108, [R1+0x208] ;  /* 0x00020800016c7983 */ /* 0x000ee20000300a00 */
[----:B-1----:R-:W-:-:S03]  /*e160*/  IMAD.WIDE R8, R2, 0x4, R104 ;  /* 0x0000000402087825 */ /* 0x002fc600078e0268 */
[----:B------:R-:W-:Y:S01]  /*e170*/  STL.64 [R1+0x28], R12 ;  /* 0x0000280c01007387 */ /* 0x000fe20000100a00 */
[----:B-----5:R-:W-:-:S03]  /*e180*/  IMAD.WIDE R6, R2, 0x4, R102 ;  /* 0x0000000402067825 */ /* 0x020fc600078e0266 */
[----:B------:R-:W-:Y:S04]  /*e190*/  STL.64 [R1+0x20], R10 ;  /* 0x0000200a01007387 */ /* 0x000fe80000100a00 */
[----:B------:R1:W-:Y:S04]  /*e1a0*/  LDGSTS.E [R197+0x45800], [R12.64], !P2 ;  /* 0x458000000cc57fae */ /* 0x0003e8000d121848 */
[----:B------:R5:W-:Y:S04]  /*e1b0*/  STL.64 [R1+0x18], R8 ;  /* 0x0000180801007387 */ /* 0x000be80000100a00 */
[----:B------:R1:W-:Y:S04]  /*e1c0*/  LDGSTS.E [R197+0x45a00], [R10.64], !P2 ;  /* 0x45a000000ac57fae */ /* 0x0003e8000d121848 */
[----:B------:R1:W-:Y:S04]  /*e1d0*/  STL.64 [R1+0x10], R6 ;  /* 0x0000100601007387 */ /* 0x0003e80000100a00 */
[----:B------:R-:W3:Y:S04]  /*e1e0*/  LDL.LU.64 R112, [R1+0x210] ;  /* 0x0002100001707983 */ /* 0x000ee80000300a00 */
[----:B------:R5:W-:Y:S04]  /*e1f0*/  LDGSTS.E [R197+0x45c00], [R8.64], !P2 ;  /* 0x45c0000008c57fae */ /* 0x000be8000d121848 */
[----:B------:R-:W3:Y:S04]  /*e200*/  LDL.LU.64 R104, [R1+0x218] ;  /* 0x0002180001687983 */ /* 0x000ee80000300a00 */
[----:B------:R1:W-:Y:S01]  /*e210*/  LDGSTS.E [R197+0x45e00], [R6.64], !P2 ;  /* 0x45e0000006c57fae */ /* 0x0003e2000d121848 */
[----:B-----5:R-:W-:-:S03]  /*e220*/  IMAD.WIDE R8, R2, 0x4, R100 ;  /* 0x0000000402087825 */ /* 0x020fc600078e0264 */
[----:B------:R-:W5:Y:S04]  /*e230*/  LDL.LU.64 R100, [R1+0x238] ;  /* 0x0002380001647983 */ /* 0x000f680000300a00 */
[----:B------:R-:W5:Y:S01]  /*e240*/  LDL.LU.64 R102, [R1+0x240] ;  /* 0x0002400001667983 */ /* 0x000f620000300a00 */
[----:B-1----:R-:W-:-:S03]  /*e250*/  IMAD.WIDE R6, R2, 0x4, R240 ;  /* 0x0000000402067825 */ /* 0x002fc600078e02f0 */
[----:B------:R-:W-:Y:S04]  /*e260*/  STL.64 [R1+0x8], R8 ;  /* 0x0000080801007387 */ /* 0x000fe80000100a00 */
[----:B------:R1:W-:Y:S04]  /*e270*/  STL.64 [R1], R6 ;  /* 0x0000000601007387 */ /* 0x0003e80000100a00 */
[----:B------:R-:W5:Y:S04]  /*e280*/  LDL.LU.64 R106, [R1+0x248] ;  /* 0x00024800016a7983 */ /* 0x000f680000300a00 */
[----:B------:R-:W5:Y:S01]  /*e290*/  LDL.LU.64 R240, [R1+0x250] ;  /* 0x0002500001f07983 */ /* 0x000f620000300a00 */
[----:B------:R-:W-:Y:S01]  /*e2a0*/  IADD3 R88, R3, -0x9c, RZ ;  /* 0xffffff6403587810 */ /* 0x000fe20007ffe0ff */
[----:B----4-:R-:W-:-:S02]  /*e2b0*/  IMAD.WIDE R250, R2, 0x4, R250 ;  /* 0x0000000402fa7825 */ /* 0x010fc400078e02fa */
[----:B------:R4:W-:Y:S01]  /*e2c0*/  LDGSTS.E [R197+0x47800], [R8.64], !P0 ;  /* 0x4780000008c57fae */ /* 0x0009e2000c121848 */
[----:B------:R-:W-:Y:S02]  /*e2d0*/  ISETP.GE.U32.AND P6, PT, R88, 0x7fffff25, PT ;  /* 0x7fffff255800780c */ /* 0x000fe40003fc6070 */
[C---:B------:R-:W-:Y:S01]  /*e2e0*/  IADD3 R88, R3.reuse, -0xa0, RZ ;  /* 0xffffff6003587810 */ /* 0x040fe20007ffe0ff */
[----:B------:R-:W-:Y:S01]  /*e2f0*/  IMAD.WIDE R248, R2, 0x4, R248 ;  /* 0x0000000402f87825 */ /* 0x000fe200078e02f8 */
[----:B------:R1:W-:Y:S02]  /*e300*/  LDGSTS.E [R197+0x47a00], [R6.64], !P0 ;  /* 0x47a0000006c57fae */ /* 0x0003e4000c121848 */
[----:B------:R-:W-:Y:S02]  /*e310*/  ISETP.GE.U32.AND P1, PT, R88, 0x7fffff21, PT ;  /* 0x7fffff215800780c */ /* 0x000fe40003f26070 */
[C---:B------:R-:W-:Y:S01]  /*e320*/  IADD3 R88, R3.reuse, -0xa4, RZ ;  /* 0xffffff5c03587810 */ /* 0x040fe20007ffe0ff */
[----:B------:R4:W-:Y:S03]  /*e330*/  LDGSTS.E [R197+0x47c00], [R250.64], !P0 ;  /* 0x47c00000fac57fae */ /* 0x0009e6000c121848 */
[----:B------:R-:W-:Y:S01]  /*e340*/  ISETP.GE.U32.AND P3, PT, R88, 0x7fffff1d, PT ;  /* 0x7fffff1d5800780c */ /* 0x000fe20003f66070 */
[----:B------:R4:W-:Y:S01]  /*e350*/  LDGSTS.E [R197+0x47e00], [R248.64], !P0 ;  /* 0x47e00000f8c57fae */ /* 0x0009e2000c121848 */
[----:B------:R-:W-:-:S04]  /*e360*/  IADD3 R88, R3, -0xa8, RZ ;  /* 0xffffff5803587810 */ /* 0x000fc80007ffe0ff */
[----:B------:R-:W-:Y:S02]  /*e370*/  ISETP.GE.U32.AND P2, PT, R88, 0x7fffff19, PT ;  /* 0x7fffff195800780c */ /* 0x000fe40003f46070 */
[----:B------:R-:W-:-:S04]  /*e380*/  IADD3 R88, R3, -0xac, RZ ;  /* 0xffffff5403587810 */ /* 0x000fc80007ffe0ff */
[----:B------:R-:W-:Y:S02]  /*e390*/  ISETP.GE.U32.AND P0, PT, R88, 0x7fffff15, PT ;  /* 0x7fffff155800780c */ /* 0x000fe40003f06070 */
[----:B------:R-:W-:Y:S01]  /*e3a0*/  IADD3 R96, R3, -0xb0, RZ ;  /* 0xffffff5003607810 */ /* 0x000fe20007ffe0ff */
[----:B--2---:R-:W-:-:S04]  /*e3b0*/  IMAD.WIDE R88, R2, 0x4, R116 ;  /* 0x0000000402587825 */ /* 0x004fc800078e0274 */
[C---:B---3--:R-:W-:Y:S01]  /*e3c0*/  IMAD.WIDE R90, R2.reuse, 0x4, R114 ;  /* 0x00000004025a7825 */ /* 0x048fe200078e0272 */
[----:B------:R4:W-:Y:S04]  /*e3d0*/  LDGSTS.E [R197+0x49800], [R88.64], !P4 ;  /* 0x4980000058c57fae */ /* 0x0009e8000e121848 */
[----:B------:R4:W-:Y:S01]  /*e3e0*/  LDGSTS.E [R197+0x49a00], [R90.64], !P4 ;  /* 0x49a000005ac57fae */ /* 0x0009e2000e121848 */
[----:B------:R-:W-:-:S05]  /*e3f0*/  IMAD.WIDE R92, R2, 0x4, R110 ;  /* 0x00000004025c7825 */ /* 0x000fca00078e026e */
[----:B------:R4:W-:Y:S01]  /*e400*/  LDGSTS.E [R197+0x49c00], [R92.64], !P4 ;  /* 0x49c000005cc57fae */ /* 0x0009e2000e121848 */
[----:B------:R-:W-:-:S03]  /*e410*/  IMAD.WIDE R94, R2, 0x4, R108 ;  /* 0x00000004025e7825 */ /* 0x000fc600078e026c */
[----:B------:R-:W2:Y:S04]  /*e420*/  LDL.LU.64 R108, [R1+0x258] ;  /* 0x00025800016c7983 */ /* 0x000ea80000300a00 */
[----:B------:R4:W-:Y:S01]  /*e430*/  LDGSTS.E [R197+0x49e00], [R94.64], !P4 ;  /* 0x49e000005ec57fae */ /* 0x0009e2000e121848 */
[----:B------:R-:W-:-:S03]  /*e440*/  ISETP.GE.U32.AND P4, PT, R96, 0x7fffff11, PT ;  /* 0x7fffff116000780c */ /* 0x000fc60003f86070 */
[----:B------:R-:W3:Y:S04]  /*e450*/  LDL.LU.64 R110, [R1+0x268] ;  /* 0x00026800016e7983 */ /* 0x000ee80000300a00 */
[----:B------:R-:W4:Y:S04]  /*e460*/  LDL.LU.64 R120, [R1+0x278] ;  /* 0x0002780001787983 */ /* 0x000f280000300a00 */
[----:B------:R-:W4:Y:S04]  /*e470*/  LDL.LU.64 R114, [R1+0x288] ;  /* 0x0002880001727983 */ /* 0x000f280000300a00 */
[----:B------:R-:W4:Y:S04]  /*e480*/  LDL.LU.64 R116, [R1+0x290] ;  /* 0x0002900001747983 */ /* 0x000f280000300a00 */
[----:B------:R-:W4:Y:S01]  /*e490*/  LDL.LU.64 R118, [R1+0x298] ;  /* 0x0002980001767983 */ /* 0x000f220000300a00 */
[----:B------:R-:W-:-:S03]  /*e4a0*/  IMAD.WIDE R96, R2, 0x4, R112 ;  /* 0x0000000402607825 */ /* 0x000fc600078e0270 */
[----:B------:R-:W4:Y:S04]  /*e4b0*/  LDL.LU.64 R140, [R1+0x2a8] ;  /* 0x0002a800018c7983 */ /* 0x000f280000300a00 */
[----:B------:R1:W-:Y:S01]  /*e4c0*/  LDGSTS.E [R197+0x4b800], [R96.64], !P5 ;  /* 0x4b80000060c57fae */ /* 0x0003e2000e921848 */
[C---:B------:R-:W-:Y:S01]  /*e4d0*/  IMAD.WIDE R98, R2.reuse, 0x4, R104 ;  /* 0x0000000402627825 */ /* 0x040fe200078e0268 */
[----:B------:R-:W-:Y:S02]  /*e4e0*/  IADD3 R104, R3, -0xb4, RZ ;  /* 0xffffff4c03687810 */ /* 0x000fe40007ffe0ff */
[----:B------:R-:W4:Y:S04]  /*e4f0*/  LDL.LU.64 R122, [R1+0x2c8] ;  /* 0x0002c800017a7983 */ /* 0x000f280000300a00 */
[----:B------:R1:W-:Y:S01]  /*e500*/  LDGSTS.E [R197+0x4ba00], [R98.64], !P5 ;  /* 0x4ba0000062c57fae */ /* 0x0003e2000e921848 */
[----:B-----5:R-:W-:-:S03]  /*e510*/  IMAD.WIDE R100, R2, 0x4, R100 ;  /* 0x0000000402647825 */ /* 0x020fc600078e0264 */
[----:B------:R-:W5:Y:S01]  /*e520*/  LDL.LU.64 R124, [R1+0x2d0] ;  /* 0x0002d000017c7983 */ /* 0x000f620000300a00 */
[----:B------:R-:W-:-:S03]  /*e530*/  IMAD.WIDE R102, R2, 0x4, R102 ;  /* 0x0000000402667825 */ /* 0x000fc600078e0266 */
[----:B------:R1:W-:Y:S04]  /*e540*/  LDGSTS.E [R197+0x4bc00], [R100.64], !P5 ;  /* 0x4bc0000064c57fae */ /* 0x0003e8000e921848 */
[----:B------:R1:W-:Y:S01]  /*e550*/  LDGSTS.E [R197+0x4be00], [R102.64], !P5 ;  /* 0x4be0000066c57fae */ /* 0x0003e2000e921848 */
[----:B------:R-:W-:-:S03]  /*e560*/  ISETP.GE.U32.AND P5, PT, R104, 0x7fffff0d, PT ;  /* 0x7fffff0d6800780c */ /* 0x000fc60003fa6070 */
[----:B------:R-:W5:Y:S01]  /*e570*/  LDL.LU.64 R152, [R1+0x2d8] ;  /* 0x0002d80001987983 */ /* 0x000f620000300a00 */
[----:B------:R-:W-:-:S03]  /*e580*/  IMAD.WIDE R104, R2, 0x4, R106 ;  /* 0x0000000402687825 */ /* 0x000fc600078e026a */
[----:B------:R-:W5:Y:S01]  /*e590*/  LDL.LU.64 R128, [R1+0x2e0] ;  /* 0x0002e00001807983 */ /* 0x000f620000300a00 */
[----:B------:R-:W-:-:S03]  /*e5a0*/  IMAD.WIDE R106, R2, 0x4, R240 ;  /* 0x00000004026a7825 */ /* 0x000fc600078e02f0 */
[----:B------:R-:W5:Y:S04]  /*e5b0*/  LDL.LU.64 R148, [R1+0x2e8] ;  /* 0x0002e80001947983 */ /* 0x000f680000300a00 */
[----:B------:R-:W5:Y:S04]  /*e5c0*/  LDL.LU.64 R132, [R1+0x300] ;  /* 0x0003000001847983 */ /* 0x000f680000300a00 */
[----:B------:R-:W5:Y:S04]  /*e5d0*/  LDL.LU.64 R240, [R1+0x308] ;  /* 0x0003080001f07983 */ /* 0x000f680000300a00 */
[----:B------:R-:W5:Y:S04]  /*e5e0*/  LDL.LU.64 R156, [R1+0x310] ;  /* 0x00031000019c7983 */ /* 0x000f680000300a00 */
[----:B------:R-:W5:Y:S01]  /*e5f0*/  LDL.LU.64 R164, [R1+0x318] ;  /* 0x0003180001a47983 */ /* 0x000f620000300a00 */
[----:B------:R-:W-:-:S03]  /*e600*/  IADD3 R112, R3, -0xb8, RZ ;  /* 0xffffff4803707810 */ /* 0x000fc60007ffe0ff */
[----:B------:R1:W-:Y:S04]  /*e610*/  LDGSTS.E [R197+0x4d800], [R104.64], !P6 ;  /* 0x4d80000068c57fae */ /* 0x0003e8000f121848 */
[----:B------:R1:W-:Y:S01]  /*e620*/  LDGSTS.E [R197+0x4da00], [R106.64], !P6 ;  /* 0x4da000006ac57fae */ /* 0x0003e2000f121848 */
[----:B------:R-:W-:Y:S01]  /*e630*/  IADD3 R136, R3, -0xc0, RZ ;  /* 0xffffff4003887810 */ /* 0x000fe20007ffe0ff */
[----:B--2---:R-:W-:-:S05]  /*e640*/  IMAD.WIDE R108, R2, 0x4, R108 ;  /* 0x00000004026c7825 */ /* 0x004fca00078e026c */
[----:B------:R2:W-:Y:S01]  /*e650*/  LDGSTS.E [R197+0x4dc00], [R108.64], !P6 ;  /* 0x4dc000006cc57fae */ /* 0x0005e2000f121848 */
[----:B---3--:R-:W-:-:S05]  /*e660*/  IMAD.WIDE R110, R2, 0x4, R110 ;  /* 0x00000004026e7825 */ /* 0x008fca00078e026e */
[----:B------:R2:W-:Y:S01]  /*e670*/  LDGSTS.E [R197+0x4de00], [R110.64], !P6 ;  /* 0x4de000006ec57fae */ /* 0x0005e2000f121848 */
[----:B------:R-:W-:Y:S01]  /*e680*/  ISETP.GE.U32.AND P6, PT, R112, 0x7fffff09, PT ;  /* 0x7fffff097000780c */ /* 0x000fe20003fc6070 */
[----:B----4-:R-:W-:-:S04]  /*e690*/  IMAD.WIDE R112, R2, 0x4, R120 ;  /* 0x0000000402707825 */ /* 0x010fc800078e0278 */
[C---:B------:R-:W-:Y:S01]  /*e6a0*/  IMAD.WIDE R114, R2.reuse, 0x4, R114 ;  /* 0x0000000402727825 */ /* 0x040fe200078e0272 */
[----:B------:R-:W-:Y:S01]  /*e6b0*/  IADD3 R120, R3, -0xbc, RZ ;  /* 0xffffff4403787810 */ /* 0x000fe20007ffe0ff */
[----:B------:R2:W-:Y:S02]  /*e6c0*/  LDGSTS.E [R197+0x4f800], [R112.64], !P1 ;  /* 0x4f80000070c57fae */ /* 0x0005e4000c921848 */
[C---:B------:R-:W-:Y:S02]  /*e6d0*/  IMAD.WIDE R116, R2.reuse, 0x4, R116 ;  /* 0x0000000402747825 */ /* 0x040fe400078e0274 */
[----:B------:R2:W-:Y:S02]  /*e6e0*/  LDGSTS.E [R197+0x4fa00], [R114.64], !P1 ;  /* 0x4fa0000072c57fae */ /* 0x0005e4000c921848 */
[----:B------:R-:W-:Y:S02]  /*e6f0*/  IMAD.WIDE R118, R2, 0x4, R118 ;  /* 0x0000000402767825 */ /* 0x000fe400078e0276 */
[----:B------:R2:W-:Y:S04]  /*e700*/  LDGSTS.E [R197+0x4fc00], [R116.64], !P1 ;  /* 0x4fc0000074c57fae */ /* 0x0005e8000c921848 */
[----:B------:R2:W-:Y:S01]  /*e710*/  LDGSTS.E [R197+0x4fe00], [R118.64], !P1 ;  /* 0x4fe0000076c57fae */ /* 0x0005e2000c921848 */
[----:B------:R-:W-:Y:S01]  /*e720*/  ISETP.GE.U32.AND P1, PT, R120, 0x7fffff05, PT ;  /* 0x7fffff057800780c */ /* 0x000fe20003f26070 */
[----:B------:R-:W-:-:S02]  /*e730*/  IMAD.WIDE R120, R2, 0x4, R140 ;  /* 0x0000000402787825 */ /* 0x000fc400078e028c */
[----:B------:R-:W3:Y:S04]  /*e740*/  LDL.LU.64 R140, [R1+0x320] ;  /* 0x00032000018c7983 */ /* 0x000ee80000300a00 */
[----:B------:R-:W4:Y:S01]  /*e750*/  LDL.LU.64 R144, [R1+0x328] ;  /* 0x0003280001907983 */ /* 0x000f220000300a00 */
[----:B------:R-:W-:-:S03]  /*e760*/  IMAD.WIDE R122, R2, 0x4, R122 ;  /* 0x00000004027a7825 */ /* 0x000fc600078e027a */
[----:B------:R-:W2:Y:S01]  /*e770*/  LDL.LU.64 R172, [R1+0x330] ;  /* 0x0003300001ac7983 */ /* 0x000ea20000300a00 */
[----:B-----5:R-:W-:-:S03]  /*e780*/  IMAD.WIDE R124, R2, 0x4, R124 ;  /* 0x00000004027c7825 */ /* 0x020fc600078e027c */
[----:B------:R-:W5:Y:S04]  /*e790*/  LDL.LU.64 R168, [R1+0x338] ;  /* 0x0003380001a87983 */ /* 0x000f680000300a00 */
[----:B------:R1:W-:Y:S04]  /*e7a0*/  LDGSTS.E [R197+0x51800], [R120.64], !P3 ;  /* 0x5180000078c57fae */ /* 0x0003e8000d921848 */
[----:B------:R1:W-:Y:S01]  /*e7b0*/  LDGSTS.E [R197+0x51a00], [R124.64], !P3 ;  /* 0x51a000007cc57fae */ /* 0x0003e2000d921848 */
[----:B------:R-:W-:-:S03]  /*e7c0*/  IMAD.WIDE R134, R2, 0x4, R240 ;  /* 0x0000000402867825 */ /* 0x000fc600078e02f0 */
[----:B------:R-:W1:Y:S01]  /*e7d0*/  S2R R241, SR_TID.X ;  /* 0x0000000000f17919 */ /* 0x000e620000002100 */
[----:B------:R-:W-:-:S04]  /*e7e0*/  IMAD.WIDE R126, R2, 0x4, R152 ;  /* 0x00000004027e7825 */ /* 0x000fc800078e0298 */
[C---:B------:R-:W-:Y:S01]  /*e7f0*/  IMAD.WIDE R128, R2.reuse, 0x4, R128 ;  /* 0x0000000402807825 */ /* 0x040fe200078e0280 */
[----:B------:R1:W-:Y:S03]  /*e800*/  LDGSTS.E [R197+0x51c00], [R126.64], !P3 ;  /* 0x51c000007ec57fae */ /* 0x0003e6000d921848 */
[C---:B------:R-:W-:Y:S01]  /*e810*/  IMAD.WIDE R130, R2.reuse, 0x4, R148 ;  /* 0x0000000402827825 */ /* 0x040fe200078e0294 */
[----:B------:R1:W-:Y:S03]  /*e820*/  LDGSTS.E [R197+0x51e00], [R128.64], !P3 ;  /* 0x51e0000080c57fae */ /* 0x0003e6000d921848 */
[----:B------:R-:W-:Y:S01]  /*e830*/  IMAD.WIDE R132, R2, 0x4, R132 ;  /* 0x0000000402847825 */ /* 0x000fe200078e0284 */
[----:B------:R-:W5:Y:S04]  /*e840*/  LDL.LU.64 R148, [R1+0x340] ;  /* 0x0003400001947983 */ /* 0x000f680000300a00 */
[----:B------:R-:W5:Y:S04]  /*e850*/  LDL.LU.64 R152, [R1+0x348] ;  /* 0x0003480001987983 */ /* 0x000f680000300a00 */
[----:B------:R2:W-:Y:S01]  /*e860*/  LDGSTS.E [R197+0x53800], [R122.64], !P2 ;  /* 0x538000007ac57fae */ /* 0x0005e2000d121848 */
[----:B-1----:R-:W-:-:S03]  /*e870*/  LOP3.LUT R243, R241, 0x3f, RZ, 0xc0, !PT ;  /* 0x0000003ff1f37812 */ /* 0x002fc600078ec0ff */
[----:B------:R1:W-:Y:S01]  /*e880*/  LDGSTS.E [R197+0x53a00], [R130.64], !P2 ;  /* 0x53a0000082c57fae */ /* 0x0003e2000d121848 */
[----:B------:R-:W-:-:S03]  /*e890*/  ISETP.GE.U32.AND P3, PT, R136, 0x7fffff01, PT ;  /* 0x7fffff018800780c */ /* 0x000fc60003f66070 */
[----:B------:R1:W-:Y:S04]  /*e8a0*/  LDGSTS.E [R197+0x53c00], [R132.64], !P2 ;  /* 0x53c0000084c57fae */ /* 0x0003e8000d121848 */
[----:B------:R1:W-:Y:S01]  /*e8b0*/  LDGSTS.E [R197+0x53e00], [R134.64], !P2 ;  /* 0x53e0000086c57fae */ /* 0x0003e2000d121848 */
[----:B------:R-:W-:Y:S01]  /*e8c0*/  ISETP.GE.AND P2, PT, R243, R136, PT ;  /* 0x00000088f300720c */ /* 0x000fe20003f46270 */
[C---:B------:R-:W-:Y:S02]  /*e8d0*/  IMAD.WIDE R136, R2.reuse, 0x4, R156 ;  /* 0x0000000402887825 */ /* 0x040fe400078e029c */
[----:B------:R-:W5:Y:S04]  /*e8e0*/  LDL.LU.64 R182, [R1+0x378] ;  /* 0x0003780001b67983 */ /* 0x000f680000300a00 */
[----:B------:R-:W5:Y:S04]  /*e8f0*/  LDL.LU.64 R176, [R1+0x388] ;  /* 0x0003880001b07983 */ /* 0x000f680000300a00 */
[----:B------:R-:W5:Y:S04]  /*e900*/  LDL.LU.64 R156, [R1+0x398] ;  /* 0x00039800019c7983 */ /* 0x000f680000300a00 */
[----:B------:R-:W5:Y:S04]  /*e910*/  LDL.LU.64 R160, [R1+0x3a8] ;  /* 0x0003a80001a07983 */ /* 0x000f680000300a00 */
[----:B------:R-:W5:Y:S04]  /*e920*/  LDL.LU.64 R180, [R1+0x3b0] ;  /* 0x0003b00001b47983 */ /* 0x000f680000300a00 */
[----:B------:R-:W5:Y:S01]  /*e930*/  LDL.LU.64 R178, [R1+0x3b8] ;  /* 0x0003b80001b27983 */ /* 0x000f620000300a00 */
[----:B------:R-:W-:-:S03]  /*e940*/  IMAD.WIDE R138, R2, 0x4, R164 ;  /* 0x00000004028a7825 */ /* 0x000fc600078e02a4 */
[----:B------:R-:W5:Y:S04]  /*e950*/  LDL.LU.64 R164, [R1+0x860] ;  /* 0x0008600001a47983 */ /* 0x000f680000300a00 */
[----:B------:R-:W5:Y:S04]  /*e960*/  LDL.LU.64 R188, [R1+0x858] ;  /* 0x0008580001bc7983 */ /* 0x000f680000300a00 */
[----:B------:R1:W-:Y:S04]  /*e970*/  LDGSTS.E [R197+0x55800], [R136.64], !P0 ;  /* 0x5580000088c57fae */ /* 0x0003e8000c121848 */
[----:B------:R1:W-:Y:S01]  /*e980*/  LDGSTS.E [R197+0x55a00], [R138.64], !P0 ;  /* 0x55a000008ac57fae */ /* 0x0003e2000c121848 */
[----:B------:R-:W-:Y:S01]  /*e990*/  SHF.R.S32.HI R207, RZ, 0x6, R241 ;  /* 0x00000006ffcf7819 */ /* 0x000fe200000114f1 */
[----:B---3--:R-:W-:-:S04]  /*e9a0*/  IMAD.WIDE R140, R2, 0x4, R140 ;  /* 0x00000004028c7825 */ /* 0x008fc800078e028c */
[----:B----4-:R-:W-:Y:S01]  /*e9b0*/  IMAD.WIDE R142, R2, 0x4, R144 ;  /* 0x00000004028e7825 */ /* 0x010fe200078e0290 */
[----:B------:R-:W-:Y:S01]  /*e9c0*/  IADD3 R144, R3, -0xc1, RZ ;  /* 0xffffff3f03907810 */ /* 0x000fe20007ffe0ff */
[----:B------:R1:W-:Y:S04]  /*e9d0*/  LDGSTS.E [R197+0x55c00], [R140.64], !P0 ;  /* 0x55c000008cc57fae */ /* 0x0003e8000c121848 */
[----:B------:R1:W-:Y:S01]  /*e9e0*/  LDGSTS.E [R197+0x55e00], [R142.64], !P0 ;  /* 0x55e000008ec57fae */ /* 0x0003e2000c121848 */
[----:B------:R-:W-:Y:S01]  /*e9f0*/  ISETP.GE.U32.AND P0, PT, R144, 0x7fffff00, PT ;  /* 0x7fffff009000780c */ /* 0x000fe20003f06070 */
[----:B--2---:R-:W-:-:S04]  /*ea00*/  IMAD.WIDE R144, R2, 0x4, R172 ;  /* 0x0000000402907825 */ /* 0x004fc800078e02ac */
[C---:B-----5:R-:W-:Y:S01]  /*ea10*/  IMAD.WIDE R146, R2.reuse, 0x4, R168 ;  /* 0x0000000402927825 */ /* 0x060fe200078e02a8 */
[----:B------:R1:W-:Y:S04]  /*ea20*/  LDGSTS.E [R197+0x57800], [R144.64], !P4 ;  /* 0x5780000090c57fae */ /* 0x0003e8000e121848 */
[----:B------:R-:W2:Y:S04]  /*ea30*/  LDL.LU.64 R168, [R1+0x850] ;  /* 0x0008500001a87983 */ /* 0x000ea80000300a00 */
[----:B------:R1:W-:Y:S04]  /*ea40*/  LDGSTS.E [R197+0x57a00], [R146.64], !P4 ;  /* 0x57a0000092c57fae */ /* 0x0003e8000e121848 */
[----:B------:R-:W3:Y:S04]  /*ea50*/  LDL.LU.64 R186, [R1+0x3c0] ;  /* 0x0003c00001ba7983 */ /* 0x000ee80000300a00 */
[----:B------:R-:W4:Y:S04]  /*ea60*/  LDL.LU.64 R172, [R1+0x3c8] ;  /* 0x0003c80001ac7983 */ /* 0x000f280000300a00 */
[----:B------:R-:W5:Y:S04]  /*ea70*/  LDL.LU.64 R174, [R1+0x3d0] ;  /* 0x0003d00001ae7983 */ /* 0x000f680000300a00 */
[----:B------:R-:W5:Y:S01]  /*ea80*/  LDL.LU.64 R198, [R1+0x3e8] ;  /* 0x0003e80001c67983 */ /* 0x000f620000300a00 */
[----:B------:R-:W-:-:S04]  /*ea90*/  IMAD.WIDE R148, R2, 0x4, R148 ;  /* 0x0000000402947825 */ /* 0x000fc800078e0294 */
[----:B------:R-:W-:Y:S01]  /*eaa0*/  IMAD.WIDE R150, R2, 0x4, R152 ;  /* 0x0000000402967825 */ /* 0x000fe200078e0298 */
[----:B------:R-:W-:Y:S01]  /*eab0*/  IADD3 R152, R3, -0xc5, RZ ;  /* 0xffffff3b03987810 */ /* 0x000fe20007ffe0ff */
[----:B------:R1:W-:Y:S04]  /*eac0*/  LDGSTS.E [R197+0x57c00], [R148.64], !P4 ;  /* 0x57c0000094c57fae */ /* 0x0003e8000e121848 */
[----:B------:R1:W-:Y:S01]  /*ead0*/  LDGSTS.E [R197+0x57e00], [R150.64], !P4 ;  /* 0x57e0000096c57fae */ /* 0x0003e2000e121848 */
[----:B------:R-:W-:Y:S01]  /*eae0*/  ISETP.GE.U32.AND P4, PT, R152, 0x7ffffefc, PT ;  /* 0x7ffffefc9800780c */ /* 0x000fe20003f86070 */
[----:B------:R-:W-:-:S04]  /*eaf0*/  IMAD.WIDE R152, R2, 0x4, R182 ;  /* 0x0000000402987825 */ /* 0x000fc800078e02b6 */
[C---:B------:R-:W-:Y:S01]  /*eb00*/  IMAD.WIDE R154, R2.reuse, 0x4, R176 ;  /* 0x00000004029a7825 */ /* 0x040fe200078e02b0 */
[----:B------:R1:W-:Y:S03]  /*eb10*/  LDGSTS.E [R197+0x59800], [R152.64], !P5 ;  /* 0x5980000098c57fae */ /* 0x0003e6000e921848 */
[C---:B------:R-:W-:Y:S01]  /*eb20*/  IMAD.WIDE R156, R2.reuse, 0x4, R156 ;  /* 0x00000004029c7825 */ /* 0x040fe200078e029c */
[----:B------:R1:W-:Y:S03]  /*eb30*/  LDGSTS.E [R197+0x59a00], [R154.64], !P5 ;  /* 0x59a000009ac57fae */ /* 0x0003e6000e921848 */
[----:B------:R-:W-:Y:S01]  /*eb40*/  IMAD.WIDE R158, R2, 0x4, R160 ;  /* 0x00000004029e7825 */ /* 0x000fe200078e02a0 */
[----:B------:R-:W-:Y:S01]  /*eb50*/  IADD3 R160, R3, -0xc9, RZ ;  /* 0xffffff3703a07810 */ /* 0x000fe20007ffe0ff */
[----:B------:R1:W-:Y:S04]  /*eb60*/  LDGSTS.E [R197+0x59c00], [R156.64], !P5 ;  /* 0x59c000009cc57fae */ /* 0x0003e8000e921848 */
[----:B------:R1:W-:Y:S01]  /*eb70*/  LDGSTS.E [R197+0x59e00], [R158.64], !P5 ;  /* 0x59e000009ec57fae */ /* 0x0003e2000e921848 */
[----:B------:R-:W-:Y:S01]  /*eb80*/  ISETP.GE.U32.AND P5, PT, R160, 0x7ffffef8, PT ;  /* 0x7ffffef8a000780c */ /* 0x000fe20003fa6070 */
[----:B------:R-:W-:-:S02]  /*eb90*/  IMAD.WIDE R162, R2, 0x4, R178 ;  /* 0x0000000402a27825 */ /* 0x000fc400078e02b2 */
[----:B------:R-:W5:Y:S02]  /*eba0*/  LDL.LU.64 R178, [R1+0x3f0] ;  /* 0x0003f00001b27983 */ /* 0x000f640000300a00 */
[C---:B------:R-:W-:Y:S02]  /*ebb0*/  IMAD.WIDE R160, R2.reuse, 0x4, R180 ;  /* 0x0000000402a07825 */ /* 0x040fe400078e02b4 */
[----:B------:R-:W5:Y:S04]  /*ebc0*/  LDL.LU.64 R180, [R1+0x3f8] ;  /* 0x0003f80001b47983 */ /* 0x000f680000300a00 */
[----:B------:R-:W5:Y:S01]  /*ebd0*/  LDL.LU.64 R182, [R1+0x4f0] ;  /* 0x0004f00001b67983 */ /* 0x000f620000300a00 */
[----:B------:R-:W-:-:S03]  /*ebe0*/  IMAD.WIDE R166, R2, 0x4, R188 ;  /* 0x0000000402a67825 */ /* 0x000fc600078e02bc */
[----:B------:R-:W5:Y:S04]  /*ebf0*/  LDL.LU.64 R184, [R1+0x4e8] ;  /* 0x0004e80001b87983 */ /* 0x000f680000300a00 */
[----:B------:R-:W5:Y:S04]  /*ec00*/  LDL.LU.64 R194, [R1+0x4c8] ;  /* 0x0004c80001c27983 */ /* 0x000f680000300a00 */
[----:B------:R-:W5:Y:S04]  /*ec10*/  LDL.LU.64 R188, [R1+0x4a8] ;  /* 0x0004a80001bc7983 */ /* 0x000f680000300a00 */
[----:B------:R-:W5:Y:S04]  /*ec20*/  LDL.LU.64 R190, [R1+0x488] ;  /* 0x0004880001be7983 */ /* 0x000f680000300a00 */
[----:B------:R-:W5:Y:S04]  /*ec30*/  LDL.LU.64 R192, [R1+0x468] ;  /* 0x0004680001c07983 */ /* 0x000f680000300a00 */
[----:B------:R-:W5:Y:S04]  /*ec40*/  LDL.LU.64 R240, [R1+0x448] ;  /* 0x0004480001f07983 */ /* 0x000f680000300a00 */
[----:B------:R-:W1:Y:S01]  /*ec50*/  S2R R252, SR_TID.X ;  /* 0x0000000000fc7919 */ /* 0x000e620000002100 */
[----:B------:R-:W-:-:S03]  /*ec60*/  IMAD.WIDE R164, R2, 0x4, R164 ;  /* 0x0000000402a47825 */ /* 0x000fc600078e02a4 */
[----:B------:R1:W-:Y:S04]  /*ec70*/  LDGSTS.E [R197+0x5b800], [R160.64], !P6 ;  /* 0x5b800000a0c57fae */ /* 0x0003e8000f121848 */
[----:B------:R1:W-:Y:S04]  /*ec80*/  LDGSTS.E [R197+0x5ba00], [R164.64], !P6 ;  /* 0x5ba00000a4c57fae */ /* 0x0003e8000f121848 */
[----:B------:R1:W-:Y:S01]  /*ec90*/  LDGSTS.E [R197+0x5bc00], [R166.64], !P6 ;  /* 0x5bc00000a6c57fae */ /* 0x0003e2000f121848 */
[----:B------:R-:W-:Y:S02]  /*eca0*/  IADD3 R176, R3, -0xcd, RZ ;  /* 0xffffff3303b07810 */ /* 0x000fe40007ffe0ff */
[----:B------:R-:W-:Y:S01]  /*ecb0*/  SGXT R207, R207, 0x1 ;  /* 0x00000001cfcf781a */ /* 0x000fe20000000200 */
[----:B------:R-:W5:Y:S04]  /*ecc0*/  LDL.LU.64 R220, [R1+0x428] ;  /* 0x0004280001dc7983 */ /* 0x000f680000300a00 */
[----:B------:R-:W5:Y:S01]  /*ecd0*/  LDL.LU.64 R218, [R1+0x408] ;  /* 0x0004080001da7983 */ /* 0x000f620000300a00 */
[----:B-1----:R-:W-:-:S03]  /*ece0*/  LOP3.LUT R252, R252, 0x3f, RZ, 0xc0, !PT ;  /* 0x0000003ffcfc7812 */ /* 0x002fc600078ec0ff */
[----:B------:R-:W5:Y:S02]  /*ecf0*/  LDL.LU.64 R216, [R1+0x4e0] ;  /* 0x0004e00001d87983 */ /* 0x000f640000300a00 */
[----:B------:R-:W-:Y:S02]  /*ed00*/  IMAD.SHL.U32 R252, R252, 0x4, RZ ;  /* 0x00000004fcfc7824 */ /* 0x000fe400078e00ff */
[----:B------:R-:W5:Y:S03]  /*ed10*/  LDL.LU.64 R202, [R1+0x4c0] ;  /* 0x0004c00001ca7983 */ /* 0x000f660000300a00 */
[----:B------:R-:W-:Y:S01]  /*ed20*/  LOP3.LUT R201, R252, 0x110, R207, 0x78, !PT ;  /* 0x00000110fcc97812 */ /* 0x000fe200078e78cf */
[----:B------:R-:W5:Y:S04]  /*ed30*/  LDL.LU.64 R204, [R1+0x4a0] ;  /* 0x0004a00001cc7983 */ /* 0x000f680000300a00 */
[----:B------:R-:W5:Y:S04]  /*ed40*/  LDL.LU.64 R228, [R1+0x480] ;  /* 0x0004800001e47983 */ /* 0x000f680000300a00 */
[----:B------:R-:W5:Y:S04]  /*ed50*/  LDL.LU.64 R226, [R1+0x460] ;  /* 0x0004600001e27983 */ /* 0x000f680000300a00 */
[----:B------:R-:W5:Y:S04]  /*ed60*/  LDL.LU.64 R214, [R1+0x440] ;  /* 0x0004400001d67983 */ /* 0x000f680000300a00 */
[----:B------:R-:W5:Y:S01]  /*ed70*/  LDL.LU.64 R212, [R1+0x420] ;  /* 0x0004200001d47983 */ /* 0x000f620000300a00 */
[----:B--2---:R-:W-:-:S05]  /*ed80*/  IMAD.WIDE R168, R2, 0x4, R168 ;  /* 0x0000000402a87825 */ /* 0x004fca00078e02a8 */
[----:B------:R1:W-:Y:S01]  /*ed90*/  LDGSTS.E [R197+0x5be00], [R168.64], !P6 ;  /* 0x5be00000a8c57fae */ /* 0x0003e2000f121848 */
[----:B---3--:R-:W-:-:S03]  /*eda0*/  IMAD.WIDE R170, R2, 0x4, R186 ;  /* 0x0000000402aa7825 */ /* 0x008fc600078e02ba */
[----:B------:R1:W-:Y:S01]  /*edb0*/  LDGSTS.E [R197+0x5d800], [R162.64], !P1 ;  /* 0x5d800000a2c57fae */ /* 0x0003e2000c921848 */
[----:B----4-:R-:W-:-:S03]  /*edc0*/  IMAD.WIDE R172, R2, 0x4, R172 ;  /* 0x0000000402ac7825 */ /* 0x010fc600078e02ac */
[----:B------:R1:W-:Y:S01]  /*edd0*/  LDGSTS.E [R197+0x5da00], [R170.64], !P1 ;  /* 0x5da00000aac57fae */ /* 0x0003e2000c921848 */
[----:B-----5:R-:W-:-:S03]  /*ede0*/  IMAD.WIDE R174, R2, 0x4, R174 ;  /* 0x0000000402ae7825 */ /* 0x020fc600078e02ae */
[----:B------:R1:W-:Y:S01]  /*edf0*/  LDGSTS.E [R197+0x5dc00], [R172.64], !P1 ;  /* 0x5dc00000acc57fae */ /* 0x0003e2000c921848 */
[----:B------:R-:W-:-:S03]  /*ee00*/  ISETP.GE.U32.AND P6, PT, R176, 0x7ffffef4, PT ;  /* 0x7ffffef4b000780c */ /* 0x000fc60003fc6070 */
[----:B------:R1:W-:Y:S01]  /*ee10*/  LDGSTS.E [R197+0x5de00], [R174.64], !P1 ;  /* 0x5de00000aec57fae */ /* 0x0003e2000c921848 */
[----:B------:R-:W-:Y:S01]  /*ee20*/  ISETP.NE.U32.AND P1, PT, R242, RZ, PT ;  /* 0x000000fff200720c */ /* 0x000fe20003f25070 */
[C---:B------:R-:W-:Y:S01]  /*ee30*/  IMAD.WIDE R176, R2.reuse, 0x4, R198 ;  /* 0x0000000402b07825 */ /* 0x040fe200078e02c6 */
[----:B------:R-:W-:Y:S02]  /*ee40*/  IADD3 R186, R201, 0x100000, RZ ;  /* 0x00100000c9ba7810 */ /* 0x000fe40007ffe0ff */
[----:B------:R-:W-:Y:S02]  /*ee50*/  IADD3 R187, R3, -0xd1, RZ ;  /* 0xffffff2f03bb7810 */ /* 0x000fe40007ffe0ff */
[----:B------:R1:W-:Y:S01]  /*ee60*/  LDGSTS.E [R197+0x5f800], [R176.64], !P3 ;  /* 0x5f800000b0c57fae */ /* 0x0003e2000d921848 */
[----:B------:R-:W-:-:S04]  /*ee70*/  IMAD.WIDE R178, R2, 0x4, R178 ;  /* 0x0000000402b27825 */ /* 0x000fc800078e02b2 */
[C---:B------:R-:W-:Y:S01]  /*ee80*/  IMAD.WIDE R180, R2.reuse, 0x4, R180 ;  /* 0x0000000402b47825 */ /* 0x040fe200078e02b4 */
[----:B------:R1:W-:Y:S03]  /*ee90*/  LDGSTS.E [R197+0x5fa00], [R178.64], !P3 ;  /* 0x5fa00000b2c57fae */ /* 0x0003e6000d921848 */
[----:B------:R-:W-:Y:S01]  /*eea0*/  IMAD.WIDE R182, R2, 0x4, R182 ;  /* 0x0000000402b67825 */ /* 0x000fe200078e02b6 */
[----:B------:R1:W-:Y:S03]  /*eeb0*/  LDGSTS.E [R197+0x5fc00], [R180.64], !P3 ;  /* 0x5fc00000b4c57fae */ /* 0x0003e6000d921848 */
[----:B------:R-:W-:Y:S01]  /*eec0*/  IMAD.WIDE R184, R0, 0x4, R184 ;  /* 0x0000000400b87825 */ /* 0x000fe200078e02b8 */
[----:B------:R1:W-:Y:S01]  /*eed0*/  LDGSTS.E [R197+0x5fe00], [R182.64], !P3 ;  /* 0x5fe00000b6c57fae */ /* 0x0003e2000d921848 */
[----:B------:R-:W-:-:S03]  /*eee0*/  ISETP.GE.U32.AND P3, PT, R187, 0x7ffffef0, PT ;  /* 0x7ffffef0bb00780c */ /* 0x000fc60003f66070 */
[----:B------:R-:W0:Y:S04]  /*eef0*/  LDGDEPBAR ;  /* 0x00000000000079af */ /* 0x000e280000000000 */
[----:B------:R2:W-:Y:S02]  /*ef00*/  LDGSTS.E [R186+-0x78000], [R184.64], P1 ;  /* 0x88000000b8ba7fae */ /* 0x0005e40008921848 */
[----:B--2---:R-:W-:-:S04]  /*ef10*/  IMAD.WIDE R186, R0, 0x4, R194 ;  /* 0x0000000400ba7825 */ /* 0x004fc800078e02c2 */
[C---:B------:R-:W-:Y:S02]  /*ef20*/  IMAD.WIDE R194, R0.reuse, 0x4, R240 ;  /* 0x0000000400c27825 */ /* 0x040fe400078e02f0 */
[----:B------:R-:W2:Y:S04]  /*ef30*/  LDL.LU.64 R240, [R1+0x400] ;  /* 0x0004000001f07983 */ /* 0x000ea80000300a00 */
[----:B------:R-:W3:Y:S04]  /*ef40*/  LDL.LU.64 R12, [R1+0x4d8] ;  /* 0x0004d800010c7983 */ /* 0x000ee80000300a00 */
[----:B------:R-:W4:Y:S01]  /*ef50*/  LDL.LU.64 R6, [R1+0x4b8] ;  /* 0x0004b80001067983 */ /* 0x000f220000300a00 */
[C---:B------:R-:W-:Y:S01]  /*ef60*/  IADD3 R200, R201.reuse, 0x100000, RZ ;  /* 0x00100000c9c87810 */ /* 0x040fe20007ffe0ff */
[C---:B------:R-:W-:Y:S01]  /*ef70*/  IMAD.WIDE R188, R0.reuse, 0x4, R188 ;  /* 0x0000000400bc7825 */ /* 0x040fe200078e02bc */
[C---:B------:R-:W-:Y:S01]  /*ef80*/  IADD3 R199, R201.reuse, 0x100000, RZ ;  /* 0x00100000c9c77810 */ /* 0x040fe20007ffe0ff */
[----:B------:R-:W5:Y:S01]  /*ef90*/  LDL.LU.64 R236, [R1+0x498] ;  /* 0x0004980001ec7983 */ /* 0x000f620000300a00 */
[C---:B------:R-:W-:Y:S01]  /*efa0*/  IADD3 R198, R201.reuse, 0x100000, RZ ;  /* 0x00100000c9c67810 */ /* 0x040fe20007ffe0ff */
[C---:B------:R-:W-:Y:S01]  /*efb0*/  IMAD.WIDE R190, R0.reuse, 0x4, R190 ;  /* 0x0000000400be7825 */ /* 0x040fe200078e02be */
[C---:B-1----:R-:W-:Y:S01]  /*efc0*/  IADD3 R197, R201.reuse, 0x100000, RZ ;  /* 0x00100000c9c57810 */ /* 0x042fe20007ffe0ff */
[----:B------:R1:W-:Y:S01]  /*efd0*/  LDGSTS.E [R200+-0x77800], [R186.64], P1 ;  /* 0x88800000bac87fae */ /* 0x0003e20008921848 */
[C---:B------:R-:W-:Y:S01]  /*efe0*/  IADD3 R196, R201.reuse, 0x100000, RZ ;  /* 0x00100000c9c47810 */ /* 0x040fe20007ffe0ff */
[----:B------:R-:W-:Y:S01]  /*eff0*/  IMAD.WIDE R192, R0, 0x4, R192 ;  /* 0x0000000400c07825 */ /* 0x000fe200078e02c0 */
[----:B------:R-:W-:Y:S01]  /*f000*/  LOP3.LUT R252, R252, 0x110, R207, 0x78, !PT ;  /* 0x00000110fcfc7812 */ /* 0x000fe200078e78cf */
[----:B------:R1:W-:Y:S01]  /*f010*/  LDGSTS.E [R199+-0x77000], [R188.64], P1 ;  /* 0x89000000bcc77fae */ /* 0x0003e20008921848 */
[----:B------:R-:W-:-:S02]  /*f020*/  IADD3 R210, R201, 0x100000, RZ ;  /* 0x00100000c9d27810 */ /* 0x000fc40007ffe0ff */
[----:B------:R-:W-:Y:S01]  /*f030*/  LOP3.LUT R252, R252, 0x20, RZ, 0x3c, !PT ;  /* 0x00000020fcfc7812 */ /* 0x000fe200078e3cff */
[----:B------:R1:W-:Y:S01]  /*f040*/  LDGSTS.E [R198+-0x76800], [R190.64], P1 ;  /* 0x89800000bec67fae */ /* 0x0003e20008921848 */
[----:B------:R-:W-:-:S03]  /*f050*/  IADD3 R209, R201, 0x100000, RZ ;  /* 0x00100000c9d17810 */ /* 0x000fc60007ffe0ff */
[----:B------:R1:W-:Y:S01]  /*f060*/  LDGSTS.E [R197+-0x76000], [R192.64], P1 ;  /* 0x8a000000c0c57fae */ /* 0x0003e20008921848 */
[----:B------:R-:W-:-:S03]  /*f070*/  IADD3 R208, R252, 0x100000, RZ ;  /* 0x00100000fcd07810 */ /* 0x000fc60007ffe0ff */
[----:B------:R1:W-:Y:S02]  /*f080*/  LDGSTS.E [R196+-0x75800], [R194.64], P1 ;  /* 0x8a800000c2c47fae */ /* 0x0003e40008921848 */
[----:B-1----:R-:W-:Y:S01]  /*f090*/  IMAD.WIDE R200, R0, 0x4, R216 ;  /* 0x0000000400c87825 */ /* 0x002fe200078e02d8 */
[----:B------:R-:W-:Y:S01]  /*f0a0*/  IADD3 R207, R252, 0x100000, RZ ;  /* 0x00100000fccf7810 */ /* 0x000fe20007ffe0ff */
[----:B------:R-:W3:Y:S02]  /*f0b0*/  LDL.LU.64 R222, [R1+0x478] ;  /* 0x0004780001de7983 */ /* 0x000ee40000300a00 */
[----:B------:R-:W-:Y:S01]  /*f0c0*/  IMAD.WIDE R198, R0, 0x4, R218 ;  /* 0x0000000400c67825 */ /* 0x000fe200078e02da */
[----:B------:R-:W-:Y:S01]  /*f0d0*/  IADD3 R206, R252, 0x100000, RZ ;  /* 0x00100000fcce7810 */ /* 0x000fe20007ffe0ff */
[----:B------:R-:W3:Y:S02]  /*f0e0*/  LDL.LU.64 R224, [R1+0x458] ;  /* 0x0004580001e07983 */ /* 0x000ee40000300a00 */
[----:B------:R-:W-:-:S04]  /*f0f0*/  IMAD.WIDE R202, R0, 0x4, R202 ;  /* 0x0000000400ca7825 */ /* 0x000fc800078e02ca */
[----:B------:R-:W-:-:S04]  /*f100*/  IMAD.WIDE R196, R0, 0x4, R220 ;  /* 0x0000000400c47825 */ /* 0x000fc800078e02dc */
[----:B------:R-:W-:Y:S01]  /*f110*/  IMAD.WIDE R204, R0, 0x4, R204 ;  /* 0x0000000400cc7825 */ /* 0x000fe200078e02cc */
[----:B------:R1:W-:Y:S04]  /*f120*/  LDGSTS.E [R210+-0x75000], [R196.64], P1 ;  /* 0x8b000000c4d27fae */ /* 0x0003e80008921848 */
[----:B------:R1:W-:Y:S01]  /*f130*/  LDGSTS.E [R209+-0x74800], [R198.64], P1 ;  /* 0x8b800000c6d17fae */ /* 0x0003e20008921848 */
[----:B------:R-:W-:-:S03]  /*f140*/  IADD3 R220, R252, 0x100000, RZ ;  /* 0x00100000fcdc7810 */ /* 0x000fc60007ffe0ff */
[----:B------:R1:W-:Y:S01]  /*f150*/  LDGSTS.E [R208+-0x77e00], [R200.64], P1 ;  /* 0x88200000c8d07fae */ /* 0x0003e20008921848 */
[----:B------:R-:W-:-:S03]  /*f160*/  IADD3 R219, R252, 0x100000, RZ ;  /* 0x00100000fcdb7810 */ /* 0x000fc60007ffe0ff */
[----:B------:R1:W-:Y:S01]  /*f170*/  LDGSTS.E [R207+-0x77600], [R202.64], P1 ;  /* 0x88a00000cacf7fae */ /* 0x0003e20008921848 */
[----:B------:R-:W-:-:S03]  /*f180*/  IADD3 R218, R252, 0x100000, RZ ;  /* 0x00100000fcda7810 */ /* 0x000fc60007ffe0ff */
[----:B------:R1:W-:Y:S02]  /*f190*/  LDGSTS.E [R206+-0x76e00], [R204.64], P1 ;  /* 0x89200000ccce7fae */ /* 0x0003e40008921848 */
[C---:B-1----:R-:W-:Y:S02]  /*f1a0*/  IMAD.WIDE R210, R0.reuse, 0x4, R214 ;  /* 0x0000000400d27825 */ /* 0x042fe400078e02d6 */
[----:B------:R-:W3:Y:S02]  /*f1b0*/  LDL.LU.64 R10, [R1+0x438] ;  /* 0x00043800010a7983 */ /* 0x000ee40000300a00 */
[C---:B------:R-:W-:Y:S02]  /*f1c0*/  IMAD.WIDE R208, R0.reuse, 0x4, R226 ;  /* 0x0000000400d07825 */ /* 0x040fe400078e02e2 */
[----:B------:R-:W3:Y:S02]  /*f1d0*/  LDL.LU.64 R8, [R1+0x418] ;  /* 0x0004180001087983 */ /* 0x000ee40000300a00 */
[----:B------:R-:W-:-:S02]  /*f1e0*/  IMAD.WIDE R206, R0, 0x4, R228 ;  /* 0x0000000400ce7825 */ /* 0x000fc400078e02e4 */
[----:B------:R-:W3:Y:S04]  /*f1f0*/  LDL.LU.64 R232, [R1+0x4d0] ;  /* 0x0004d00001e87983 */ /* 0x000ee80000300a00 */
[----:B------:R5:W-:Y:S04]  /*f200*/  LDGSTS.E [R220+-0x76600], [R206.64], P1 ;  /* 0x89a00000cedc7fae */ /* 0x000be80008921848 */
[----:B------:R4:W-:Y:S04]  /*f210*/  LDGSTS.E [R219+-0x75e00], [R208.64], P1 ;  /* 0x8a200000d0db7fae */ /* 0x0009e80008921848 */
[----:B------:R-:W3:Y:S04]  /*f220*/  LDL.LU.64 R234, [R1+0x4b0] ;  /* 0x0004b00001ea7983 */ /* 0x000ee80000300a00 */
[----:B------:R4:W-:Y:S04]  /*f230*/  LDGSTS.E [R218+-0x75600], [R210.64], P1 ;  /* 0x8aa00000d2da7fae */ /* 0x0009e80008921848 */
[----:B------:R-:W3:Y:S01]  /*f240*/  LDL.LU.64 R24, [R1+0x490] ;  /* 0x0004900001187983 */ /* 0x000ee20000300a00 */
[----:B----4-:R-:W-:-:S03]  /*f250*/  IMAD.WIDE R218, R0, 0x4, R6 ;  /* 0x0000000400da7825 */ /* 0x010fc600078e0206 */
[----:B------:R-:W4:Y:S04]  /*f260*/  LDL.LU.64 R6, [R1+0x470] ;  /* 0x0004700001067983 */ /* 0x000f280000300a00 */
[----:B------:R-:W4:Y:S04]  /*f270*/  LDL.LU.64 R22, [R1+0x450] ;  /* 0x0004500001167983 */ /* 0x000f280000300a00 */
[----:B------:R-:W4:Y:S04]  /*f280*/  LDL.LU.64 R18, [R1+0x430] ;  /* 0x0004300001127983 */ /* 0x000f280000300a00 */
[----:B------:R-:W4:Y:S01]  /*f290*/  LDL.LU.64 R16, [R1+0x410] ;  /* 0x0004100001107983 */ /* 0x000f220000300a00 */
[----:B------:R-:W-:-:S02]  /*f2a0*/  IADD3 R217, R252, 0x100000, RZ ;  /* 0x00100000fcd97810 */ /* 0x000fc40007ffe0ff */
[----:B------:R-:W-:Y:S02]  /*f2b0*/  IADD3 R216, R252, 0x100000, RZ ;  /* 0x00100000fcd87810 */ /* 0x000fe40007ffe0ff */
[----:B------:R-:W1:Y:S01]  /*f2c0*/  S2R R252, SR_TID.X ;  /* 0x0000000000fc7919 */ /* 0x000e620000002100 */
[----:B--2---:R-:W-:Y:S01]  /*f2d0*/  IMAD.WIDE R214, R0, 0x4, R240 ;  /* 0x0000000400d67825 */ /* 0x004fe200078e02f0 */
[----:B------:R-:W-:-:S03]  /*f2e0*/  SHF.L.U32 R243, R243, 0x2, RZ ;  /* 0x00000002f3f37819 */ /* 0x000fc600000006ff */
[----:B------:R-:W-:-:S05]  /*f2f0*/  IMAD.WIDE R212, R0, 0x4, R212 ;  /* 0x0000000400d47825 */ /* 0x000fca00078e02d4 */
[----:B------:R3:W-:Y:S01]  /*f300*/  LDGSTS.E [R217+-0x74e00], [R212.64], P1 ;  /* 0x8b200000d4d97fae */ /* 0x0007e20008921848 */
[----:B-----5:R-:W-:-:S03]  /*f310*/  IMAD.WIDE R220, R0, 0x4, R236 ;  /* 0x0000000400dc7825 */ /* 0x020fc600078e02ec */
[----:B------:R3:W-:Y:S01]  /*f320*/  LDGSTS.E [R216+-0x74600], [R214.64], P1 ;  /* 0x8ba00000d6d87fae */ /* 0x0007e20008921848 */
[----:B-1----:R-:W-:-:S04]  /*f330*/  SHF.R.S32.HI R241, RZ, 0x6, R252 ;  /* 0x00000006fff17819 */ /* 0x002fc800000114fc */
[----:B------:R-:W-:-:S04]  /*f340*/  SGXT R241, R241, 0x1 ;  /* 0x00000001f1f1781a */ /* 0x000fc80000000200 */
[----:B------:R-:W-:-:S04]  /*f350*/  LOP3.LUT R252, R243, 0x110, R241, 0x78, !PT ;  /* 0x00000110f3fc7812 */ /* 0x000fc800078e78f1 */
[----:B------:R-:W-:Y:S01]  /*f360*/  LOP3.LUT R252, R252, 0x40, RZ, 0x3c, !PT ;  /* 0x00000040fcfc7812 */ /* 0x000fe200078e3cff */
[----:B---3--:R-:W-:-:S03]  /*f370*/  IMAD.WIDE R216, R0, 0x4, R12 ;  /* 0x0000000400d87825 */ /* 0x008fc600078e020c */
[C---:B------:R-:W-:Y:S02]  /*f380*/  IADD3 R230, R252.reuse, 0x100000, RZ ;  /* 0x00100000fce67810 */ /* 0x040fe40007ffe0ff */
[----:B------:R-:W-:Y:S01]  /*f390*/  IADD3 R229, R252, 0x100000, RZ ;  /* 0x00100000fce57810 */ /* 0x000fe20007ffe0ff */
[----:B------:R-:W-:Y:S01]  /*f3a0*/  IMAD.WIDE R222, R0, 0x4, R222 ;  /* 0x0000000400de7825 */ /* 0x000fe200078e02de */
[C---:B------:R-:W-:Y:S01]  /*f3b0*/  IADD3 R228, R252.reuse, 0x100000, RZ ;  /* 0x00100000fce47810 */ /* 0x040fe20007ffe0ff */
[----:B------:R1:W-:Y:S01]  /*f3c0*/  LDGSTS.E [R230+-0x77c00], [R216.64], P1 ;  /* 0x88400000d8e67fae */ /* 0x0003e20008921848 */
[----:B------:R-:W-:Y:S01]  /*f3d0*/  IADD3 R227, R252, 0x100000, RZ ;  /* 0x00100000fce37810 */ /* 0x000fe20007ffe0ff */
[----:B------:R-:W-:Y:S01]  /*f3e0*/  IMAD.WIDE R224, R0, 0x4, R224 ;  /* 0x0000000400e07825 */ /* 0x000fe200078e02e0 */
[----:B------:R-:W-:Y:S01]  /*f3f0*/  IADD3 R226, R252, 0x100000, RZ ;  /* 0x00100000fce27810 */ /* 0x000fe20007ffe0ff */
[----:B------:R2:W-:Y:S01]  /*f400*/  LDGSTS.E [R229+-0x77400], [R218.64], P1 ;  /* 0x88c00000dae57fae */ /* 0x0005e20008921848 */
[----:B------:R-:W-:-:S03]  /*f410*/  LOP3.LUT R4, R243, 0x110, R241, 0x78, !PT ;  /* 0x00000110f3047812 */ /* 0x000fc600078e78f1 */
[----:B------:R2:W-:Y:S01]  /*f420*/  LDGSTS.E [R228+-0x76c00], [R220.64], P1 ;  /* 0x89400000dce47fae */ /* 0x0005e20008921848 */
[----:B------:R-:W-:-:S03]  /*f430*/  LOP3.LUT R4, R4, 0x60, RZ, 0x3c, !PT ;  /* 0x0000006004047812 */ /* 0x000fc600078e3cff */
[----:B------:R3:W-:Y:S01]  /*f440*/  LDGSTS.E [R227+-0x76400], [R222.64], P1 ;  /* 0x89c00000dee37fae */ /* 0x0007e20008921848 */
[----:B------:R-:W-:-:S03]  /*f450*/  IADD3 R240, R252, 0x100000, RZ ;  /* 0x00100000fcf07810 */ /* 0x000fc60007ffe0ff */
[----:B------:R3:W-:Y:S01]  /*f460*/  LDGSTS.E [R226+-0x75c00], [R224.64], P1 ;  /* 0x8a400000e0e27fae */ /* 0x0007e20008921848 */
[----:B------:R-:W-:Y:S01]  /*f470*/  IADD3 R239, R252, 0x100000, RZ ;  /* 0x00100000fcef7810 */ /* 0x000fe20007ffe0ff */
[----:B-1----:R-:W-:Y:S01]  /*f480*/  IMAD.WIDE R230, R0, 0x4, R244 ;  /* 0x0000000400e67825 */ /* 0x002fe200078e02f4 */
[----:B------:R-:W-:-:S03]  /*f490*/  IADD3 R238, R252, 0x100000, RZ ;  /* 0x00100000fcee7810 */ /* 0x000fc60007ffe0ff */
[----:B--2---:R-:W-:Y:S01]  /*f4a0*/  IMAD.WIDE R228, R0, 0x4, R8 ;  /* 0x0000000400e47825 */ /* 0x004fe200078e0208 */
[----:B------:R-:W-:Y:S01]  /*f4b0*/  IADD3 R237, R4, 0x100000, RZ ;  /* 0x0010000004ed7810 */ /* 0x000fe20007ffe0ff */
[----:B------:R-:W2:Y:S02]  /*f4c0*/  LDL.LU.64 R8, [R1+0x848] ;  /* 0x0008480001087983 */ /* 0x000ea40000300a00 */
[----:B---3--:R-:W-:Y:S01]  /*f4d0*/  IMAD.WIDE R226, R0, 0x4, R10 ;  /* 0x0000000400e27825 */ /* 0x008fe200078e020a */
[----:B------:R-:W-:Y:S01]  /*f4e0*/  IADD3 R236, R4, 0x100000, RZ ;  /* 0x0010000004ec7810 */ /* 0x000fe20007ffe0ff */
[----:B------:R-:W3:Y:S02]  /*f4f0*/  LDL.LU.64 R20, [R1+0x840] ;  /* 0x0008400001147983 */ /* 0x000ee40000300a00 */
[C---:B------:R-:W-:Y:S02]  /*f500*/  IMAD.WIDE R232, R0.reuse, 0x4, R232 ;  /* 0x0000000400e87825 */ /* 0x040fe400078e02e8 */
[----:B------:R1:W-:Y:S02]  /*f510*/  LDGSTS.E [R240+-0x75400], [R226.64], P1 ;  /* 0x8ac00000e2f07fae */ /* 0x0003e40008921848 */
[----:B------:R-:W-:-:S02]  /*f520*/  IMAD.WIDE R234, R0, 0x4, R234 ;  /* 0x0000000400ea7825 */ /* 0x000fc400078e02ea */
[----:B------:R4:W-:Y:S04]  /*f530*/  LDGSTS.E [R239+-0x74c00], [R228.64], P1 ;  /* 0x8b400000e4ef7fae */ /* 0x0009e80008921848 */
[----:B------:R4:W-:Y:S01]  /*f540*/  LDGSTS.E [R238+-0x74400], [R230.64], P1 ;  /* 0x8bc00000e6ee7fae */ /* 0x0009e20008921848 */
[----:B------:R-:W-:-:S03]  /*f550*/  IADD3 R13, R4, 0x100000, RZ ;  /* 0x00100000040d7810 */ /* 0x000fc60007ffe0ff */
[----:B------:R5:W-:Y:S01]  /*f560*/  LDGSTS.E [R237+-0x77a00], [R232.64], P1 ;  /* 0x88600000e8ed7fae */ /* 0x000be20008921848 */
[----:B------:R-:W-:-:S03]  /*f570*/  IADD3 R12, R4, 0x100000, RZ ;  /* 0x00100000040c7810 */ /* 0x000fc60007ffe0ff */
[----:B------:R5:W-:Y:S02]  /*f580*/  LDGSTS.E [R236+-0x77200], [R234.64], P1 ;  /* 0x88e00000eaec7fae */ /* 0x000be40008921848 */
[----:B-----5:R-:W-:-:S05]  /*f590*/  IMAD.WIDE R236, R0, 0x4, R24 ;  /* 0x0000000400ec7825 */ /* 0x020fca00078e0218 */
[----:B------:R5:W-:Y:S01]  /*f5a0*/  LDGSTS.E [R13+-0x76a00], [R236.64], P1 ;  /* 0x89600000ec0d7fae */ /* 0x000be20008921848 */
[----:B----4-:R-:W-:-:S03]  /*f5b0*/  IMAD.WIDE R238, R0, 0x4, R6 ;  /* 0x0000000400ee7825 */ /* 0x010fc600078e0206 */
[----:B------:R-:W4:Y:S04]  /*f5c0*/  LDL.LU.64 R6, [R1+0x838] ;  /* 0x0008380001067983 */ /* 0x000f280000300a00 */
[----:B------:R5:W-:Y:S01]  /*f5d0*/  LDGSTS.E [R12+-0x76200], [R238.64], P1 ;  /* 0x89e00000ee0c7fae */ /* 0x000be20008921848 */
[----:B------:R-:W-:-:S03]  /*f5e0*/  IMAD.WIDE R242, R0, 0x4, R18 ;  /* 0x0000000400f27825 */ /* 0x000fc600078e0212 */
[----:B------:R-:W4:Y:S01]  /*f5f0*/  LDL.LU.64 R18, [R1+0x830] ;  /* 0x0008300001127983 */ /* 0x000f220000300a00 */
[----:B------:R-:W-:-:S03]  /*f600*/  IMAD.WIDE R244, R0, 0x4, R16 ;  /* 0x0000000400f47825 */ /* 0x000fc600078e0210 */
[----:B------:R-:W4:Y:S04]  /*f610*/  LDL.LU.64 R16, [R1+0x828] ;  /* 0x0008280001107983 */ /* 0x000f280000300a00 */
[----:B-----5:R-:W5:Y:S01]  /*f620*/  LDL.LU.64 R12, [R1+0x820] ;  /* 0x00082000010c7983 */ /* 0x020f620000300a00 */
[----:B------:R-:W-:Y:S01]  /*f630*/  IADD3 R11, R4, 0x100000, RZ ;  /* 0x00100000040b7810 */ /* 0x000fe20007ffe0ff */
[----:B-1----:R-:W-:Y:S01]  /*f640*/  IMAD.WIDE R240, R0, 0x4, R22 ;  /* 0x0000000400f07825 */ /* 0x002fe200078e0216 */
[C---:B------:R-:W-:Y:S01]  /*f650*/  IADD3 R10, R4.reuse, 0x100000, RZ ;  /* 0x00100000040a7810 */ /* 0x040fe20007ffe0ff */
[----:B------:R-:W5:Y:S01]  /*f660*/  LDL.LU.64 R22, [R1+0x818] ;  /* 0x0008180001167983 */ /* 0x000f620000300a00 */
[----:B------:R-:W-:Y:S01]  /*f670*/  IADD3 R252, R4, 0x100000, RZ ;  /* 0x0010000004fc7810 */ /* 0x000fe20007ffe0ff */
[----:B------:R-:W-:Y:S01]  /*f680*/  IMAD.WIDE R246, R0, 0x4, R246 ;  /* 0x0000000400f67825 */ /* 0x000fe200078e02f6 */
[----:B------:R-:W-:Y:S01]  /*f690*/  IADD3 R24, R4, 0x100000, RZ ;  /* 0x0010000004187810 */ /* 0x000fe20007ffe0ff */
[----:B------:R1:W-:Y:S04]  /*f6a0*/  LDGSTS.E [R11+-0x75a00], [R240.64], P1 ;  /* 0x8a600000f00b7fae */ /* 0x0003e80008921848 */
[----:B------:R1:W-:Y:S04]  /*f6b0*/  LDGSTS.E [R10+-0x75200], [R242.64], P1 ;  /* 0x8ae00000f20a7fae */ /* 0x0003e80008921848 */
[----:B------:R1:W-:Y:S04]  /*f6c0*/  LDGSTS.E [R252+-0x74a00], [R244.64], P1 ;  /* 0x8b600000f4fc7fae */ /* 0x0003e80008921848 */
[----:B------:R4:W-:Y:S04]  /*f6d0*/  LDGSTS.E [R24+-0x74200], [R246.64], P1 ;  /* 0x8be00000f6187fae */ /* 0x0009e80008921848 */
[----:B------:R-:W0:Y:S04]  /*f6e0*/  LDGDEPBAR ;  /* 0x00000000000079af */ /* 0x000e280000000000 */
[----:B-1----:R-:W5:Y:S04]  /*f6f0*/  LDL.LU.64 R10, [R1+0x810] ;  /* 0x00081000010a7983 */ /* 0x002f680000300a00 */
[----:B------:R-:W5:Y:S01]  /*f700*/  LDL.LU.64 R26, [R1+0x808] ;  /* 0x00080800011a7983 */ /* 0x000f620000300a00 */
[----:B--2---:R-:W-:-:S03]  /*f710*/  IMAD.WIDE R30, R2, 0x4, R8 ;  /* 0x00000004021e7825 */ /* 0x004fc600078e0208 */
[----:B------:R-:W-:Y:S01]  /*f720*/  BAR.SYNC.DEFER_BLOCKING 0x0 ;  /* 0x0000000000007b1d */ /* 0x000fe20000010000 */
[----:B---3--:R-:W-:-:S05]  /*f730*/  IMAD.WIDE R28, R2, 0x4, R20 ;  /* 0x00000004021c7825 */ /* 0x008fca00078e0214 */
[----:B------:R-:W2:Y:S04]  /*f740*/  LDL.LU.64 R8, [R1+0x800] ;  /* 0x0008000001087983 */ /* 0x000ea80000300a00 */
[----:B------:R1:W-:Y:S04]  /*f750*/  STL.64 [R1+0x140], R30 ;  /* 0x0001401e01007387 */ /* 0x0003e80000100a00 */
[----:B------:R-:W3:Y:S04]  /*f760*/  LDL.LU.64 R20, [R1+0x7f8] ;  /* 0x0007f80001147983 */ /* 0x000ee80000300a00 */
[----:B------:R-:W-:Y:S01]  /*f770*/  @!PT LDS RZ, [RZ] ;  /* 0x00000000fffff984 */ /* 0x000fe20000000800 */
[----:B------:R-:W-:Y:S01]  /*f780*/  @!PT LDS RZ, [RZ] ;  /* 0x00000000fffff984 */ /* 0x000fe20000000800 */
[----:B------:R-:W-:Y:S01]  /*f790*/  @!PT LDS RZ, [RZ] ;  /* 0x00000000fffff984 */ /* 0x000fe20000000800 */
[----:B------:R1:W-:Y:S04]  /*f7a0*/  LDGSTS.E [R5+0x60000], [R30.64], !P0 ;  /* 0x600000001e057fae */ /* 0x0003e8000c121848 */
[----:B------:R1:W-:Y:S01]  /*f7b0*/  LDGSTS.E [R5+0x60200], [R28.64], !P0 ;  /* 0x602000001c057fae */ /* 0x0003e2000c121848 */
[----:B----4-:R-:W-:-:S03]  /*f7c0*/  IMAD.WIDE R24, R2, 0x4, R6 ;  /* 0x0000000402187825 */ /* 0x010fc600078e0206 */
[----:B------:R-:W4:Y:S01]  /*f7d0*/  LDL.LU.64 R6, [R1+0x7f0] ;  /* 0x0007f00001067983 */ /* 0x000f220000300a00 */
[----:B------:R-:W-:-:S03]  /*f7e0*/  IMAD.WIDE R18, R2, 0x4, R18 ;  /* 0x0000000402127825 */ /* 0x000fc600078e0212 */
[----:B------:R5:W-:Y:S04]  /*f7f0*/  STL.64 [R1+0x148], R28 ;  /* 0x0001481c01007387 */ /* 0x000be80000100a00 */
[----:B------:R5:W-:Y:S01]  /*f800*/  STL.64 [R1+0x1f0], R24 ;  /* 0x0001f01801007387 */ /* 0x000be20000100a00 */
[----:B-1----:R-:W-:-:S03]  /*f810*/  IMAD.WIDE R30, R2, 0x4, R16 ;  /* 0x00000004021e7825 */ /* 0x002fc600078e0210 */
[----:B------:R1:W-:Y:S04]  /*f820*/  STL.64 [R1+0x1f8], R18 ;  /* 0x0001f81201007387 */ /* 0x0003e80000100a00 */
[----:B------:R1:W-:Y:S04]  /*f830*/  LDGSTS.E [R5+0x60400], [R24.64], !P0 ;  /* 0x6040000018057fae */ /* 0x0003e8000c121848 */
[----:B------:R5:W-:Y:S04]  /*f840*/  LDGSTS.E [R5+0x60600], [R18.64], !P0 ;  /* 0x6060000012057fae */ /* 0x000be8000c121848 */
[----:B-----5:R-:W5:Y:S01]  /*f850*/  LDL.LU.64 R28, [R1+0x7e8] ;  /* 0x0007e800011c7983 */ /* 0x020f620000300a00 */
[----:B-1----:R-:W-:-:S03]  /*f860*/  IMAD.WIDE R24, R2, 0x4, R12 ;  /* 0x0000000402187825 */ /* 0x002fc600078e020c */
[----:B------:R1:W-:Y:S04]  /*f870*/  LDGSTS.E [R5+0x62000], [R30.64], !P4 ;  /* 0x620000001e057fae */ /* 0x0003e8000e121848 */
[----:B------:R-:W5:Y:S04]  /*f880*/  LDL.LU.64 R18, [R1+0x7e0] ;  /* 0x0007e00001127983 */ /* 0x000f680000300a00 */
[----:B------:R-:W5:Y:S04]  /*f890*/  LDL.LU.64 R16, [R1+0x7d8] ;  /* 0x0007d80001107983 */ /* 0x000f680000300a00 */
[----:B------:R-:W5:Y:S01]  /*f8a0*/  LDL.LU.64 R12, [R1+0x7d0] ;  /* 0x0007d000010c7983 */ /* 0x000f620000300a00 */
[----:B------:R-:W-:-:S04]  /*f8b0*/  IMAD.WIDE R22, R2, 0x4, R22 ;  /* 0x0000000402167825 */ /* 0x000fc800078e0216 */
[C---:B------:R-:W-:Y:S01]  /*f8c0*/  IMAD.WIDE R10, R2.reuse, 0x4, R10 ;  /* 0x00000004020a7825 */ /* 0x040fe200078e020a */
[----:B------:R-:W-:Y:S04]  /*f8d0*/  STL.64 [R1+0x290], R30 ;  /* 0x0002901e01007387 */ /* 0x000fe80000100a00 */
[----:B------:R1:W-:Y:S04]  /*f8e0*/  STL.64 [R1+0x298], R24 ;  /* 0x0002981801007387 */ /* 0x0003e80000100a00 */
[----:B------:R1:W-:Y:S04]  /*f8f0*/  STL.64 [R1+0x2a8], R22 ;  /* 0x0002a81601007387 */ /* 0x0003e80000100a00 */
[----:B------:R1:W-:Y:S04]  /*f900*/  LDGSTS.E [R5+0x62200], [R24.64], !P4 ;  /* 0x6220000018057fae */ /* 0x0003e8000e121848 */
[----:B------:R2:W-:Y:S04]  /*f910*/  STL.64 [R1+0x2c8], R10 ;  /* 0x0002c80a01007387 */ /* 0x0005e80000100a00 */
[----:B------:R2:W-:Y:S04]  /*f920*/  LDGSTS.E [R5+0x62400], [R22.64], !P4 ;  /* 0x6240000016057fae */ /* 0x0005e8000e121848 */
[----:B-1----:R-:W5:Y:S01]  /*f930*/  LDL.LU.64 R24, [R1+0x7c8] ;  /* 0x0007c80001187983 */ /* 0x002f620000300a00 */
[----:B------:R-:W-:-:S03]  /*f940*/  IMAD.WIDE R30, R2, 0x4, R26 ;  /* 0x00000004021e7825 */ /* 0x000fc600078e021a */
[----:B------:R1:W-:Y:S04]  /*f950*/  LDGSTS.E [R5+0x62600], [R10.64], !P4 ;  /* 0x626000000a057fae */ /* 0x0003e8000e121848 */
[----:B--2---:R-:W5:Y:S04]  /*f960*/  LDL.LU.64 R22, [R1+0x7c0] ;  /* 0x0007c00001167983 */ /* 0x004f680000300a00 */
[----:B------:R5:W-:Y:S04]  /*f970*/  LDGSTS.E [R5+0x64000], [R30.64], !P5 ;  /* 0x640000001e057fae */ /* 0x000be8000e921848 */
[----:B-1----:R-:W5:Y:S01]  /*f980*/  LDL.LU.64 R10, [R1+0x7b8] ;  /* 0x0007b800010a7983 */ /* 0x002f620000300a00 */
[----:B------:R-:W-:-:S03]  /*f990*/  IMAD.WIDE R26, R2, 0x4, R8 ;  /* 0x00000004021a7825 */ /* 0x000fc600078e0208 */
[----:B------:R-:W5:Y:S01]  /*f9a0*/  LDL.LU.64 R8, [R1+0x7b0] ;  /* 0x0007b00001087983 */ /* 0x000f620000300a00 */
[----:B---3--:R-:W-:-:S03]  /*f9b0*/  IMAD.WIDE R20, R2, 0x4, R20 ;  /* 0x0000000402147825 */ /* 0x008fc600078e0214 */
[----:B------:R-:W-:Y:S04]  /*f9c0*/  STL.64 [R1+0x310], R30 ;  /* 0x0003101e01007387 */ /* 0x000fe80000100a00 */
[----:B------:R1:W-:Y:S04]  /*f9d0*/  STL.64 [R1+0x318], R26 ;  /* 0x0003181a01007387 */ /* 0x0003e80000100a00 */
[----:B------:R3:W-:Y:S04]  /*f9e0*/  STL.64 [R1+0x320], R20 ;  /* 0x0003201401007387 */ /* 0x0007e80000100a00 */
[----:B------:R1:W-:Y:S04]  /*f9f0*/  LDGSTS.E [R5+0x64200], [R26.64], !P5 ;  /* 0x642000001a057fae */ /* 0x0003e8000e921848 */
[----:B------:R3:W-:Y:S01]  /*fa00*/  LDGSTS.E [R5+0x64400], [R20.64], !P5 ;  /* 0x6440000014057fae */ /* 0x0007e2000e921848 */
[----:B----4-:R-:W-:-:S05]  /*fa10*/  IMAD.WIDE R6, R2, 0x4, R6 ;  /* 0x0000000402067825 */ /* 0x010fca00078e0206 */
[----:B------:R4:W-:Y:S04]  /*fa20*/  STL.64 [R1+0x328], R6 ;  /* 0x0003280601007387 */ /* 0x0009e80000100a00 */
[----:B-1----:R-:W2:Y:S04]  /*fa30*/  LDL.LU.64 R26, [R1+0x7a8] ;  /* 0x0007a800011a7983 */ /* 0x002ea80000300a00 */
[----:B------:R4:W-:Y:S04]  /*fa40*/  LDGSTS.E [R5+0x64600], [R6.64], !P5 ;  /* 0x6460000006057fae */ /* 0x0009e8000e921848 */
[----:B---3--:R-:W3:Y:S04]  /*fa50*/  LDL.LU.64 R20, [R1+0x7a0] ;  /* 0x0007a00001147983 */ /* 0x008ee80000300a00 */
[----:B----4-:R-:W4:Y:S01]  /*fa60*/  LDL.LU.64 R6, [R1+0x6d0] ;  /* 0x0006d00001067983 */ /* 0x010f220000300a00 */
[----:B-----5:R-:W-:-:S03]  /*fa70*/  IMAD.WIDE R30, R2, 0x4, R28 ;  /* 0x00000004021e7825 */ /* 0x020fc600078e021c */
[----:B------:R-:W5:Y:S01]  /*fa80*/  LDL.LU.64 R28, [R1+0x6d8] ;  /* 0x0006d800011c7983 */ /* 0x000f620000300a00 */
[----:B------:R-:W-:-:S03]  /*fa90*/  IMAD.WIDE R18, R2, 0x4, R18 ;  /* 0x0000000402127825 */ /* 0x000fc600078e0212 */
[----:B------:R-:W-:Y:S01]  /*faa0*/  STL.64 [R1+0x378], R30 ;  /* 0x0003781e01007387 */ /* 0x000fe20000100a00 */
[----:B------:R-:W-:-:S03]  /*fab0*/  IMAD.WIDE R16, R2, 0x4, R16 ;  /* 0x0000000402107825 */ /* 0x000fc600078e0210 */
[----:B------:R1:W-:Y:S01]  /*fac0*/  STL.64 [R1+0x388], R18 ;  /* 0x0003881201007387 */ /* 0x0003e20000100a00 */
[----:B------:R-:W-:-:S03]  /*fad0*/  IMAD.WIDE R12, R2, 0x4, R12 ;  /* 0x00000004020c7825 */ /* 0x000fc600078e020c */
[----:B------:R1:W-:Y:S04]  /*fae0*/  LDGSTS.E [R5+0x66000], [R30.64], !P6 ;  /* 0x660000001e057fae */ /* 0x0003e8000f121848 */
[----:B------:R1:W-:Y:S04]  /*faf0*/  STL.64 [R1+0x398], R16 ;  /* 0x0003981001007387 */ /* 0x0003e80000100a00 */
[----:B------:R1:W-:Y:S04]  /*fb00*/  LDGSTS.E [R5+0x66200], [R18.64], !P6 ;  /* 0x6620000012057fae */ /* 0x0003e8000f121848 */
[----:B------:R1:W-:Y:S04]  /*fb10*/  STL.64 [R1+0x3a8], R12 ;  /* 0x0003a80c01007387 */ /* 0x0003e80000100a00 */
[----:B------:R1:W-:Y:S04]  /*fb20*/  LDGSTS.E [R5+0x66400], [R16.64], !P6 ;  /* 0x6640000010057fae */ /* 0x0003e8000f121848 */
[----:B-1----:R-:W5:Y:S04]  /*fb30*/  LDL.LU.64 R18, [R1+0x798] ;  /* 0x0007980001127983 */ /* 0x002f680000300a00 */
[----:B------:R1:W-:Y:S04]  /*fb40*/  LDGSTS.E [R5+0x66600], [R12.64], !P6 ;  /* 0x666000000c057fae */ /* 0x0003e8000f121848 */
[----:B------:R-:W5:Y:S04]  /*fb50*/  LDL.LU.64 R16, [R1+0x790] ;  /* 0x0007900001107983 */ /* 0x000f680000300a00 */
[----:B-1----:R-:W5:Y:S01]  /*fb60*/  LDL.LU.64 R12, [R1+0x788] ;  /* 0x00078800010c7983 */ /* 0x002f620000300a00 */
[----:B------:R-:W-:Y:S01]  /*fb70*/  IMAD.WIDE R30, R2, 0x4, R24 ;  /* 0x00000004021e7825 */ /* 0x000fe200078e0218 */
[----:B------:R-:W-:-:S03]  /*fb80*/  IADD3 R14, R3, -0xd5, RZ ;  /* 0xffffff2b030e7810 */ /* 0x000fc60007ffe0ff */
[C---:B------:R-:W-:Y:S01]  /*fb90*/  IMAD.WIDE R24, R2.reuse, 0x4, R22 ;  /* 0x0000000402187825 */ /* 0x040fe200078e0216 */
[----:B------:R2:W-:Y:S03]  /*fba0*/  LDGSTS.E [R5+0x68000], [R30.64], !P3 ;  /* 0x680000001e057fae */ /* 0x0005e6000d921848 */
[----:B------:R-:W-:Y:S01]  /*fbb0*/  IMAD.WIDE R22, R2, 0x4, R10 ;  /* 0x0000000402167825 */ /* 0x000fe200078e020a */
[----:B------:R-:W-:Y:S01]  /*fbc0*/  ISETP.GE.U32.AND P1, PT, R14, 0x7ffffeec, PT ;  /* 0x7ffffeec0e00780c */ /* 0x000fe20003f26070 */
[----:B------:R-:W5:Y:S02]  /*fbd0*/  LDL.LU.64 R10, [R1+0x780] ;  /* 0x00078000010a7983 */ /* 0x000f640000300a00 */
[C---:B------:R-:W-:Y:S02]  /*fbe0*/  IMAD.WIDE R8, R2.reuse, 0x4, R8 ;  /* 0x0000000402087825 */ /* 0x040fe400078e0208 */
[----:B------:R-:W-:Y:S04]  /*fbf0*/  STL.64 [R1+0x3d0], R30 ;  /* 0x0003d01e01007387 */ /* 0x000fe80000100a00 */
[----:B------:R1:W-:Y:S04]  /*fc00*/  STL.64 [R1+0x4f8], R24 ;  /* 0x0004f81801007387 */ /* 0x0003e80000100a00 */
[----:B------:R-:W-:Y:S04]  /*fc10*/  STL.64 [R1+0x500], R22 ;  /* 0x0005001601007387 */ /* 0x000fe80000100a00 */
[----:B------:R1:W-:Y:S04]  /*fc20*/  LDGSTS.E [R5+0x68200], [R24.64], !P3 ;  /* 0x6820000018057fae */ /* 0x0003e8000d921848 */
[----:B------:R1:W-:Y:S04]  /*fc30*/  STL.64 [R1+0x508], R8 ;  /* 0x0005080801007387 */ /* 0x0003e80000100a00 */
[----:B------:R1:W-:Y:S04]  /*fc40*/  LDGSTS.E [R5+0x68400], [R22.64], !P3 ;  /* 0x6840000016057fae */ /* 0x0003e8000d921848 */
[----:B-1----:R-:W5:Y:S04]  /*fc50*/  LDL.LU.64 R24, [R1+0x778] ;  /* 0x0007780001187983 */ /* 0x002f680000300a00 */
[----:B------:R1:W-:Y:S04]  /*fc60*/  LDGSTS.E [R5+0x68600], [R8.64], !P3 ;  /* 0x6860000008057fae */ /* 0x0003e8000d921848 */
[----:B-1----:R-:W5:Y:S04]  /*fc70*/  LDL.LU.64 R8, [R1+0x770] ;  /* 0x0007700001087983 */ /* 0x002f680000300a00 */
[----:B------:R-:W5:Y:S01]  /*fc80*/  LDL.LU.64 R22, [R1+0x768] ;  /* 0x0007680001167983 */ /* 0x000f620000300a00 */
[----:B--2---:R-:W-:-:S03]  /*fc90*/  IMAD.WIDE R30, R2, 0x4, R26 ;  /* 0x00000004021e7825 */ /* 0x004fc600078e021a */
[----:B------:R-:W2:Y:S01]  /*fca0*/  LDL.LU.64 R26, [R1+0x760] ;  /* 0x00076000011a7983 */ /* 0x000ea20000300a00 */
[----:B---3--:R-:W-:-:S03]  /*fcb0*/  IMAD.WIDE R20, R2, 0x4, R20 ;  /* 0x0000000402147825 */ /* 0x008fc600078e0214 */
[----:B------:R-:W-:Y:S01]  /*fcc0*/  STL.64 [R1+0x670], R30 ;  /* 0x0006701e01007387 */ /* 0x000fe20000100a00 */
[----:B----4-:R-:W-:-:S03]  /*fcd0*/  IMAD.WIDE R6, R2, 0x4, R6 ;  /* 0x0000000402067825 */ /* 0x010fc600078e0206 */
[----:B------:R1:W-:Y:S01]  /*fce0*/  STL.64 [R1+0x688], R20 ;  /* 0x0006881401007387 */ /* 0x0003e20000100a00 */
[----:B-----5:R-:W-:-:S03]  /*fcf0*/  IMAD.WIDE R28, R2, 0x4, R28 ;  /* 0x00000004021c7825 */ /* 0x020fc600078e021c */
[----:B------:R3:W-:Y:S04]  /*fd00*/  LDGSTS.E [R5+0x6a000], [R30.64], !P1 ;  /* 0x6a0000001e057fae */ /* 0x0007e8000c921848 */
[----:B------:R4:W-:Y:S04]  /*fd10*/  STL.64 [R1+0x6d0], R6 ;  /* 0x0006d00601007387 */ /* 0x0009e80000100a00 */
[----:B------:R1:W-:Y:S04]  /*fd20*/  LDGSTS.E [R5+0x6a200], [R20.64], !P1 ;  /* 0x6a20000014057fae */ /* 0x0003e8000c921848 */
[----:B------:R5:W-:Y:S04]  /*fd30*/  STL.64 [R1+0x6d8], R28 ;  /* 0x0006d81c01007387 */ /* 0x000be80000100a00 */
[----:B------:R4:W-:Y:S04]  /*fd40*/  LDGSTS.E [R5+0x6a400], [R6.64], !P1 ;  /* 0x6a40000006057fae */ /* 0x0009e8000c921848 */
[----:B-1----:R-:W2:Y:S04]  /*fd50*/  LDL.LU.64 R20, [R1+0x758] ;  /* 0x0007580001147983 */ /* 0x002ea80000300a00 */
[----:B------:R5:W-:Y:S04]  /*fd60*/  LDGSTS.E [R5+0x6a600], [R28.64], !P1 ;  /* 0x6a6000001c057fae */ /* 0x000be8000c921848 */
[----:B----4-:R-:W4:Y:S01]  /*fd70*/  LDL.LU.64 R6, [R1+0x750] ;  /* 0x0007500001067983 */ /* 0x010f220000300a00 */
[----:B---3--:R-:W-:-:S03]  /*fd80*/  IMAD.WIDE R30, R2, 0x4, R18 ;  /* 0x00000004021e7825 */ /* 0x008fc600078e0212 */
[----:B------:R-:W3:Y:S04]  /*fd90*/  LDL.LU.64 R18, [R1+0x748] ;  /* 0x0007480001127983 */ /* 0x000ee80000300a00 */
[----:B------:R1:W-:Y:S01]  /*fda0*/  STL.64 [R1+0x798], R30 ;  /* 0x0007981e01007387 */ /* 0x0003e20000100a00 */
[----:B-----5:R-:W-:-:S04]  /*fdb0*/  IMAD.WIDE R28, R2, 0x4, R16 ;  /* 0x00000004021c7825 */ /* 0x020fc800078e0210 */
[----:B------:R-:W-:Y:S02]  /*fdc0*/  IMAD.WIDE R16, R2, 0x4, R12 ;  /* 0x0000000402107825 */ /* 0x000fe400078e020c */
[----:B------:R-:W3:Y:S02]  /*fdd0*/  LDL.LU.64 R12, [R1+0x740] ;  /* 0x00074000010c7983 */ /* 0x000ee40000300a00 */
[----:B------:R-:W-:Y:S01]  /*fde0*/  IMAD.MOV.U32 R4, RZ, RZ, 0x3f ;  /* 0x0000003fff047424 */ /* 0x000fe200078e00ff */
[----:B------:R-:W-:-:S04]  /*fdf0*/  SEL R252, RZ, 0x4, P2 ;  /* 0x00000004fffc7807 */ /* 0x000fc80001000000 */
[----:B------:R-:W-:-:S04]  /*fe00*/  IADD3 R4, R4, c[0x0][0x180], RZ ;  /* 0x0000600004047a10 */ /* 0x000fc80007ffe0ff */
[----:B------:R-:W-:Y:S02]  /*fe10*/  ISETP.GT.AND P2, PT, R4, 0xff, PT ;  /* 0x000000ff0400780c */ /* 0x000fe40003f44270 */
[C---:B------:R-:W-:Y:S02]  /*fe20*/  IADD3 R4, R3.reuse, -0xd9, RZ ;  /* 0xffffff2703047810 */ /* 0x040fe40007ffe0ff */
[----:B------:R-:W-:Y:S02]  /*fe30*/  SEL R252, R252, RZ, P2 ;  /* 0x000000fffcfc7207 */ /* 0x000fe40001000000 */
[----:B------:R-:W-:Y:S01]  /*fe40*/  ISETP.GE.U32.AND P2, PT, R4, 0x7ffffee8, PT ;  /* 0x7ffffee80400780c */ /* 0x000fe20003f46070 */
[----:B------:R-:W-:Y:S01]  /*fe50*/  IMAD.WIDE R10, R2, 0x4, R10 ;  /* 0x00000004020a7825 */ /* 0x000fe200078e020a */
[C---:B------:R-:W-:Y:S01]  /*fe60*/  IADD3 R4, R3.reuse, -0xdd, RZ ;  /* 0xffffff2303047810 */ /* 0x040fe20007ffe0ff */
[----:B------:R-:W-:Y:S03]  /*fe70*/  STL.64 [R1+0x790], R28 ;  /* 0x0007901c01007387 */ /* 0x000fe60000100a00 */
[----:B------:R-:W-:Y:S01]  /*fe80*/  ISETP.GE.U32.AND P0, PT, R4, 0x7ffffee4, PT ;  /* 0x7ffffee40400780c */ /* 0x000fe20003f06070 */
[----:B------:R1:W-:Y:S04]  /*fe90*/  STL.64 [R1+0x788], R16 ;  /* 0x0007881001007387 */ /* 0x0003e80000100a00 */
[----:B------:R1:W-:Y:S04]  /*fea0*/  STL.64 [R1+0x780], R10 ;  /* 0x0007800a01007387 */ /* 0x0003e80000100a00 */
[----:B------:R1:W-:Y:S04]  /*feb0*/  LDGSTS.E [R5+0x6c000], [R30.64], !P2 ;  /* 0x6c0000001e057fae */ /* 0x0003e8000d121848 */
[----:B------:R1:W-:Y:S04]  /*fec0*/  LDGSTS.E [R5+0x6c200], [R28.64], !P2 ;  /* 0x6c2000001c057fae */ /* 0x0003e8000d121848 */
[----:B------:R1:W-:Y:S04]  /*fed0*/  LDGSTS.E [R5+0x6c400], [R16.64], !P2 ;  /* 0x6c40000010057fae */ /* 0x0003e8000d121848 */
[----:B------:R1:W-:Y:S01]  /*fee0*/  LDGSTS.E [R5+0x6c600], [R10.64], !P2 ;  /* 0x6c6000000a057fae */ /* 0x0003e2000d121848 */
[----:B------:R-:W-:Y:S01]  /*fef0*/  IADD3 R4, R3, -0xe1, RZ ;  /* 0xffffff1f03047810 */ /* 0x000fe20007ffe0ff */
[----:B-1----:R-:W-:-:S02]  /*ff00*/  IMAD.WIDE R30, R2, 0x4, R24 ;  /* 0x00000004021e7825 */ /* 0x002fc400078e0218 */
[----:B------:R-:W3:Y:S04]  /*ff10*/  LDL.LU.64 R16, [R1+0x738] ;  /* 0x0007380001107983 */ /* 0x000ee80000300a00 */
[----:B------:R-:W3:Y:S01]  /*ff20*/  LDL.LU.64 R10, [R1+0x730] ;  /* 0x00073000010a7983 */ /* 0x000ee20000300a00 */
[----:B------:R-:W-:Y:S01]  /*ff30*/  IMAD.WIDE R8, R2, 0x4, R8 ;  /* 0x0000000402087825 */ /* 0x000fe200078e0208 */
[----:B------:R-:W-:Y:S02]  /*ff40*/  ISETP.GE.U32.AND P4, PT, R4, 0x7ffffee0, PT ;  /* 0x7ffffee00400780c */ /* 0x000fe40003f86070 */
[----:B------:R-:W3:Y:S01]  /*ff50*/  LDL.LU.64 R24, [R1+0x728] ;  /* 0x0007280001187983 */ /* 0x000ee20000300a00 */
[----:B------:R-:W-:-:S03]  /*ff60*/  IMAD.WIDE R28, R2, 0x4, R22 ;  /* 0x00000004021c7825 */ /* 0x000fc600078e0216 */
[----:B------:R-:W-:Y:S04]  /*ff70*/  STL.64 [R1+0x778], R30 ;  /* 0x0007781e01007387 */ /* 0x000fe80000100a00 */
[----:B------:R-:W3:Y:S04]  /*ff80*/  LDL.LU.64 R22, [R1+0x720] ;  /* 0x0007200001167983 */ /* 0x000ee80000300a00 */
[----:B------:R1:W-:Y:S04]  /*ff90*/  STL.64 [R1+0x770], R8 ;  /* 0x0007700801007387 */ /* 0x0003e80000100a00 */
[----:B------:R-:W-:Y:S04]  /*ffa0*/  STL.64 [R1+0x768], R28 ;  /* 0x0007681c01007387 */ /* 0x000fe80000100a00 */
[----:B------:R1:W-:Y:S04]  /*ffb0*/  LDGSTS.E [R5+0x6e000], [R30.64], !P0 ;  /* 0x6e0000001e057fae */ /* 0x0003e8000c121848 */
[----:B------:R1:W-:Y:S04]  /*ffc0*/  LDGSTS.E [R5+0x6e200], [R8.64], !P0 ;  /* 0x6e20000008057fae */ /* 0x0003e8000c121848 */
[----:B------:R4:W-:Y:S01]  /*ffd0*/  LDGSTS.E [R5+0x6e400], [R28.64], !P0 ;  /* 0x6e4000001c057fae */ /* 0x0009e2000c121848 */
[----:B--2---:R-:W-:-:S05]  /*ffe0*/  IMAD.WIDE R26, R2, 0x4, R26 ;  /* 0x00000004021a7825 */ /* 0x004fca00078e021a */
[----:B------:R2:W-:Y:S04]  /*fff0*/  STL.64 [R1+0x760], R26 ;  /* 0x0007601a01007387 */ /* 0x0005e80000100a00 */
[----:B-1----:R-:W5:Y:S04]  /*10000*/  LDL.LU.64 R8, [R1+0x718] ;  /* 0x0007180001087983 */ /* 0x002f680000300a00 */
[----:B------:R2:W-:Y:S04]  /*10010*/  LDGSTS.E [R5+0x6e600], [R26.64], !P0 ;  /* 0x6e6000001a057fae */ /* 0x0005e8000c121848 */
[----:B--2---:R-:W2:Y:S01]  /*10020*/  LDL.LU.64 R26, [R1+0x710] ;  /* 0x00071000011a7983 */ /* 0x004ea20000300a00 */
[----:B------:R-:W-:-:S03]  /*10030*/  IMAD.WIDE R30, R2, 0x4, R20 ;  /* 0x00000004021e7825 */ /* 0x000fc600078e0214 */
[----:B------:R-:W2:Y:S01]  /*10040*/  LDL.LU.64 R20, [R1+0x708] ;  /* 0x0007080001147983 */ /* 0x000ea20000300a00 */
[----:B----4-:R-:W-:-:S03]  /*10050*/  IMAD.WIDE R28, R2, 0x4, R6 ;  /* 0x00000004021c7825 */ /* 0x010fc600078e0206 */
[----:B------:R-:W-:Y:S04]  /*10060*/  STL.64 [R1+0x758], R30 ;  /* 0x0007581e01007387 */ /* 0x000fe80000100a00 */
[----:B------:R-:W4:Y:S01]  /*10070*/  LDL.LU.64 R6, [R1+0x700] ;  /* 0x0007000001067983 */ /* 0x000f220000300a00 */
[----:B---3--:R-:W-:-:S03]  /*10080*/  IMAD.WIDE R18, R2, 0x4, R18 ;  /* 0x0000000402127825 */ /* 0x008fc600078e0212 */
[----:B------:R-:W-:Y:S04]  /*10090*/  STL.64 [R1+0x750], R28 ;  /* 0x0007501c01007387 */ /* 0x000fe80000100a00 */
[----:B------:R1:W-:Y:S04]  /*100a0*/  LDGSTS.E [R5+0x70000], [R30.64], !P4 ;  /* 0x700000001e057fae */ /* 0x0003e8000e121848 */
[----:B------:R3:W-:Y:S04]  /*100b0*/  STL.64 [R1+0x7e0], R18 ;  /* 0x0007e01201007387 */ /* 0x0007e80000100a00 */
[----:B------:R1:W-:Y:S01]  /*100c0*/  LDGSTS.E [R5+0x70200], [R28.64], !P4 ;  /* 0x702000001c057fae */ /* 0x0003e2000e121848 */
[----:B------:R-:W-:-:S03]  /*100d0*/  IMAD.WIDE R12, R2, 0x4, R12 ;  /* 0x00000004020c7825 */ /* 0x000fc600078e020c */
[----:B------:R3:W-:Y:S04]  /*100e0*/  LDGSTS.E [R5+0x70400], [R18.64], !P4 ;  /* 0x7040000012057fae */ /* 0x0007e8000e121848 */
[----:B------:R1:W-:Y:S04]  /*100f0*/  STL.64 [R1+0x7e8], R12 ;  /* 0x0007e80c01007387 */ /* 0x0003e80000100a00 */
[----:B------:R1:W-:Y:S04]  /*10100*/  LDGSTS.E [R5+0x70600], [R12.64], !P4 ;  /* 0x706000000c057fae */ /* 0x0003e8000e121848 */
[----:B---3--:R-:W3:Y:S04]  /*10110*/  LDL.LU.64 R18, [R1+0x6f8] ;  /* 0x0006f80001127983 */ /* 0x008ee80000300a00 */
[----:B-1----:R-:W3:Y:S01]  /*10120*/  LDL.LU.64 R12, [R1+0x6f0] ;  /* 0x0006f000010c7983 */ /* 0x002ee20000300a00 */
[----:B------:R-:W-:-:S04]  /*10130*/  IADD3 R4, R3, -0xe5, RZ ;  /* 0xffffff1b03047810 */ /* 0x000fc80007ffe0ff */
[----:B------:R-:W-:Y:S02]  /*10140*/  ISETP.GE.U32.AND P5, PT, R4, 0x7ffffedc, PT ;  /* 0x7ffffedc0400780c */ /* 0x000fe40003fa6070 */
[----:B------:R-:W-:-:S04]  /*10150*/  IADD3 R4, R3, -0xe9, RZ ;  /* 0xffffff1703047810 */ /* 0x000fc80007ffe0ff */
[----:B------:R-:W-:Y:S01]  /*10160*/  ISETP.GE.U32.AND P6, PT, R4, 0x7ffffed8, PT ;  /* 0x7ffffed80400780c */ /* 0x000fe20003fc6070 */
[C---:B------:R-:W-:Y:S02]  /*10170*/  IMAD.WIDE R30, R2.reuse, 0x4, R16 ;  /* 0x00000004021e7825 */ /* 0x040fe400078e0210 */
[----:B------:R-:W3:Y:S02]  /*10180*/  LDL.LU.64 R16, [R1+0x6e8] ;  /* 0x0006e80001107983 */ /* 0x000ee40000300a00 */
[C---:B------:R-:W-:Y:S02]  /*10190*/  IMAD.WIDE R28, R2.reuse, 0x4, R10 ;  /* 0x00000004021c7825 */ /* 0x040fe400078e020a */
[----:B------:R-:W3:Y:S02]  /*101a0*/  LDL.LU.64 R10, [R1+0x6e0] ;  /* 0x0006e000010a7983 */ /* 0x000ee40000300a00 */
[C---:B------:R-:W-:Y:S02]  /*101b0*/  IMAD.WIDE R24, R2.reuse, 0x4, R24 ;  /* 0x0000000402187825 */ /* 0x040fe400078e0218 */
[----:B------:R1:W-:Y:S04]  /*101c0*/  STL.64 [R1+0x7f0], R30 ;  /* 0x0007f01e01007387 */ /* 0x0003e80000100a00 */
[----:B------:R1:W-:Y:S01]  /*101d0*/  LDGSTS.E [R5+0x72000], [R30.64], !P5 ;  /* 0x720000001e057fae */ /* 0x0003e2000e921848 */
[----:B------:R-:W-:-:S03]  /*101e0*/  IMAD.WIDE R22, R2, 0x4, R22 ;  /* 0x0000000402167825 */ /* 0x000fc600078e0216 */
[----:B------:R-:W-:Y:S04]  /*101f0*/  STL.64 [R1+0x7f8], R28 ;  /* 0x0007f81c01007387 */ /* 0x000fe80000100a00 */
[----:B------:R5:W-:Y:S04]  /*10200*/  LDGSTS.E [R5+0x72200], [R28.64], !P5 ;  /* 0x722000001c057fae */ /* 0x000be8000e921848 */
[----:B------:R1:W-:Y:S04]  /*10210*/  STL.64 [R1+0x800], R24 ;  /* 0x0008001801007387 */ /* 0x0003e80000100a00 */
[----:B------:R1:W-:Y:S04]  /*10220*/  STL.64 [R1+0x808], R22 ;  /* 0x0008081601007387 */ /* 0x0003e80000100a00 */
[----:B------:R1:W-:Y:S04]  /*10230*/  LDGSTS.E [R5+0x72400], [R24.64], !P5 ;  /* 0x7240000018057fae */ /* 0x0003e8000e921848 */
[----:B-1----:R-:W3:Y:S04]  /*10240*/  LDL.LU.64 R30, [R1+0x6c8] ;  /* 0x0006c800011e7983 */ /* 0x002ee80000300a00 */
[----:B------:R1:W-:Y:S04]  /*10250*/  LDGSTS.E [R5+0x72600], [R22.64], !P5 ;  /* 0x7260000016057fae */ /* 0x0003e8000e921848 */
[----:B------:R-:W3:Y:S04]  /*10260*/  LDL.LU.64 R24, [R1+0x6c0] ;  /* 0x0006c00001187983 */ /* 0x000ee80000300a00 */
[----:B-1----:R-:W3:Y:S01]  /*10270*/  LDL.LU.64 R22, [R1+0x6b8] ;  /* 0x0006b80001167983 */ /* 0x002ee20000300a00 */
[----:B-----5:R-:W-:-:S05]  /*10280*/  IMAD.WIDE R28, R2, 0x4, R8 ;  /* 0x00000004021c7825 */ /* 0x020fca00078e0208 */
[----:B------:R-:W-:Y:S04]  /*10290*/  STL.64 [R1+0x850], R28 ;  /* 0x0008501c01007387 */ /* 0x000fe80000100a00 */
[----:B------:R-:W5:Y:S04]  /*102a0*/  LDL.LU.64 R8, [R1+0x6b0] ;  /* 0x0006b00001087983 */ /* 0x000f680000300a00 */
[----:B------:R1:W-:Y:S01]  /*102b0*/  LDGSTS.E [R5+0x74000], [R28.64], !P6 ;  /* 0x740000001c057fae */ /* 0x0003e2000f121848 */
[----:B--2---:R-:W-:-:S05]  /*102c0*/  IMAD.WIDE R26, R2, 0x4, R26 ;  /* 0x00000004021a7825 */ /* 0x004fca00078e021a */
[----:B------:R-:W-:Y:S04]  /*102d0*/  STL.64 [R1+0x858], R26 ;  /* 0x0008581a01007387 */ /* 0x000fe80000100a00 */
[----:B------:R3:W-:Y:S01]  /*102e0*/  LDGSTS.E [R5+0x74200], [R26.64], !P6 ;  /* 0x742000001a057fae */ /* 0x0007e2000f121848 */
[----:B------:R-:W-:-:S05]  /*102f0*/  IMAD.WIDE R20, R2, 0x4, R20 ;  /* 0x0000000402147825 */ /* 0x000fca00078e0214 */
[----:B------:R-:W-:Y:S04]  /*10300*/  STL.64 [R1+0x860], R20 ;  /* 0x0008601401007387 */ /* 0x000fe80000100a00 */
[----:B------:R2:W-:Y:S01]  /*10310*/  LDGSTS.E [R5+0x74400], [R20.64], !P6 ;  /* 0x7440000014057fae */ /* 0x0005e2000f121848 */
[----:B----4-:R-:W-:-:S05]  /*10320*/  IMAD.WIDE R6, R2, 0x4, R6 ;  /* 0x0000000402067825 */ /* 0x010fca00078e0206 */
[----:B------:R4:W-:Y:S04]  /*10330*/  STL.64 [R1+0x868], R6 ;  /* 0x0008680601007387 */ /* 0x0009e80000100a00 */
[----:B------:R4:W-:Y:S04]  /*10340*/  LDGSTS.E [R5+0x74600], [R6.64], !P6 ;  /* 0x7460000006057fae */ /* 0x0009e8000f121848 */
[----:B----4-:R-:W4:Y:S04]  /*10350*/  LDL.LU.64 R6, [R1+0x6a8] ;  /* 0x0006a80001067983 */ /* 0x010f280000300a00 */
[----:B-1----:R-:W4:Y:S04]  /*10360*/  LDL.LU.64 R28, [R1+0x6a0] ;  /* 0x0006a000011c7983 */ /* 0x002f280000300a00 */
[----:B--2---:R-:W2:Y:S01]  /*10370*/  LDL.LU.64 R20, [R1+0x698] ;  /* 0x0006980001147983 */ /* 0x004ea20000300a00 */
[----:B---3--:R-:W-:-:S05]  /*10380*/  IMAD.WIDE R26, R2, 0x4, R18 ;  /* 0x00000004021a7825 */ /* 0x008fca00078e0212 */
[----:B------:R1:W-:Y:S01]  /*10390*/  STL.64 [R1+0x870], R26 ;  /* 0x0008701a01007387 */ /* 0x0003e20000100a00 */
[----:B------:R-:W-:-:S03]  /*103a0*/  IMAD.WIDE R18, R2, 0x4, R12 ;  /* 0x0000000402127825 */ /* 0x000fc600078e020c */
[----:B------:R-:W3:Y:S01]  /*103b0*/  LDL.LU.64 R12, [R1+0x690] ;  /* 0x00069000010c7983 */ /* 0x000ee20000300a00 */
[----:B------:R-:W-:-:S04]  /*103c0*/  IADD3 R4, R3, -0xed, RZ ;  /* 0xffffff1303047810 */ /* 0x000fc80007ffe0ff */
[----:B------:R-:W-:Y:S01]  /*103d0*/  ISETP.GE.U32.AND P3, PT, R4, 0x7ffffed4, PT ;  /* 0x7ffffed40400780c */ /* 0x000fe20003f66070 */
[----:B------:R1:W-:Y:S01]  /*103e0*/  STL.64 [R1+0x878], R18 ;  /* 0x0008781201007387 */ /* 0x0003e20000100a00 */
[----:B------:R-:W-:-:S04]  /*103f0*/  IADD3 R4, R3, -0xf1, RZ ;  /* 0xffffff0f03047810 */ /* 0x000fc80007ffe0ff */
[----:B------:R-:W-:-:S07]  /*10400*/  ISETP.GE.U32.AND P1, PT, R4, 0x7ffffed0, PT ;  /* 0x7ffffed00400780c */ /* 0x000fce0003f26070 */
[----:B------:R1:W-:Y:S04]  /*10410*/  LDGSTS.E [R5+0x76000], [R26.64], !P3 ;  /* 0x760000001a057fae */ /* 0x0003e8000d921848 */
[----:B------:R1:W-:Y:S01]  /*10420*/  LDGSTS.E [R5+0x76200], [R18.64], !P3 ;  /* 0x7620000012057fae */ /* 0x0003e2000d921848 */
[----:B------:R-:W-:-:S04]  /*10430*/  IMAD.WIDE R16, R2, 0x4, R16 ;  /* 0x0000000402107825 */ /* 0x000fc800078e0210 */
[----:B------:R-:W-:Y:S01]  /*10440*/  IMAD.WIDE R10, R2, 0x4, R10 ;  /* 0x00000004020a7825 */ /* 0x000fe200078e020a */
[----:B------:R1:W-:Y:S04]  /*10450*/  STL.64 [R1+0x880], R16 ;  /* 0x0008801001007387 */ /* 0x0003e80000100a00 */
[----:B------:R1:W-:Y:S04]  /*10460*/  STL.64 [R1+0x888], R10 ;  /* 0x0008880a01007387 */ /* 0x0003e80000100a00 */
[----:B-1----:R-:W3:Y:S04]  /*10470*/  LDL.LU.64 R26, [R1+0x680] ;  /* 0x00068000011a7983 */ /* 0x002ee80000300a00 */
[----:B------:R-:W3:Y:S01]  /*10480*/  LDL.LU.64 R18, [R1+0x678] ;  /* 0x0006780001127983 */ /* 0x000ee20000300a00 */
[----:B------:R-:W-:-:S03]  /*10490*/  IADD3 R4, R3, -0xf5, RZ ;  /* 0xffffff0b03047810 */ /* 0x000fc60007ffe0ff */
[----:B------:R1:W-:Y:S04]  /*104a0*/  LDGSTS.E [R5+0x76400], [R16.64], !P3 ;  /* 0x7640000010057fae */ /* 0x0003e8000d921848 */
[----:B------:R1:W-:Y:S01]  /*104b0*/  LDGSTS.E [R5+0x76600], [R10.64], !P3 ;  /* 0x766000000a057fae */ /* 0x0003e2000d921848 */
[----:B------:R-:W-:-:S03]  /*104c0*/  ISETP.GE.U32.AND P2, PT, R4, 0x7ffffecc, PT ;  /* 0x7ffffecc0400780c */ /* 0x000fc60003f46070 */
[----:B-1----:R-:W3:Y:S04]  /*104d0*/  LDL.LU.64 R16, [R1+0x668] ;  /* 0x0006680001107983 */ /* 0x002ee80000300a00 */
[----:B------:R-:W3:Y:S01]  /*104e0*/  LDL.LU.64 R10, [R1+0x660] ;  /* 0x00066000010a7983 */ /* 0x000ee20000300a00 */
[----:B------:R-:W-:-:S04]  /*104f0*/  IMAD.WIDE R30, R2, 0x4, R30 ;  /* 0x00000004021e7825 */ /* 0x000fc800078e021e */
[C---:B------:R-:W-:Y:S01]  /*10500*/  IMAD.WIDE R24, R2.reuse, 0x4, R24 ;  /* 0x0000000402187825 */ /* 0x040fe200078e0218 */
[----:B------:R-:W-:Y:S04]  /*10510*/  STL.64 [R1+0x8f0], R30 ;  /* 0x0008f01e01007387 */ /* 0x000fe80000100a00 */
[----:B------:R4:W-:Y:S01]  /*10520*/  LDGSTS.E [R5+0x78000], [R30.64], !P1 ;  /* 0x780000001e057fae */ /* 0x0009e2000c921848 */
[----:B------:R-:W-:-:S03]  /*10530*/  IMAD.WIDE R22, R2, 0x4, R22 ;  /* 0x0000000402167825 */ /* 0x000fc600078e0216 */
[----:B------:R-:W-:Y:S04]  /*10540*/  STL.64 [R1+0x8f8], R24 ;  /* 0x0008f81801007387 */ /* 0x000fe80000100a00 */
[----:B------:R1:W-:Y:S04]  /*10550*/  LDGSTS.E [R5+0x78200], [R24.64], !P1 ;  /* 0x7820000018057fae */ /* 0x0003e8000c921848 */
[----:B------:R-:W-:Y:S04]  /*10560*/  STL.64 [R1+0x900], R22 ;  /* 0x0009001601007387 */ /* 0x000fe80000100a00 */
[----:B------:R1:W-:Y:S01]  /*10570*/  LDGSTS.E [R5+0x78400], [R22.64], !P1 ;  /* 0x7840000016057fae */ /* 0x0003e2000c921848 */
[----:B-----5:R-:W-:-:S05]  /*10580*/  IMAD.WIDE R8, R2, 0x4, R8 ;  /* 0x0000000402087825 */ /* 0x020fca00078e0208 */
[----:B------:R5:W-:Y:S04]  /*10590*/  STL.64 [R1+0x908], R8 ;  /* 0x0009080801007387 */ /* 0x000be80000100a00 */
[----:B------:R5:W-:Y:S04]  /*105a0*/  LDGSTS.E [R5+0x78600], [R8.64], !P1 ;  /* 0x7860000008057fae */ /* 0x000be8000c921848 */
[----:B-----5:R-:W5:Y:S04]  /*105b0*/  LDL.LU.64 R8, [R1+0x658] ;  /* 0x0006580001087983 */ /* 0x020f680000300a00 */
[----:B-1----:R-:W5:Y:S04]  /*105c0*/  LDL.LU.64 R24, [R1+0x650] ;  /* 0x0006500001187983 */ /* 0x002f680000300a00 */
[----:B------:R-:W5:Y:S01]  /*105d0*/  LDL.LU.64 R22, [R1+0x648] ;  /* 0x0006480001167983 */ /* 0x000f620000300a00 */
[----:B----4-:R-:W-:-:S03]  /*105e0*/  IMAD.WIDE R30, R2, 0x4, R6 ;  /* 0x00000004021e7825 */ /* 0x010fc600078e0206 */
[----:B------:R-:W4:Y:S01]  /*105f0*/  LDL.LU.64 R6, [R1+0x640] ;  /* 0x0006400001067983 */ /* 0x000f220000300a00 */
[----:B------:R-:W-:-:S04]  /*10600*/  IMAD.WIDE R28, R2, 0x4, R28 ;  /* 0x00000004021c7825 */ /* 0x000fc800078e021c */
[C---:B--2---:R-:W-:Y:S01]  /*10610*/  IMAD.WIDE R20, R2.reuse, 0x4, R20 ;  /* 0x0000000402147825 */ /* 0x044fe200078e0214 */
[----:B------:R-:W-:Y:S04]  /*10620*/  STL.64 [R1+0x970], R30 ;  /* 0x0009701e01007387 */ /* 0x000fe80000100a00 */
[----:B------:R-:W-:Y:S04]  /*10630*/  STL.64 [R1+0x978], R28 ;  /* 0x0009781c01007387 */ /* 0x000fe80000100a00 */
[----:B------:R1:W-:Y:S01]  /*10640*/  LDGSTS.E [R5+0x7a000], [R30.64], !P2 ;  /* 0x7a0000001e057fae */ /* 0x0003e2000d121848 */
[----:B---3--:R-:W-:-:S03]  /*10650*/  IMAD.WIDE R12, R2, 0x4, R12 ;  /* 0x00000004020c7825 */ /* 0x008fc600078e020c */
[----:B------:R2:W-:Y:S04]  /*10660*/  STL.64 [R1+0x980], R20 ;  /* 0x0009801401007387 */ /* 0x0005e80000100a00 */
[----:B------:R3:W-:Y:S04]  /*10670*/  LDGSTS.E [R5+0x7a200], [R28.64], !P2 ;  /* 0x7a2000001c057fae */ /* 0x0007e8000d121848 */
[----:B------:R1:W-:Y:S04]  /*10680*/  STL.64 [R1+0x988], R12 ;  /* 0x0009880c01007387 */ /* 0x0003e80000100a00 */
[----:B------:R2:W-:Y:S04]  /*10690*/  LDGSTS.E [R5+0x7a400], [R20.64], !P2 ;  /* 0x7a40000014057fae */ /* 0x0005e8000d121848 */
[----:B------:R1:W-:Y:S04]  /*106a0*/  LDGSTS.E [R5+0x7a600], [R12.64], !P2 ;  /* 0x7a6000000c057fae */ /* 0x0003e8000d121848 */
[----:B--2---:R-:W2:Y:S04]  /*106b0*/  LDL.LU.64 R20, [R1+0x638] ;  /* 0x0006380001147983 */ /* 0x004ea80000300a00 */
[----:B-1----:R-:W2:Y:S01]  /*106c0*/  LDL.LU.64 R12, [R1+0x630] ;  /* 0x00063000010c7983 */ /* 0x002ea20000300a00 */
[----:B------:R-:W-:-:S04]  /*106d0*/  IADD3 R4, R3, -0xf9, RZ ;  /* 0xffffff0703047810 */ /* 0x000fc80007ffe0ff */
[----:B------:R-:W-:Y:S02]  /*106e0*/  ISETP.GE.U32.AND P0, PT, R4, 0x7ffffec8, PT ;  /* 0x7ffffec80400780c */ /* 0x000fe40003f06070 */
[----:B------:R-:W-:-:S04]  /*106f0*/  IADD3 R4, R3, -0xfd, RZ ;  /* 0xffffff0303047810 */ /* 0x000fc80007ffe0ff */
[----:B------:R-:W-:Y:S02]  /*10700*/  ISETP.GE.U32.AND P4, PT, R4, 0x7ffffec4, PT ;  /* 0x7ffffec40400780c */ /* 0x000fe40003f86070 */
[----:B------:R-:W-:Y:S01]  /*10710*/  IADD3 R4, R3, -0xc2, RZ ;  /* 0xffffff3e03047810 */ /* 0x000fe20007ffe0ff */
[----:B------:R-:W-:-:S03]  /*10720*/  IMAD.WIDE R30, R2, 0x4, R26 ;  /* 0x00000004021e7825 */ /* 0x000fc600078e021a */
[----:B------:R-:W-:Y:S01]  /*10730*/  ISETP.GE.U32.AND P5, PT, R4, 0x7ffffeff, PT ;  /* 0x7ffffeff0400780c */ /* 0x000fe20003fa6070 */
[----:B---3--:R-:W-:Y:S01]  /*10740*/  IMAD.WIDE R28, R2, 0x4, R18 ;  /* 0x00000004021c7825 */ /* 0x008fe200078e0212 */
[----:B------:R-:W-:Y:S01]  /*10750*/  IADD3 R4, R3, -0xc6, RZ ;  /* 0xffffff3a03047810 */ /* 0x000fe20007ffe0ff */
[----:B------:R-:W-:Y:S04]  /*10760*/  STL.64 [R1+0x9f0], R30 ;  /* 0x0009f01e01007387 */ /* 0x000fe80000100a00 */
[----:B------:R-:W3:Y:S01]  /*10770*/  LDL.LU.64 R18, [R1+0x628] ;  /* 0x0006280001127983 */ /* 0x000ee20000300a00 */
[----:B------:R-:W-:-:S03]  /*10780*/  ISETP.GE.U32.AND P6, PT, R4, 0x7ffffefb, PT ;  /* 0x7ffffefb0400780c */ /* 0x000fc60003fc6070 */
[----:B------:R-:W-:Y:S01]  /*10790*/  STL.64 [R1+0x9f8], R28 ;  /* 0x0009f81c01007387 */ /* 0x000fe20000100a00 */
[----:B------:R-:W-:-:S03]  /*107a0*/  IADD3 R4, R3, -0xca, RZ ;  /* 0xffffff3603047810 */ /* 0x000fc60007ffe0ff */
[----:B------:R5:W-:Y:S01]  /*107b0*/  LDGSTS.E [R5+0x7c000], [R30.64], !P0 ;  /* 0x7c0000001e057fae */ /* 0x000be2000c121848 */
[----:B------:R-:W-:Y:S01]  /*107c0*/  IMAD.WIDE R26, R2, 0x4, R16 ;  /* 0x00000004021a7825 */ /* 0x000fe200078e0210 */
[----:B------:R-:W-:Y:S02]  /*107d0*/  ISETP.GE.U32.AND P3, PT, R4, 0x7ffffef7, PT ;  /* 0x7ffffef70400780c */ /* 0x000fe40003f66070 */
[----:B------:R1:W-:Y:S01]  /*107e0*/  LDGSTS.E [R5+0x7c200], [R28.64], !P0 ;  /* 0x7c2000001c057fae */ /* 0x0003e2000c121848 */
[----:B------:R-:W-:-:S03]  /*107f0*/  IMAD.WIDE R16, R2, 0x4, R10 ;  /* 0x0000000402107825 */ /* 0x000fc600078e020a */
[----:B------:R-:W3:Y:S01]  /*10800*/  LDL.LU.64 R10, [R1+0x620] ;  /* 0x00062000010a7983 */ /* 0x000ee20000300a00 */
[----:B------:R-:W-:-:S03]  /*10810*/  IADD3 R4, R3, -0xce, RZ ;  /* 0xffffff3203047810 */ /* 0x000fc60007ffe0ff */
[----:B------:R1:W-:Y:S04]  /*10820*/  STL.64 [R1+0xa00], R26 ;  /* 0x000a001a01007387 */ /* 0x0003e80000100a00 */
[----:B------:R1:W-:Y:S04]  /*10830*/  STL.64 [R1+0xa08], R16 ;  /* 0x000a081001007387 */ /* 0x0003e80000100a00 */
[----:B------:R1:W-:Y:S01]  /*10840*/  LDGSTS.E [R5+0x7c400], [R26.64], !P0 ;  /* 0x7c4000001a057fae */ /* 0x0003e2000c121848 */
[----:B------:R-:W-:-:S03]  /*10850*/  ISETP.GE.U32.AND P1, PT, R4, 0x7ffffef3, PT ;  /* 0x7ffffef30400780c */ /* 0x000fc60003f26070 */
[----:B------:R1:W-:Y:S01]  /*10860*/  LDGSTS.E [R5+0x7c600], [R16.64], !P0 ;  /* 0x7c60000010057fae */ /* 0x0003e2000c121848 */
[----:B------:R-:W-:-:S03]  /*10870*/  IADD3 R4, R3, -0xd2, RZ ;  /* 0xffffff2e03047810 */ /* 0x000fc60007ffe0ff */
[----:B-1----:R-:W3:Y:S04]  /*10880*/  LDL.LU.64 R26, [R1+0x618] ;  /* 0x00061800011a7983 */ /* 0x002ee80000300a00 */
[----:B------:R-:W3:Y:S01]  /*10890*/  LDL.LU.64 R16, [R1+0x610] ;  /* 0x0006100001107983 */ /* 0x000ee20000300a00 */
[----:B------:R-:W-:Y:S02]  /*108a0*/  ISETP.GE.U32.AND P2, PT, R4, 0x7ffffeef, PT ;  /* 0x7ffffeef0400780c */ /* 0x000fe40003f46070 */
[----:B------:R-:W-:-:S04]  /*108b0*/  IADD3 R4, R3, -0xd6, RZ ;  /* 0xffffff2a03047810 */ /* 0x000fc80007ffe0ff */
[----:B------:R-:W-:Y:S02]  /*108c0*/  ISETP.GE.U32.AND P0, PT, R4, 0x7ffffeeb, PT ;  /* 0x7ffffeeb0400780c */ /* 0x000fe40003f06070 */
[----:B------:R-:W-:Y:S01]  /*108d0*/  IADD3 R4, R3, -0xda, RZ ;  /* 0xffffff2603047810 */ /* 0x000fe20007ffe0ff */
[C---:B-----5:R-:W-:Y:S02]  /*108e0*/  IMAD.WIDE R30, R2.reuse, 0x4, R8 ;  /* 0x00000004021e7825 */ /* 0x060fe400078e0208 */
[----:B------:R-:W5:Y:S02]  /*108f0*/  LDL.LU.64 R8, [R1+0x608] ;  /* 0x0006080001087983 */ /* 0x000f640000300a00 */
[C---:B------:R-:W-:Y:S02]  /*10900*/  IMAD.WIDE R28, R2.reuse, 0x4, R24 ;  /* 0x00000004021c7825 */ /* 0x040fe400078e0218 */
[----:B------:R-:W-:Y:S02]  /*10910*/  STL.64 [R1+0xa70], R30 ;  /* 0x000a701e01007387 */ /* 0x000fe40000100a00 */
[----:B------:R-:W-:-:S02]  /*10920*/  IMAD.WIDE R24, R2, 0x4, R22 ;  /* 0x0000000402187825 */ /* 0x000fc400078e0216 */
[----:B------:R2:W-:Y:S04]  /*10930*/  LDGSTS.E [R5+0x7e000], [R30.64], !P4 ;  /* 0x7e0000001e057fae */ /* 0x0005e8000e121848 */
[----:B------:R1:W-:Y:S04]  /*10940*/  LDGSTS.E [R5+0x7e200], [R28.64], !P4 ;  /* 0x7e2000001c057fae */ /* 0x0003e8000e121848 */
[----:B------:R1:W-:Y:S01]  /*10950*/  LDGSTS.E [R5+0x7e400], [R24.64], !P4 ;  /* 0x7e40000018057fae */ /* 0x0003e2000e121848 */
[----:B----4-:R-:W-:-:S03]  /*10960*/  IMAD.WIDE R22, R2, 0x4, R6 ;  /* 0x0000000402167825 */ /* 0x010fc600078e0206 */
[----:B------:R-:W4:Y:S04]  /*10970*/  LDL.LU.64 R6, [R1+0x600] ;  /* 0x0006000001067983 */ /* 0x000f280000300a00 */
[----:B------:R-:W-:Y:S04]  /*10980*/  STL.64 [R1+0xa78], R28 ;  /* 0x000a781c01007387 */ /* 0x000fe80000100a00 */
[----:B------:R1:W-:Y:S04]  /*10990*/  STL.64 [R1+0xa80], R24 ;  /* 0x000a801801007387 */ /* 0x0003e80000100a00 */
[----:B------:R1:W-:Y:S04]  /*109a0*/  STL.64 [R1+0xa88], R22 ;  /* 0x000a881601007387 */ /* 0x0003e80000100a00 */
[----:B------:R1:W-:Y:S01]  /*109b0*/  LDGSTS.E [R5+0x7e600], [R22.64], !P4 ;  /* 0x7e60000016057fae */ /* 0x0003e2000e121848 */
[----:B------:R-:W-:-:S03]  /*109c0*/  ISETP.GE.U32.AND P4, PT, R4, 0x7ffffee7, PT ;  /* 0x7ffffee70400780c */ /* 0x000fc60003f86070 */
[----:B-1----:R-:W4:Y:S04]  /*109d0*/  LDL.LU.64 R24, [R1+0x5f8] ;  /* 0x0005f80001187983 */ /* 0x002f280000300a00 */
[----:B------:R-:W4:Y:S01]  /*109e0*/  LDL.LU.64 R22, [R1+0x5f0] ;  /* 0x0005f00001167983 */ /* 0x000f220000300a00 */
[----:B--2---:R-:W-:-:S04]  /*109f0*/  IMAD.WIDE R30, R2, 0x4, R20 ;  /* 0x00000004021e7825 */ /* 0x004fc800078e0214 */
[----:B------:R-:W-:Y:S01]  /*10a00*/  IMAD.WIDE R28, R2, 0x4, R12 ;  /* 0x00000004021c7825 */ /* 0x000fe200078e020c */
[----:B------:R-:W-:Y:S01]  /*10a10*/  STL.64 [R1+0x200], R30 ;  /* 0x0002001e01007387 */ /* 0x000fe20000100a00 */
[----:B------:R-:W-:-:S03]  /*10a20*/  LOP3.LUT R13, R5, 0x20, RZ, 0x3c, !PT ;  /* 0x00000020050d7812 */ /* 0x000fc600078e3cff */
[----:B------:R-:W2:Y:S04]  /*10a30*/  LDL.LU.64 R20, [R1+0x5e8] ;  /* 0x0005e80001147983 */ /* 0x000ea80000300a00 */
[----:B------:R-:W2:Y:S04]  /*10a40*/  LDL.LU.64 R4, [R1+0x5e0] ;  /* 0x0005e00001047983 */ /* 0x000ea80000300a00 */
[----:B------:R-:W-:Y:S04]  /*10a50*/  STL.64 [R1+0x208], R28 ;  /* 0x0002081c01007387 */ /* 0x000fe80000100a00 */
[----:B------:R1:W-:Y:S04]  /*10a60*/  LDGSTS.E [R13+0x60800], [R30.64], !P5 ;  /* 0x608000001e0d7fae */ /* 0x0003e8000e921848 */
[----:B------:R5:W-:Y:S01]  /*10a70*/  LDGSTS.E [R13+0x60a00], [R28.64], !P5 ;  /* 0x60a000001c0d7fae */ /* 0x000be2000e921848 */
[----:B---3--:R-:W-:-:S05]  /*10a80*/  IMAD.WIDE R18, R2, 0x4, R18 ;  /* 0x0000000402127825 */ /* 0x008fca00078e0212 */
[----:B------:R3:W-:Y:S04]  /*10a90*/  STL.64 [R1+0x210], R18 ;  /* 0x0002101201007387 */ /* 0x0007e80000100a00 */
[----:B------:R3:W-:Y:S01]  /*10aa0*/  LDGSTS.E [R13+0x60c00], [R18.64], !P5 ;  /* 0x60c00000120d7fae */ /* 0x0007e2000e921848 */
[----:B------:R-:W-:-:S05]  /*10ab0*/  IMAD.WIDE R10, R2, 0x4, R10 ;  /* 0x00000004020a7825 */ /* 0x000fca00078e020a */
[----:B------:R1:W-:Y:S04]  /*10ac0*/  STL.64 [R1+0x218], R10 ;  /* 0x0002180a01007387 */ /* 0x0003e80000100a00 */
[----:B------:R1:W-:Y:S04]  /*10ad0*/  LDGSTS.E [R13+0x60e00], [R10.64], !P5 ;  /* 0x60e000000a0d7fae */ /* 0x0003e8000e921848 */
[----:B---3--:R-:W3:Y:S04]  /*10ae0*/  LDL.LU.64 R18, [R1+0x5d8] ;  /* 0x0005d80001127983 */ /* 0x008ee80000300a00 */
[----:B-1----:R-:W3:Y:S01]  /*10af0*/  LDL.LU.64 R10, [R1+0x5d0] ;  /* 0x0005d000010a7983 */ /* 0x002ee20000300a00 */
[----:B------:R-:W-:-:S04]  /*10b00*/  IMAD.WIDE R32, R2, 0x4, R26 ;  /* 0x0000000402207825 */ /* 0x000fc800078e021a */
[C---:B------:R-:W-:Y:S01]  /*10b10*/  IMAD.WIDE R30, R2.reuse, 0x4, R16 ;  /* 0x00000004021e7825 */ /* 0x040fe200078e0210 */
[----:B------:R3:W-:Y:S04]  /*10b20*/  LDGSTS.E [R13+0x62800], [R32.64], !P6 ;  /* 0x62800000200d7fae */ /* 0x0007e8000f121848 */
[----:B------:R-:W3:Y:S04]  /*10b30*/  LDL.LU.64 R16, [R1+0x5c8] ;  /* 0x0005c80001107983 */ /* 0x000ee80000300a00 */
[----:B------:R-:W-:Y:S04]  /*10b40*/  STL.64 [R1+0x2d0], R32 ;  /* 0x0002d02001007387 */ /* 0x000fe80000100a00 */
[----:B------:R1:W-:Y:S01]  /*10b50*/  LDGSTS.E [R13+0x62a00], [R30.64], !P6 ;  /* 0x62a000001e0d7fae */ /* 0x0003e2000f121848 */
[----:B-----5:R-:W-:-:S03]  /*10b60*/  IMAD.WIDE R28, R2, 0x4, R8 ;  /* 0x00000004021c7825 */ /* 0x020fc600078e0208 */
[----:B------:R-:W5:Y:S04]  /*10b70*/  LDL.LU.64 R8, [R1+0x5c0] ;  /* 0x0005c00001087983 */ /* 0x000f680000300a00 */
[----:B------:R-:W-:Y:S04]  /*10b80*/  STL.64 [R1+0x2d8], R30 ;  /* 0x0002d81e01007387 */ /* 0x000fe80000100a00 */
[----:B------:R1:W-:Y:S04]  /*10b90*/  STL.64 [R1+0x2e0], R28 ;  /* 0x0002e01c01007387 */ /* 0x0003e80000100a00 */
[----:B------:R1:W-:Y:S01]  /*10ba0*/  LDGSTS.E [R13+0x62c00], [R28.64], !P6 ;  /* 0x62c000001c0d7fae */ /* 0x0003e2000f121848 */
[----:B----4-:R-:W-:Y:S01]  /*10bb0*/  IMAD.WIDE R26, R2, 0x4, R6 ;  /* 0x00000004021a7825 */ /* 0x010fe200078e0206 */
[----:B------:R-:W-:-:S04]  /*10bc0*/  IADD3 R6, R3, -0xe2, RZ ;  /* 0xffffff1e03067810 */ /* 0x000fc80007ffe0ff */
[----:B------:R4:W-:Y:S04]  /*10bd0*/  STL.64 [R1+0x2e8], R26 ;  /* 0x0002e81a01007387 */ /* 0x0009e80000100a00 */
[----:B------:R4:W-:Y:S01]  /*10be0*/  LDGSTS.E [R13+0x62e00], [R26.64], !P6 ;  /* 0x62e000001a0d7fae */ /* 0x0009e2000f121848 */
[----:B------:R-:W-:-:S03]  /*10bf0*/  ISETP.GE.U32.AND P6, PT, R6, 0x7ffffedf, PT ;  /* 0x7ffffedf0600780c */ /* 0x000fc60003fc6070 */
[----:B-1----:R-:W5:Y:S04]  /*10c00*/  LDL.LU.64 R28, [R1+0x510] ;  /* 0x00051000011c7983 */ /* 0x002f680000300a00 */
[----:B------:R-:W5:Y:S01]  /*10c10*/  LDL.LU.64 R6, [R1+0x518] ;  /* 0x0005180001067983 */ /* 0x000f620000300a00 */
[----:B------:R-:W-:-:S03]  /*10c20*/  IMAD.WIDE R30, R2, 0x4, R24 ;  /* 0x00000004021e7825 */ /* 0x000fc600078e0218 */
[----:B------:R-:W5:Y:S04]  /*10c30*/  LDL.LU.64 R24, [R1+0x530] ;  /* 0x0005300001187983 */ /* 0x000f680000300a00 */
[----:B------:R1:W-:Y:S01]  /*10c40*/  LDGSTS.E [R13+0x64800], [R30.64], !P3 ;  /* 0x648000001e0d7fae */ /* 0x0003e2000d921848 */
[----:B----4-:R-:W-:-:S03]  /*10c50*/  IMAD.WIDE R26, R2, 0x4, R22 ;  /* 0x00000004021a7825 */ /* 0x010fc600078e0216 */
[----:B------:R-:W4:Y:S04]  /*10c60*/  LDL.LU.64 R22, [R1+0x538] ;  /* 0x0005380001167983 */ /* 0x000f280000300a00 */
[----:B------:R-:W-:Y:S04]  /*10c70*/  STL.64 [R1+0x330], R30 ;  /* 0x0003301e01007387 */ /* 0x000fe80000100a00 */
[----:B------:R-:W-:Y:S04]  /*10c80*/  STL.64 [R1+0x338], R26 ;  /* 0x0003381a01007387 */ /* 0x000fe80000100a00 */
[----:B------:R1:W-:Y:S01]  /*10c90*/  LDGSTS.E [R13+0x64a00], [R26.64], !P3 ;  /* 0x64a000001a0d7fae */ /* 0x0003e2000d921848 */
[----:B--2---:R-:W-:-:S04]  /*10ca0*/  IMAD.WIDE R20, R2, 0x4, R20 ;  /* 0x0000000402147825 */ /* 0x004fc800078e0214 */
[C---:B------:R-:W-:Y:S01]  /*10cb0*/  IMAD.WIDE R4, R2.reuse, 0x4, R4 ;  /* 0x0000000402047825 */ /* 0x040fe200078e0204 */
[----:B------:R-:W-:Y:S04]  /*10cc0*/  STL.64 [R1+0x340], R20 ;  /* 0x0003401401007387 */ /* 0x000fe80000100a00 */
[----:B------:R2:W-:Y:S04]  /*10cd0*/  LDGSTS.E [R13+0x64c00], [R20.64], !P3 ;  /* 0x64c00000140d7fae */ /* 0x0005e8000d921848 */
[----:B------:R1:W-:Y:S04]  /*10ce0*/  STL.64 [R1+0x348], R4 ;  /* 0x0003480401007387 */ /* 0x0003e80000100a00 */
[----:B------:R1:W-:Y:S04]  /*10cf0*/  LDGSTS.E [R13+0x64e00], [R4.64], !P3 ;  /* 0x64e00000040d7fae */ /* 0x0003e8000d921848 */
[----:B-1----:R-:W4:Y:S04]  /*10d00*/  LDL.LU.64 R4, [R1+0x5b8] ;  /* 0x0005b80001047983 */ /* 0x002f280000300a00 */
[----:B--2---:R-:W2:Y:S01]  /*10d10*/  LDL.LU.64 R20, [R1+0x5b0] ;  /* 0x0005b00001147983 */ /* 0x004ea20000300a00 */
[----:B---3--:R-:W-:-:S03]  /*10d20*/  IMAD.WIDE R32, R2, 0x4, R18 ;  /* 0x0000000402207825 */ /* 0x008fc600078e0212 */
[----:B------:R-:W2:Y:S04]  /*10d30*/  LDL.LU.64 R18, [R1+0x5a8] ;  /* 0x0005a80001127983 */ /* 0x000ea80000300a00 */
[----:B------:R1:W-:Y:S01]  /*10d40*/  LDGSTS.E [R13+0x66800], [R32.64], !P1 ;  /* 0x66800000200d7fae */ /* 0x0003e2000c921848 */
[----:B------:R-:W-:-:S03]  /*10d50*/  IMAD.WIDE R30, R2, 0x4, R10 ;  /* 0x00000004021e7825 */ /* 0x000fc600078e020a */
[----:B------:R-:W2:Y:S04]  /*10d60*/  LDL.LU.64 R10, [R1+0x5a0] ;  /* 0x0005a000010a7983 */ /* 0x000ea80000300a00 */
[----:B------:R-:W-:Y:S01]  /*10d70*/  STL.64 [R1+0x3b0], R32 ;  /* 0x0003b02001007387 */ /* 0x000fe20000100a00 */
[----:B------:R-:W-:-:S03]  /*10d80*/  IMAD.WIDE R26, R2, 0x4, R16 ;  /* 0x00000004021a7825 */ /* 0x000fc600078e0210 */
[----:B------:R-:W-:Y:S04]  /*10d90*/  STL.64 [R1+0x3b8], R30 ;  /* 0x0003b81e01007387 */ /* 0x000fe80000100a00 */
[----:B------:R1:W-:Y:S04]  /*10da0*/  STL.64 [R1+0x3c0], R26 ;  /* 0x0003c01a01007387 */ /* 0x0003e80000100a00 */
[----:B------:R1:W-:Y:S04]  /*10db0*/  LDGSTS.E [R13+0x66a00], [R30.64], !P1 ;  /* 0x66a000001e0d7fae */ /* 0x0003e8000c921848 */
[----:B------:R1:W-:Y:S01]  /*10dc0*/  LDGSTS.E [R13+0x66c00], [R26.64], !P1 ;  /* 0x66c000001a0d7fae */ /* 0x0003e2000c921848 */
[----:B-----5:R-:W-:Y:S01]  /*10dd0*/  IMAD.WIDE R16, R2, 0x4, R8 ;  /* 0x0000000402107825 */ /* 0x020fe200078e0208 */
[----:B------:R-:W-:-:S04]  /*10de0*/  IADD3 R8, R3, -0xea, RZ ;  /* 0xffffff1603087810 */ /* 0x000fc80007ffe0ff */
[----:B------:R5:W-:Y:S04]  /*10df0*/  STL.64 [R1+0x3c8], R16 ;  /* 0x0003c81001007387 */ /* 0x000be80000100a00 */
[----:B------:R5:W-:Y:S04]  /*10e00*/  LDGSTS.E [R13+0x66e00], [R16.64], !P1 ;  /* 0x66e00000100d7fae */ /* 0x000be8000c921848 */
[----:B-1----:R-:W3:Y:S01]  /*10e10*/  LDL.LU.64 R26, [R1+0x598] ;  /* 0x00059800011a7983 */ /* 0x002ee20000300a00 */
[----:B------:R-:W-:-:S03]  /*10e20*/  ISETP.GE.U32.AND P1, PT, R8, 0x7ffffed7, PT ;  /* 0x7ffffed70800780c */ /* 0x000fc60003f26070 */
[----:B-----5:R-:W5:Y:S04]  /*10e30*/  LDL.LU.64 R16, [R1+0x590] ;  /* 0x0005900001107983 */ /* 0x020f680000300a00 */
[----:B------:R-:W5:Y:S01]  /*10e40*/  LDL.LU.64 R8, [R1+0x588] ;  /* 0x0005880001087983 */ /* 0x000f620000300a00 */
[----:B------:R-:W-:-:S04]  /*10e50*/  IMAD.WIDE R30, R2, 0x4, R28 ;  /* 0x00000004021e7825 */ /* 0x000fc800078e021c */
[C---:B------:R-:W-:Y:S01]  /*10e60*/  IMAD.WIDE R28, R2.reuse, 0x4, R6 ;  /* 0x00000004021c7825 */ /* 0x040fe200078e0206 */
[----:B------:R1:W-:Y:S03]  /*10e70*/  LDGSTS.E [R13+0x68800], [R30.64], !P2 ;  /* 0x688000001e0d7fae */ /* 0x0003e6000d121848 */
[C---:B------:R-:W-:Y:S01]  /*10e80*/  IMAD.WIDE R24, R2.reuse, 0x4, R24 ;  /* 0x0000000402187825 */ /* 0x040fe200078e0218 */
[----:B------:R-:W5:Y:S04]  /*10e90*/  LDL.LU.64 R6, [R1+0x580] ;  /* 0x0005800001067983 */ /* 0x000f680000300a00 */
[----:B------:R-:W-:Y:S01]  /*10ea0*/  STL.64 [R1+0x510], R30 ;  /* 0x0005101e01007387 */ /* 0x000fe20000100a00 */
[----:B----4-:R-:W-:-:S03]  /*10eb0*/  IMAD.WIDE R22, R2, 0x4, R22 ;  /* 0x0000000402167825 */ /* 0x010fc600078e0216 */
[----:B------:R-:W-:Y:S04]  /*10ec0*/  STL.64 [R1+0x518], R28 ;  /* 0x0005181c01007387 */ /* 0x000fe80000100a00 */
[----:B------:R4:W-:Y:S04]  /*10ed0*/  STL.64 [R1+0x530], R24 ;  /* 0x0005301801007387 */ /* 0x0009e80000100a00 */
[----:B------:R1:W-:Y:S04]  /*10ee0*/  LDGSTS.E [R13+0x68a00], [R28.64], !P2 ;  /* 0x68a000001c0d7fae */ /* 0x0003e8000d121848 */
[----:B------:R1:W-:Y:S04]  /*10ef0*/  STL.64 [R1+0x538], R22 ;  /* 0x0005381601007387 */ /* 0x0003e80000100a00 */
[----:B------:R4:W-:Y:S04]  /*10f00*/  LDGSTS.E [R13+0x68c00], [R24.64], !P2 ;  /* 0x68c00000180d7fae */ /* 0x0009e8000d121848 */
[----:B------:R1:W-:Y:S04]  /*10f10*/  LDGSTS.E [R13+0x68e00], [R22.64], !P2 ;  /* 0x68e00000160d7fae */ /* 0x0003e8000d121848 */
[----:B----4-:R-:W4:Y:S04]  /*10f20*/  LDL.LU.64 R24, [R1+0x578] ;  /* 0x0005780001187983 */ /* 0x010f280000300a00 */
[----:B-1----:R-:W4:Y:S01]  /*10f30*/  LDL.LU.64 R22, [R1+0x570] ;  /* 0x0005700001167983 */ /* 0x002f220000300a00 */
[----:B------:R-:W-:-:S03]  /*10f40*/  IMAD.WIDE R30, R2, 0x4, R4 ;  /* 0x00000004021e7825 */ /* 0x000fc600078e0204 */
[----:B------:R-:W4:Y:S04]  /*10f50*/  LDL.LU.64 R4, [R1+0x568] ;  /* 0x0005680001047983 */ /* 0x000f280000300a00 */
[----:B------:R-:W4:Y:S01]  /*10f60*/  LDL.LU.64 R28, [R1+0x560] ;  /* 0x00056000011c7983 */ /* 0x000f220000300a00 */
[----:B--2---:R-:W-:-:S03]  /*10f70*/  IMAD.WIDE R20, R2, 0x4, R20 ;  /* 0x0000000402147825 */ /* 0x004fc600078e0214 */
[----:B------:R-:W-:Y:S04]  /*10f80*/  STL.64 [R1+0x5d0], R30 ;  /* 0x0005d01e01007387 */ /* 0x000fe80000100a00 */
[----:B------:R1:W-:Y:S04]  /*10f90*/  STL.64 [R1+0x5d8], R20 ;  /* 0x0005d81401007387 */ /* 0x0003e80000100a00 */
[----:B------:R5:W-:Y:S01]  /*10fa0*/  LDGSTS.E [R13+0x6a800], [R30.64], !P0 ;  /* 0x6a8000001e0d7fae */ /* 0x000be2000c121848 */
[----:B------:R-:W-:-:S03]  /*10fb0*/  IMAD.WIDE R18, R2, 0x4, R18 ;  /* 0x0000000402127825 */ /* 0x000fc600078e0212 */
[----:B------:R1:W-:Y:S01]  /*10fc0*/  LDGSTS.E [R13+0x6aa00], [R20.64], !P0 ;  /* 0x6aa00000140d7fae */ /* 0x0003e2000c121848 */
[----:B------:R-:W-:-:S03]  /*10fd0*/  IMAD.WIDE R10, R2, 0x4, R10 ;  /* 0x00000004020a7825 */ /* 0x000fc600078e020a */
[----:B------:R2:W-:Y:S04]  /*10fe0*/  STL.64 [R1+0x5a8], R18 ;  /* 0x0005a81201007387 */ /* 0x0005e80000100a00 */
[----:B------:R2:W-:Y:S04]  /*10ff0*/  STL.64 [R1+0x5e0], R10 ;  /* 0x0005e00a01007387 */ /* 0x0005e80000100a00 */
[----:B-1----:R-:W4:Y:S04]  /*11000*/  LDL.LU.64 R20, [R1+0x558] ;  /* 0x0005580001147983 */ /* 0x002f280000300a00 */
[----:B------:R2:W-:Y:S04]  /*11010*/  LDGSTS.E [R13+0x6ac00], [R18.64], !P0 ;  /* 0x6ac00000120d7fae */ /* 0x0005e8000c121848 */
[----:B------:R1:W-:Y:S01]  /*11020*/  LDGSTS.E [R13+0x6ae00], [R10.64], !P0 ;  /* 0x6ae000000a0d7fae */ /* 0x0003e2000c121848 */
[----:B------:R-:W-:-:S03]  /*11030*/  IADD3 R12, R3, -0xde, RZ ;  /* 0xffffff22030c7810 */ /* 0x000fc60007ffe0ff */
[----:B--2---:R-:W2:Y:S04]  /*11040*/  LDL.LU.64 R18, [R1+0x550] ;  /* 0x0005500001127983 */ /* 0x004ea80000300a00 */
[----:B-1----:R-:W2:Y:S01]  /*11050*/  LDL.LU.64 R10, [R1+0x548] ;  /* 0x00054800010a7983 */ /* 0x002ea20000300a00 */
[----:B------:R-:W-:Y:S01]  /*11060*/  ISETP.GE.U32.AND P5, PT, R12, 0x7ffffee3, PT ;  /* 0x7ffffee30c00780c */ /* 0x000fe20003fa6070 */
[----:B---3--:R-:W-:-:S05]  /*11070*/  IMAD.WIDE R32, R2, 0x4, R26 ;  /* 0x0000000402207825 */ /* 0x008fca00078e021a */
[----:B------:R1:W-:Y:S01]  /*11080*/  LDGSTS.E [R13+0x6c800], [R32.64], !P4 ;  /* 0x6c800000200d7fae */ /* 0x0003e2000e121848 */
[----:B-----5:R-:W-:-:S03]  /*11090*/  IMAD.WIDE R30, R2, 0x4, R16 ;  /* 0x00000004021e7825 */ /* 0x020fc600078e0210 */
[----:B------:R-:W3:Y:S01]  /*110a0*/  LDL.LU.64 R16, [R1+0x540] ;  /* 0x0005400001107983 */ /* 0x000ee20000300a00 */
[----:B------:R-:W-:-:S03]  /*110b0*/  IMAD.WIDE R26, R2, 0x4, R8 ;  /* 0x00000004021a7825 */ /* 0x000fc600078e0208 */
[----:B------:R-:W-:Y:S04]  /*110c0*/  STL.64 [R1+0x610], R32 ;  /* 0x0006102001007387 */ /* 0x000fe80000100a00 */
[----:B------:R-:W-:Y:S04]  /*110d0*/  STL.64 [R1+0x618], R30 ;  /* 0x0006181e01007387 */ /* 0x000fe80000100a00 */
[----:B------:R4:W-:Y:S04]  /*110e0*/  LDGSTS.E [R13+0x6ca00], [R30.64], !P4 ;  /* 0x6ca000001e0d7fae */ /* 0x0009e8000e121848 */
[----:B------:R5:W-:Y:S04]  /*110f0*/  STL.64 [R1+0x620], R26 ;  /* 0x0006201a01007387 */ /* 0x000be80000100a00 */
[----:B------:R5:W-:Y:S01]  /*11100*/  LDGSTS.E [R13+0x6cc00], [R26.64], !P4 ;  /* 0x6cc000001a0d7fae */ /* 0x000be2000e121848 */
[----:B------:R-:W-:Y:S01]  /*11110*/  IMAD.WIDE R8, R2, 0x4, R6 ;  /* 0x0000000402087825 */ /* 0x000fe200078e0206 */
[----:B------:R-:W-:-:S04]  /*11120*/  IADD3 R6, R3, -0xf6, RZ ;  /* 0xffffff0a03067810 */ /* 0x000fc80007ffe0ff */
[----:B------:R1:W-:Y:S04]  /*11130*/  STL.64 [R1+0x628], R8 ;  /* 0x0006280801007387 */ /* 0x0003e80000100a00 */
[----:B------:R1:W-:Y:S01]  /*11140*/  LDGSTS.E [R13+0x6ce00], [R8.64], !P4 ;  /* 0x6ce00000080d7fae */ /* 0x0003e2000e121848 */
[----:B------:R-:W-:-:S03]  /*11150*/  ISETP.GE.U32.AND P4, PT, R6, 0x7ffffecb, PT ;  /* 0x7ffffecb0600780c */ /* 0x000fc60003f86070 */
[----:B-----5:R-:W5:Y:S04]  /*11160*/  LDL.LU.64 R26, [R1+0x528] ;  /* 0x00052800011a7983 */ /* 0x020f680000300a00 */
[----:B------:R-:W5:Y:S04]  /*11170*/  LDL.LU.64 R6, [R1+0x520] ;  /* 0x0005200001067983 */ /* 0x000f680000300a00 */
[----:B-1----:R-:W5:Y:S01]  /*11180*/  LDL.LU.64 R8, [R1+0x3a0] ;  /* 0x0003a00001087983 */ /* 0x002f620000300a00 */
[----:B----4-:R-:W-:-:S03]  /*11190*/  IMAD.WIDE R30, R2, 0x4, R24 ;  /* 0x00000004021e7825 */ /* 0x010fc600078e0218 */
[----:B------:R-:W4:Y:S01]  /*111a0*/  LDL.LU.64 R24, [R1+0x390] ;  /* 0x0003900001187983 */ /* 0x000f220000300a00 */
[----:B------:R-:W-:-:S03]  /*111b0*/  IMAD.WIDE R22, R2, 0x4, R22 ;  /* 0x0000000402167825 */ /* 0x000fc600078e0216 */
[----:B------:R-:W-:Y:S04]  /*111c0*/  STL.64 [R1+0x690], R30 ;  /* 0x0006901e01007387 */ /* 0x000fe80000100a00 */
[----:B------:R1:W-:Y:S04]  /*111d0*/  STL.64 [R1+0x698], R22 ;  /* 0x0006981601007387 */ /* 0x0003e80000100a00 */
[----:B------:R1:W-:Y:S04]  /*111e0*/  LDGSTS.E [R13+0x6e800], [R30.64], !P5 ;  /* 0x6e8000001e0d7fae */ /* 0x0003e8000e921848 */
[----:B------:R1:W-:Y:S01]  /*111f0*/  LDGSTS.E [R13+0x6ea00], [R22.64], !P5 ;  /* 0x6ea00000160d7fae */ /* 0x0003e2000e921848 */
[----:B------:R-:W-:-:S04]  /*11200*/  IMAD.WIDE R4, R2, 0x4, R4 ;  /* 0x0000000402047825 */ /* 0x000fc800078e0204 */
[----:B------:R-:W-:Y:S01]  /*11210*/  IMAD.WIDE R28, R2, 0x4, R28 ;  /* 0x00000004021c7825 */ /* 0x000fe200078e021c */
[----:B------:R1:W-:Y:S04]  /*11220*/  STL.64 [R1+0x6a0], R4 ;  /* 0x0006a00401007387 */ /* 0x0003e80000100a00 */
[----:B------:R2:W-:Y:S04]  /*11230*/  STL.64 [R1+0x6a8], R28 ;  /* 0x0006a81c01007387 */ /* 0x0005e80000100a00 */
[----:B-1----:R-:W4:Y:S04]  /*11240*/  LDL.LU.64 R22, [R1+0x380] ;  /* 0x0003800001167983 */ /* 0x002f280000300a00 */
[----:B------:R1:W-:Y:S01]  /*11250*/  LDGSTS.E [R13+0x6ec00], [R4.64], !P5 ;  /* 0x6ec00000040d7fae */ /* 0x0003e2000e921848 */
[----:B------:R-:W-:-:S03]  /*11260*/  IADD3 R12, R3, -0xe6, RZ ;  /* 0xffffff1a030c7810 */ /* 0x000fc60007ffe0ff */
[----:B------:R2:W-:Y:S04]  /*11270*/  LDGSTS.E [R13+0x6ee00], [R28.64], !P5 ;  /* 0x6ee000001c0d7fae */ /* 0x0005e8000e921848 */
[----:B-1----:R-:W4:Y:S01]  /*11280*/  LDL.LU.64 R4, [R1+0x370] ;  /* 0x0003700001047983 */ /* 0x002f220000300a00 */
[----:B------:R-:W-:Y:S01]  /*11290*/  IMAD.WIDE R30, R2, 0x4, R20 ;  /* 0x00000004021e7825 */ /* 0x000fe200078e0214 */
[----:B------:R-:W-:-:S04]  /*112a0*/  ISETP.GE.U32.AND P3, PT, R12, 0x7ffffedb, PT ;  /* 0x7ffffedb0c00780c */ /* 0x000fc80003f66070 */
[----:B------:R5:W-:Y:S01]  /*112b0*/  LDGSTS.E [R13+0x70800], [R30.64], !P6 ;  /* 0x708000001e0d7fae */ /* 0x000be2000f121848 */
[----:B--2---:R-:W-:-:S04]  /*112c0*/  IMAD.WIDE R20, R2, 0x4, R18 ;  /* 0x0000000402147825 */ /* 0x004fc800078e0212 */
[C---:B------:R-:W-:Y:S01]  /*112d0*/  IMAD.WIDE R18, R2.reuse, 0x4, R10 ;  /* 0x0000000402127825 */ /* 0x040fe200078e020a */
[----:B------:R1:W-:Y:S04]  /*112e0*/  LDGSTS.E [R13+0x70a00], [R20.64], !P6 ;  /* 0x70a00000140d7fae */ /* 0x0003e8000f121848 */
[----:B------:R-:W4:Y:S04]  /*112f0*/  LDL.LU.64 R10, [R1+0x368] ;  /* 0x00036800010a7983 */ /* 0x000f280000300a00 */
[----:B------:R-:W-:Y:S04]  /*11300*/  STL.64 [R1+0x710], R30 ;  /* 0x0007101e01007387 */ /* 0x000fe80000100a00 */
[----:B------:R-:W4:Y:S04]  /*11310*/  LDL.LU.64 R28, [R1+0x360] ;  /* 0x00036000011c7983 */ /* 0x000f280000300a00 */
[----:B------:R1:W-:Y:S04]  /*11320*/  STL.64 [R1+0x718], R20 ;  /* 0x0007181401007387 */ /* 0x0003e80000100a00 */
[----:B------:R1:W-:Y:S04]  /*11330*/  STL.64 [R1+0x720], R18 ;  /* 0x0007201201007387 */ /* 0x0003e80000100a00 */
[----:B------:R1:W-:Y:S01]  /*11340*/  LDGSTS.E [R13+0x70c00], [R18.64], !P6 ;  /* 0x70c00000120d7fae */ /* 0x0003e2000f121848 */
[----:B---3--:R-:W-:-:S05]  /*11350*/  IMAD.WIDE R16, R2, 0x4, R16 ;  /* 0x0000000402107825 */ /* 0x008fca00078e0210 */
[----:B------:R3:W-:Y:S04]  /*11360*/  STL.64 [R1+0x728], R16 ;  /* 0x0007281001007387 */ /* 0x0007e80000100a00 */
[----:B-1----:R-:W2:Y:S04]  /*11370*/  LDL.LU.64 R20, [R1+0x358] ;  /* 0x0003580001147983 */ /* 0x002ea80000300a00 */
[----:B------:R-:W2:Y:S04]  /*11380*/  LDL.LU.64 R18, [R1+0x350] ;  /* 0x0003500001127983 */ /* 0x000ea80000300a00 */
[----:B------:R3:W-:Y:S04]  /*11390*/  LDGSTS.E [R13+0x70e00], [R16.64], !P6 ;  /* 0x70e00000100d7fae */ /* 0x0007e8000f121848 */
[----:B---3--:R-:W3:Y:S01]  /*113a0*/  LDL.LU.64 R16, [R1+0x2f8] ;  /* 0x0002f80001107983 */ /* 0x008ee20000300a00 */
[----:B-----5:R-:W-:-:S04]  /*113b0*/  IMAD.WIDE R30, R2, 0x4, R26 ;  /* 0x00000004021e7825 */ /* 0x020fc800078e021a */
[C---:B------:R-:W-:Y:S01]  /*113c0*/  IMAD.WIDE R6, R2.reuse, 0x4, R6 ;  /* 0x0000000402067825 */ /* 0x040fe200078e0206 */
[----:B------:R1:W-:Y:S03]  /*113d0*/  LDGSTS.E [R13+0x72800], [R30.64], !P3 ;  /* 0x728000001e0d7fae */ /* 0x0003e6000d921848 */
[C---:B------:R-:W-:Y:S01]  /*113e0*/  IMAD.WIDE R26, R2.reuse, 0x4, R8 ;  /* 0x00000004021a7825 */ /* 0x040fe200078e0208 */
[----:B------:R5:W-:Y:S04]  /*113f0*/  LDGSTS.E [R13+0x72a00], [R6.64], !P3 ;  /* 0x72a00000060d7fae */ /* 0x000be8000d921848 */
[----:B------:R-:W3:Y:S04]  /*11400*/  LDL.LU.64 R8, [R1+0x2f0] ;  /* 0x0002f00001087983 */ /* 0x000ee80000300a00 */
[----:B------:R-:W-:Y:S04]  /*11410*/  STL.64 [R1+0x7a0], R30 ;  /* 0x0007a01e01007387 */ /* 0x000fe80000100a00 */
[----:B------:R5:W-:Y:S01]  /*11420*/  STL.64 [R1+0x7a8], R6 ;  /* 0x0007a80601007387 */ /* 0x000be20000100a00 */
[----:B----4-:R-:W-:-:S03]  /*11430*/  IMAD.WIDE R24, R2, 0x4, R24 ;  /* 0x0000000402187825 */ /* 0x010fc600078e0218 */
[----:B------:R4:W-:Y:S04]  /*11440*/  STL.64 [R1+0x7d0], R26 ;  /* 0x0007d01a01007387 */ /* 0x0009e80000100a00 */
[----:B------:R1:W-:Y:S04]  /*11450*/  STL.64 [R1+0x7d8], R24 ;  /* 0x0007d81801007387 */ /* 0x0003e80000100a00 */
[----:B-----5:R-:W5:Y:S04]  /*11460*/  LDL.LU.64 R6, [R1+0x2c0] ;  /* 0x0002c00001067983 */ /* 0x020f680000300a00 */
[----:B------:R4:W-:Y:S04]  /*11470*/  LDGSTS.E [R13+0x72c00], [R26.64], !P3 ;  /* 0x72c000001a0d7fae */ /* 0x0009e8000d921848 */
[----:B------:R1:W-:Y:S02]  /*11480*/  LDGSTS.E [R13+0x72e00], [R24.64], !P3 ;  /* 0x72e00000180d7fae */ /* 0x0003e4000d921848 */
[----:B-1----:R-:W-:Y:S01]  /*11490*/  IMAD.WIDE R30, R2, 0x4, R22 ;  /* 0x00000004021e7825 */ /* 0x002fe200078e0216 */
[----:B------:R-:W-:-:S04]  /*114a0*/  IADD3 R12, R3, -0xee, RZ ;  /* 0xffffff12030c7810 */ /* 0x000fc80007ffe0ff */
[----:B------:R1:W-:Y:S01]  /*114b0*/  LDGSTS.E [R13+0x74800], [R30.64], !P1 ;  /* 0x748000001e0d7fae */ /* 0x0003e2000c921848 */
[----:B------:R-:W-:-:S03]  /*114c0*/  IMAD.WIDE R22, R2, 0x4, R4 ;  /* 0x0000000402167825 */ /* 0x000fc600078e0204 */
[----:B------:R-:W5:Y:S04]  /*114d0*/  LDL.LU.64 R4, [R1+0x2b8] ;  /* 0x0002b80001047983 */ /* 0x000f680000300a00 */
[----:B----4-:R-:W4:Y:S04]  /*114e0*/  LDL.LU.64 R26, [R1+0x2b0] ;  /* 0x0002b000011a7983 */ /* 0x010f280000300a00 */
[----:B------:R-:W-:Y:S04]  /*114f0*/  STL.64 [R1+0x810], R30 ;  /* 0x0008101e01007387 */ /* 0x000fe80000100a00 */
[----:B------:R-:W4:Y:S01]  /*11500*/  LDL.LU.64 R24, [R1+0x2a0] ;  /* 0x0002a00001187983 */ /* 0x000f220000300a00 */
[----:B------:R-:W-:-:S03]  /*11510*/  ISETP.GE.U32.AND P2, PT, R12, 0x7ffffed3, PT ;  /* 0x7ffffed30c00780c */ /* 0x000fc60003f46070 */
[----:B------:R1:W-:Y:S04]  /*11520*/  STL.64 [R1+0x818], R22 ;  /* 0x0008181601007387 */ /* 0x0003e80000100a00 */
        /* <DEDUP_REMOVED lines=10> */
[----:B------:R-:W-:Y:S01]  /*115d0*/  ISETP.GE.U32.AND P0, PT, R12, 0x7ffffecf, PT ;  /* 0x7ffffecf0c00780c */ /* 0x000fe20003f06070 */
[C---:B--2---:R-:W-:Y:S02]  /*115e0*/  IMAD.WIDE R32, R2.reuse, 0x4, R20 ;  /* 0x0000000402207825 */ /* 0x044fe400078e0214 */
[----:B------:R-:W2:Y:S02]  /*115f0*/  LDL.LU.64 R20, [R1+0x260] ;  /* 0x0002600001147983 */ /* 0x000ea40000300a00 */
[----:B------:R-:W-:-:S02]  /*11600*/  IMAD.WIDE R30, R2, 0x4, R18 ;  /* 0x00000004021e7825 */ /* 0x000fc400078e0212 */
[----:B------:R-:W-:Y:S04]  /*11610*/  STL.64 [R1+0x890], R32 ;  /* 0x0008902001007387 */ /* 0x000fe80000100a00 */
[----:B------:R-:W2:Y:S04]  /*11620*/  LDL.LU.64 R18, [R1+0x230] ;  /* 0x0002300001127983 */ /* 0x000ea80000300a00 */
[----:B------:R1:W-:Y:S01]  /*11630*/  LDGSTS.E [R13+0x76800], [R32.64], !P2 ;  /* 0x76800000200d7fae */ /* 0x0003e2000d121848 */
[----:B---3--:R-:W-:-:S03]  /*11640*/  IMAD.WIDE R28, R2, 0x4, R16 ;  /* 0x00000004021c7825 */ /* 0x008fc600078e0210 */
[----:B------:R3:W-:Y:S04]  /*11650*/  STL.64 [R1+0x898], R30 ;  /* 0x0008981e01007387 */ /* 0x0007e80000100a00 */
        /* <DEDUP_REMOVED lines=8> */
[----:B---3--:R-:W3:Y:S01]  /*116e0*/  LDL.LU.64 R30, [R1+0x228] ;  /* 0x00022800011e7983 */ /* 0x008ee20000300a00 */
[----:B-----5:R-:W-:-:S03]  /*116f0*/  IMAD.WIDE R28, R2, 0x4, R6 ;  /* 0x00000004021c7825 */ /* 0x020fc600078e0206 */
[----:B-1----:R-:W5:Y:S04]  /*11700*/  LDL.LU.64 R16, [R1+0x220] ;  /* 0x0002200001107983 */ /* 0x002f680000300a00 */
[----:B------:R-:W5:Y:S04]  /*11710*/  LDL.LU.64 R8, [R1+0x1e0] ;  /* 0x0001e00001087983 */ /* 0x000f680000300a00 */
[----:B------:R-:W-:Y:S04]  /*11720*/  STL.64 [R1+0x910], R28 ;  /* 0x0009101c01007387 */ /* 0x000fe80000100a00 */
[----:B------:R-:W5:Y:S04]  /*11730*/  LDL.LU.64 R6, [R1+0x1d0] ;  /* 0x0001d00001067983 */ /* 0x000f680000300a00 */
[----:B------:R1:W-:Y:S01]  /*11740*/  LDGSTS.E [R13+0x78800], [R28.64], !P0 ;  /* 0x788000001c0d7fae */ /* 0x0003e2000c121848 */
[----:B------:R-:W-:-:S04]  /*11750*/  IMAD.WIDE R4, R2, 0x4, R4 ;  /* 0x0000000402047825 */ /* 0x000fc800078e0204 */
[C---:B----4-:R-:W-:Y:S01]  /*11760*/  IMAD.WIDE R26, R2.reuse, 0x4, R26 ;  /* 0x00000004021a7825 */ /* 0x050fe200078e021a */
[----:B------:R4:W-:Y:S03]  /*11770*/  STL.64 [R1+0x918], R4 ;  /* 0x0009180401007387 */ /* 0x0009e60000100a00 */
[----:B------:R-:W-:Y:S01]  /*11780*/  IMAD.WIDE R24, R2, 0x4, R24 ;  /* 0x0000000402187825 */ /* 0x000fe200078e0218 */
[----:B------:R1:W-:Y:S04]  /*11790*/  STL.64 [R1+0x920], R26 ;  /* 0x0009201a01007387 */ /* 0x0003e80000100a00 */
[----:B------:R4:W-:Y:S04]  /*117a0*/  LDGSTS.E [R13+0x78a00], [R4.64], !P0 ;  /* 0x78a00000040d7fae */ /* 0x0009e8000c121848 */
[----:B------:R1:W-:Y:S04]  /*117b0*/  STL.64 [R1+0x928], R24 ;  /* 0x0009281801007387 */ /* 0x0003e80000100a00 */
[----:B------:R4:W-:Y:S04]  /*117c0*/  LDGSTS.E [R13+0x78c00], [R26.64], !P0 ;  /* 0x78c000001a0d7fae */ /* 0x0009e8000c121848 */
[----:B----4-:R-:W5:Y:S04]  /*117d0*/  LDL.LU.64 R4, [R1+0x1c0] ;  /* 0x0001c00001047983 */ /* 0x010f680000300a00 */
[----:B-1----:R-:W5:Y:S01]  /*117e0*/  LDL.LU.64 R28, [R1+0x1b0] ;  /* 0x0001b000011c7983 */ /* 0x002f620000300a00 */
[----:B------:R-:W-:-:S03]  /*117f0*/  IADD3 R12, R3, -0xfa, RZ ;  /* 0xffffff06030c7810 */ /* 0x000fc60007ffe0ff */
[----:B------:R-:W5:Y:S04]  /*11800*/  LDL.LU.64 R26, [R1+0x1a0] ;  /* 0x0001a000011a7983 */ /* 0x000f680000300a00 */
[----:B------:R1:W-:Y:S01]  /*11810*/  LDGSTS.E [R13+0x78e00], [R24.64], !P0 ;  /* 0x78e00000180d7fae */ /* 0x0003e2000c121848 */
[----:B------:R-:W-:-:S05]  /*11820*/  IMAD.WIDE R22, R2, 0x4, R22 ;  /* 0x0000000402167825 */ /* 0x000fca00078e0216 */
[----:B------:R-:W-:Y:S04]  /*11830*/  STL.64 [R1+0x990], R22 ;  /* 0x0009901601007387 */ /* 0x000fe80000100a00 */
[----:B-1----:R-:W5:Y:S01]  /*11840*/  LDL.LU.64 R24, [R1+0x190] ;  /* 0x0001900001187983 */ /* 0x002f620000300a00 */
[----:B------:R-:W-:-:S03]  /*11850*/  IMAD.WIDE R10, R2, 0x4, R10 ;  /* 0x00000004020a7825 */ /* 0x000fc600078e020a */
[----:B------:R1:W-:Y:S01]  /*11860*/  LDGSTS.E [R13+0x7a800], [R22.64], !P4 ;  /* 0x7a800000160d7fae */ /* 0x0003e2000e121848 */
[----:B------:R-:W-:-:S03]  /*11870*/  ISETP.GE.U32.AND P5, PT, R12, 0x7ffffec7, PT ;  /* 0x7ffffec70c00780c */ /* 0x000fc60003fa6070 */
[----:B------:R1:W-:Y:S04]  /*11880*/  STL.64 [R1+0x998], R10 ;  /* 0x0009980a01007387 */ /* 0x0003e80000100a00 */
[----:B------:R1:W-:Y:S01]  /*11890*/  LDGSTS.E [R13+0x7aa00], [R10.64], !P4 ;  /* 0x7aa000000a0d7fae */ /* 0x0003e2000e121848 */
[----:B--2---:R-:W-:-:S04]  /*118a0*/  IMAD.WIDE R20, R2, 0x4, R20 ;  /* 0x0000000402147825 */ /* 0x004fc800078e0214 */
[C---:B------:R-:W-:Y:S01]  /*118b0*/  IMAD.WIDE R18, R2.reuse, 0x4, R18 ;  /* 0x0000000402127825 */ /* 0x040fe200078e0212 */
[----:B------:R2:W-:Y:S04]  /*118c0*/  STL.64 [R1+0x9a0], R20 ;  /* 0x0009a01401007387 */ /* 0x0005e80000100a00 */
[----:B------:R2:W-:Y:S04]  /*118d0*/  STL.64 [R1+0x9a8], R18 ;  /* 0x0009a81201007387 */ /* 0x0005e80000100a00 */
[----:B-1----:R-:W4:Y:S04]  /*118e0*/  LDL.LU.64 R10, [R1+0x180] ;  /* 0x00018000010a7983 */ /* 0x002f280000300a00 */
[----:B------:R-:W4:Y:S04]  /*118f0*/  LDL.LU.64 R22, [R1+0x178] ;  /* 0x0001780001167983 */ /* 0x000f280000300a00 */
[----:B------:R2:W-:Y:S04]  /*11900*/  LDGSTS.E [R13+0x7ac00], [R20.64], !P4 ;  /* 0x7ac00000140d7fae */ /* 0x0005e8000e121848 */
[----:B------:R1:W-:Y:S04]  /*11910*/  LDGSTS.E [R13+0x7ae00], [R18.64], !P4 ;  /* 0x7ae00000120d7fae */ /* 0x0003e8000e121848 */
[----:B--2---:R-:W2:Y:S04]  /*11920*/  LDL.LU.64 R20, [R1+0x150] ;  /* 0x0001500001147983 */ /* 0x004ea80000300a00 */
[----:B-1----:R-:W2:Y:S01]  /*11930*/  LDL.LU.64 R18, [R1+0x110] ;  /* 0x0001100001127983 */ /* 0x002ea20000300a00 */
[----:B---3--:R-:W-:-:S05]  /*11940*/  IMAD.WIDE R32, R2, 0x4, R30 ;  /* 0x0000000402207825 */ /* 0x008fca00078e021e */
[----:B------:R-:W-:Y:S01]  /*11950*/  STL.64 [R1+0xa10], R32 ;  /* 0x000a102001007387 */ /* 0x000fe20000100a00 */
[----:B-----5:R-:W-:-:S03]  /*11960*/  IMAD.WIDE R30, R2, 0x4, R16 ;  /* 0x00000004021e7825 */ /* 0x020fc600078e0210 */
[----:B------:R1:W-:Y:S01]  /*11970*/  LDGSTS.E [R13+0x7c800], [R32.64], !P5 ;  /* 0x7c800000200d7fae */ /* 0x0003e2000e921848 */
[----:B------:R-:W-:-:S03]  /*11980*/  IMAD.WIDE R16, R2, 0x4, R8 ;  /* 0x0000000402107825 */ /* 0x000fc600078e0208 */
[----:B------:R-:W-:Y:S04]  /*11990*/  STL.64 [R1+0xa18], R30 ;  /* 0x000a181e01007387 */ /* 0x000fe80000100a00 */
[----:B------:R3:W-:Y:S01]  /*119a0*/  LDGSTS.E [R13+0x7ca00], [R30.64], !P5 ;  /* 0x7ca000001e0d7fae */ /* 0x0007e2000e921848 */
[----:B------:R-:W-:Y:S01]  /*119b0*/  IMAD.WIDE R8, R2, 0x4, R6 ;  /* 0x0000000402087825 */ /* 0x000fe200078e0206 */
[----:B------:R-:W-:Y:S02]  /*119c0*/  IADD3 R6, R3, -0xd7, RZ ;  /* 0xffffff2903067810 */ /* 0x000fe40007ffe0ff */
[----:B------:R5:W-:Y:S04]  /*119d0*/  STL.64 [R1+0xa20], R16 ;  /* 0x000a201001007387 */ /* 0x000be80000100a00 */
[----:B------:R1:W-:Y:S04]  /*119e0*/  STL.64 [R1+0xa28], R8 ;  /* 0x000a280801007387 */ /* 0x0003e80000100a00 */
[----:B------:R5:W-:Y:S04]  /*119f0*/  LDGSTS.E [R13+0x7cc00], [R16.64], !P5 ;  /* 0x7cc00000100d7fae */ /* 0x000be8000e921848 */
[----:B------:R1:W-:Y:S01]  /*11a00*/  LDGSTS.E [R13+0x7ce00], [R8.64], !P5 ;  /* 0x7ce00000080d7fae */ /* 0x0003e2000e921848 */
[----:B------:R-:W-:-:S03]  /*11a10*/  ISETP.GE.U32.AND P5, PT, R6, 0x7ffffeea, PT ;  /* 0x7ffffeea0600780c */ /* 0x000fc60003fa6070 */
[----:B-----5:R-:W5:Y:S04]  /*11a20*/  LDL.LU.64 R16, [R1+0x108] ;  /* 0x0001080001107983 */ /* 0x020f680000300a00 */
[----:B-1----:R-:W5:Y:S04]  /*11a30*/  LDL.LU.64 R8, [R1+0xf8] ;  /* 0x0000f80001087983 */ /* 0x002f680000300a00 */
[----:B------:R-:W5:Y:S01]  /*11a40*/  LDL.LU.64 R6, [R1+0xf0] ;  /* 0x0000f00001067983 */ /* 0x000f620000300a00 */
[----:B---3--:R-:W-:-:S05]  /*11a50*/  IMAD.WIDE R30, R2, 0x4, R4 ;  /* 0x00000004021e7825 */ /* 0x008fca00078e0204 */
[----:B------:R-:W-:Y:S04]  /*11a60*/  STL.64 [R1+0xa90], R30 ;  /* 0x000a901e01007387 */ /* 0x000fe80000100a00 */
[----:B------:R-:W3:Y:S01]  /*11a70*/  LDL.LU.64 R4, [R1+0xe0] ;  /* 0x0000e00001047983 */ /* 0x000ee20000300a00 */
[----:B------:R-:W-:-:S04]  /*11a80*/  IADD3 R12, R3, -0xfe, RZ ;  /* 0xffffff02030c7810 */ /* 0x000fc80007ffe0ff */
[----:B------:R-:W-:Y:S02]  /*11a90*/  ISETP.GE.U32.AND P6, PT, R12, 0x7ffffec3, PT ;  /* 0x7ffffec30c00780c */ /* 0x000fe40003fc6070 */
[----:B------:R-:W-:-:S04]  /*11aa0*/  IADD3 R12, R3, -0xc3, RZ ;  /* 0xffffff3d030c7810 */ /* 0x000fc80007ffe0ff */
[----:B------:R-:W-:Y:S02]  /*11ab0*/  ISETP.GE.U32.AND P3, PT, R12, 0x7ffffefe, PT ;  /* 0x7ffffefe0c00780c */ /* 0x000fe40003f66070 */
[----:B------:R-:W-:-:S04]  /*11ac0*/  IADD3 R12, R3, -0xc7, RZ ;  /* 0xffffff39030c7810 */ /* 0x000fc80007ffe0ff */
[----:B------:R-:W-:Y:S01]  /*11ad0*/  ISETP.GE.U32.AND P1, PT, R12, 0x7ffffefa, PT ;  /* 0x7ffffefa0c00780c */ /* 0x000fe20003f26070 */
[----:B------:R-:W-:Y:S01]  /*11ae0*/  IMAD.WIDE R28, R2, 0x4, R28 ;  /* 0x00000004021c7825 */ /* 0x000fe200078e021c */
[C---:B------:R-:W-:Y:S01]  /*11af0*/  IADD3 R12, R3.reuse, -0xcf, RZ ;  /* 0xffffff31030c7810 */ /* 0x040fe20007ffe0ff */
[----:B------:R1:W-:Y:S03]  /*11b00*/  LDGSTS.E [R13+0x7e800], [R30.64], !P6 ;  /* 0x7e8000001e0d7fae */ /* 0x0003e6000f121848 */
[----:B------:R-:W-:Y:S01]  /*11b10*/  ISETP.GE.U32.AND P0, PT, R12, 0x7ffffef2, PT ;  /* 0x7ffffef20c00780c */ /* 0x000fe20003f06070 */
[----:B------:R-:W-:Y:S01]  /*11b20*/  IMAD.WIDE R26, R2, 0x4, R26 ;  /* 0x00000004021a7825 */ /* 0x000fe200078e021a */
[----:B------:R-:W-:-:S03]  /*11b30*/  IADD3 R12, R3, -0xd3, RZ ;  /* 0xffffff2d030c7810 */ /* 0x000fc60007ffe0ff */
[----:B------:R-:W-:Y:S01]  /*11b40*/  IMAD.WIDE R24, R2, 0x4, R24 ;  /* 0x0000000402187825 */ /* 0x000fe200078e0218 */
[----:B------:R-:W-:Y:S01]  /*11b50*/  ISETP.GE.U32.AND P4, PT, R12, 0x7ffffeee, PT ;  /* 0x7ffffeee0c00780c */ /* 0x000fe20003f86070 */
[----:B------:R-:W-:Y:S01]  /*11b60*/  STL.64 [R1+0xa98], R28 ;  /* 0x000a981c01007387 */ /* 0x000fe20000100a00 */
[----:B------:R-:W-:-:S03]  /*11b70*/  IADD3 R12, R3, -0xdb, RZ ;  /* 0xffffff25030c7810 */ /* 0x000fc60007ffe0ff */
[----:B------:R1:W-:Y:S04]  /*11b80*/  LDGSTS.E [R13+0x7ea00], [R28.64], !P6 ;  /* 0x7ea000001c0d7fae */ /* 0x0003e8000f121848 */
[----:B------:R-:W-:Y:S04]  /*11b90*/  STL.64 [R1+0xaa0], R26 ;  /* 0x000aa01a01007387 */ /* 0x000fe80000100a00 */
[----:B------:R1:W-:Y:S04]  /*11ba0*/  LDGSTS.E [R13+0x7ec00], [R26.64], !P6 ;  /* 0x7ec000001a0d7fae */ /* 0x0003e8000f121848 */
[----:B------:R4:W-:Y:S04]  /*11bb0*/  STL.64 [R1+0xaa8], R24 ;  /* 0x000aa81801007387 */ /* 0x0009e80000100a00 */
[----:B------:R1:W-:Y:S01]  /*11bc0*/  LDGSTS.E [R13+0x7ee00], [R24.64], !P6 ;  /* 0x7ee00000180d7fae */ /* 0x0003e2000f121848 */
[----:B------:R-:W-:-:S03]  /*11bd0*/  ISETP.GE.U32.AND P6, PT, R12, 0x7ffffee6, PT ;  /* 0x7ffffee60c00780c */ /* 0x000fc60003fc6070 */
[----:B-1----:R-:W3:Y:S01]  /*11be0*/  LDL.LU.64 R12, [R1+0xd8] ;  /* 0x0000d800010c7983 */ /* 0x002ee20000300a00 */
[----:B----4-:R-:W-:-:S03]  /*11bf0*/  IMAD.WIDE R24, R2, 0x4, R10 ;  /* 0x0000000402187825 */ /* 0x010fc600078e020a */
[----:B------:R-:W4:Y:S01]  /*11c00*/  LDL.LU.64 R10, [R1+0xd0] ;  /* 0x0000d000010a7983 */ /* 0x000f220000300a00 */
[----:B------:R-:W-:-:S03]  /*11c10*/  IMAD.WIDE R22, R2, 0x4, R22 ;  /* 0x0000000402167825 */ /* 0x000fc600078e0216 */
[----:B------:R1:W-:Y:S04]  /*11c20*/  STL.64 [R1+0x220], R24 ;  /* 0x0002201801007387 */ /* 0x0003e80000100a00 */
[----:B------:R-:W4:Y:S04]  /*11c30*/  LDL.LU.64 R28, [R1+0xc8] ;  /* 0x0000c800011c7983 */ /* 0x000f280000300a00 */
[----:B------:R1:W-:Y:S04]  /*11c40*/  STL.64 [R1+0x228], R22 ;  /* 0x0002281601007387 */ /* 0x0003e80000100a00 */
[----:B------:R-:W4:Y:S01]  /*11c50*/  LDL.LU.64 R26, [R1+0xc0] ;  /* 0x0000c000011a7983 */ /* 0x000f220000300a00 */
[----:B--2---:R-:W-:-:S03]  /*11c60*/  IMAD.WIDE R20, R2, 0x4, R20 ;  /* 0x0000000402147825 */ /* 0x004fc600078e0214 */
[----:B------:R1:W-:Y:S01]  /*11c70*/  LDGSTS.E [R15+0x61000], [R24.64], !P3 ;  /* 0x61000000180f7fae */ /* 0x0003e2000d921848 */
[----:B------:R-:W-:-:S03]  /*11c80*/  IMAD.WIDE R18, R2, 0x4, R18 ;  /* 0x0000000402127825 */ /* 0x000fc600078e0212 */
[----:B------:R2:W-:Y:S04]  /*11c90*/  STL.64 [R1+0x280], R20 ;  /* 0x0002801401007387 */ /* 0x0005e80000100a00 */
[----:B------:R2:W-:Y:S04]  /*11ca0*/  STL.64 [R1+0x288], R18 ;  /* 0x0002881201007387 */ /* 0x0005e80000100a00 */
[----:B------:R2:W-:Y:S04]  /*11cb0*/  LDGSTS.E [R15+0x61200], [R22.64], !P3 ;  /* 0x61200000160f7fae */ /* 0x0005e8000d921848 */
[----:B-1----:R-:W4:Y:S04]  /*11cc0*/  LDL.LU.64 R24, [R1+0xb8] ;  /* 0x0000b80001187983 */ /* 0x002f280000300a00 */
[----:B------:R1:W-:Y:S04]  /*11cd0*/  LDGSTS.E [R15+0x61400], [R20.64], !P3 ;  /* 0x61400000140f7fae */ /* 0x0003e8000d921848 */
[----:B--2---:R-:W2:Y:S04]  /*11ce0*/  LDL.LU.64 R22, [R1+0xb0] ;  /* 0x0000b00001167983 */ /* 0x004ea80000300a00 */
[----:B------:R1:W-:Y:S04]  /*11cf0*/  LDGSTS.E [R15+0x61600], [R18.64], !P3 ;  /* 0x61600000120f7fae */ /* 0x0003e8000d921848 */
[----:B-1----:R-:W2:Y:S04]  /*11d00*/  LDL.LU.64 R20, [R1+0xa8] ;  /* 0x0000a80001147983 */ /* 0x002ea80000300a00 */
[----:B------:R-:W2:Y:S01]  /*11d10*/  LDL.LU.64 R18, [R1+0xa0] ;  /* 0x0000a00001127983 */ /* 0x000ea20000300a00 */
[----:B-----5:R-:W-:-:S04]  /*11d20*/  IMAD.WIDE R36, R2, 0x4, R16 ;  /* 0x0000000402247825 */ /* 0x020fc800078e0210 */
[C---:B------:R-:W-:Y:S01]  /*11d30*/  IMAD.WIDE R34, R2.reuse, 0x4, R8 ;  /* 0x0000000402227825 */ /* 0x040fe200078e0208 */
[----:B------:R1:W-:Y:S03]  /*11d40*/  STL.64 [R1+0x2a0], R36 ;  /* 0x0002a02401007387 */ /* 0x0003e60000100a00 */
[C---:B------:R-:W-:Y:S01]  /*11d50*/  IMAD.WIDE R32, R2.reuse, 0x4, R6 ;  /* 0x0000000402207825 */ /* 0x040fe200078e0206 */
[----:B------:R-:W5:Y:S04]  /*11d60*/  LDL.LU.64 R16, [R1+0x98] ;  /* 0x0000980001107983 */ /* 0x000f680000300a00 */
[----:B------:R1:W-:Y:S04]  /*11d70*/  STL.64 [R1+0x2b0], R34 ;  /* 0x0002b02201007387 */ /* 0x0003e80000100a00 */
[----:B------:R-:W5:Y:S04]  /*11d80*/  LDL.LU.64 R8, [R1+0x90] ;  /* 0x0000900001087983 */ /* 0x000f680000300a00 */
[----:B------:R1:W-:Y:S04]  /*11d90*/  STL.64 [R1+0x2b8], R32 ;  /* 0x0002b82001007387 */ /* 0x0003e80000100a00 */
[----:B------:R-:W5:Y:S04]  /*11da0*/  LDL.LU.64 R6, [R1+0x88] ;  /* 0x0000880001067983 */ /* 0x000f680000300a00 */
[----:B------:R1:W-:Y:S04]  /*11db0*/  LDGSTS.E [R15+0x63000], [R36.64], !P1 ;  /* 0x63000000240f7fae */ /* 0x0003e8000c921848 */
[----:B------:R1:W-:Y:S04]  /*11dc0*/  LDGSTS.E [R15+0x63200], [R34.64], !P1 ;  /* 0x63200000220f7fae */ /* 0x0003e8000c921848 */
[----:B------:R1:W-:Y:S01]  /*11dd0*/  LDGSTS.E [R15+0x63400], [R32.64], !P1 ;  /* 0x63400000200f7fae */ /* 0x0003e2000c921848 */
[----:B---3--:R-:W-:-:S05]  /*11de0*/  IMAD.WIDE R30, R2, 0x4, R4 ;  /* 0x00000004021e7825 */ /* 0x008fca00078e0204 */
[----:B------:R4:W-:Y:S04]  /*11df0*/  STL.64 [R1+0x2c0], R30 ;  /* 0x0002c01e01007387 */ /* 0x0009e80000100a00 */
[----:B------:R-:W3:Y:S04]  /*11e00*/  LDL.LU.64 R4, [R1+0x80] ;  /* 0x0000800001047983 */ /* 0x000ee80000300a00 */
[----:B------:R4:W-:Y:S04]  /*11e10*/  LDGSTS.E [R15+0x63600], [R30.64], !P1 ;  /* 0x636000001e0f7fae */ /* 0x0009e8000c921848 */
[----:B-1----:R-:W3:Y:S04]  /*11e20*/  LDL.LU.64 R36, [R1+0xd98] ;  /* 0x000d980001247983 */ /* 0x002ee80000300a00 */
[----:B------:R-:W3:Y:S01]  /*11e30*/  LDL.LU.64 R34, [R1+0xd90] ;  /* 0x000d900001227983 */ /* 0x000ee20000300a00 */
[----:B------:R-:W-:-:S03]  /*11e40*/  IMAD.WIDE R32, R2, 0x4, R12 ;  /* 0x0000000402207825 */ /* 0x000fc600078e020c */
[----:B------:R-:W3:Y:S04]  /*11e50*/  LDL.LU.64 R12, [R1+0x78] ;  /* 0x00007800010c7983 */ /* 0x000ee80000300a00 */
[----:B------:R1:W-:Y:S01]  /*11e60*/  LDGSTS.E [R15+0x65000], [R32.64], !P2 ;  /* 0x65000000200f7fae */ /* 0x0003e2000d121848 */
[----:B----4-:R-:W-:-:S03]  /*11e70*/  IMAD.WIDE R30, R2, 0x4, R10 ;  /* 0x00000004021e7825 */ /* 0x010fc600078e020a */
[----:B------:R-:W4:Y:S04]  /*11e80*/  LDL.LU.64 R10, [R1+0x70] ;  /* 0x00007000010a7983 */ /* 0x000f280000300a00 */
[----:B------:R1:W-:Y:S01]  /*11e90*/  STL.64 [R1+0x2f0], R32 ;  /* 0x0002f02001007387 */ /* 0x0003e20000100a00 */
[----:B------:R-:W-:-:S03]  /*11ea0*/  IMAD.WIDE R28, R2, 0x4, R28 ;  /* 0x00000004021c7825 */ /* 0x000fc600078e021c */
[----:B------:R1:W-:Y:S04]  /*11eb0*/  STL.64 [R1+0x2f8], R30 ;  /* 0x0002f81e01007387 */ /* 0x0003e80000100a00 */
[----:B------:R1:W-:Y:S01]  /*11ec0*/  LDGSTS.E [R15+0x65200], [R30.64], !P2 ;  /* 0x652000001e0f7fae */ /* 0x0003e2000d121848 */
[----:B------:R-:W-:-:S03]  /*11ed0*/  IMAD.WIDE R26, R2, 0x4, R26 ;  /* 0x00000004021a7825 */ /* 0x000fc600078e021a */
[----:B-1----:R-:W4:Y:S04]  /*11ee0*/  LDL.LU.64 R32, [R1+0xd88] ;  /* 0x000d880001207983 */ /* 0x002f280000300a00 */
[----:B------:R1:W-:Y:S04]  /*11ef0*/  STL.64 [R1+0x300], R28 ;  /* 0x0003001c01007387 */ /* 0x0003e80000100a00 */
[----:B------:R-:W4:Y:S04]  /*11f00*/  LDL.LU.64 R30, [R1+0xd80] ;  /* 0x000d8000011e7983 */ /* 0x000f280000300a00 */
[----:B------:R1:W-:Y:S04]  /*11f10*/  STL.64 [R1+0x308], R26 ;  /* 0x0003081a01007387 */ /* 0x0003e80000100a00 */
[----:B------:R1:W-:Y:S01]  /*11f20*/  LDGSTS.E [R15+0x65400], [R28.64], !P2 ;  /* 0x654000001c0f7fae */ /* 0x0003e2000d121848 */
[----:B------:R-:W-:-:S03]  /*11f30*/  IMAD.WIDE R24, R2, 0x4, R24 ;  /* 0x0000000402187825 */ /* 0x000fc600078e0218 */
[----:B------:R2:W-:Y:S04]  /*11f40*/  LDGSTS.E [R15+0x65600], [R26.64], !P2 ;  /* 0x656000001a0f7fae */ /* 0x0005e8000d121848 */
[----:B------:R2:W-:Y:S02]  /*11f50*/  LDGSTS.E [R15+0x67000], [R24.64], !P0 ;  /* 0x67000000180f7fae */ /* 0x0005e4000c121848 */
[C---:B--2---:R-:W-:Y:S02]  /*11f60*/  IMAD.WIDE R22, R2.reuse, 0x4, R22 ;  /* 0x0000000402167825 */ /* 0x044fe400078e0216 */
[----:B-1----:R-:W2:Y:S04]  /*11f70*/  LDL.LU.64 R28, [R1+0xd78] ;  /* 0x000d7800011c7983 */ /* 0x002ea80000300a00 */
[----:B------:R-:W2:Y:S01]  /*11f80*/  LDL.LU.64 R26, [R1+0xd70] ;  /* 0x000d7000011a7983 */ /* 0x000ea20000300a00 */
[----:B------:R-:W-:-:S03]  /*11f90*/  IMAD.WIDE R20, R2, 0x4, R20 ;  /* 0x0000000402147825 */ /* 0x000fc600078e0214 */
[----:B------:R1:W-:Y:S04]  /*11fa0*/  STL.64 [R1+0x350], R24 ;  /* 0x0003501801007387 */ /* 0x0003e80000100a00 */
[----:B------:R1:W-:Y:S01]  /*11fb0*/  STL.64 [R1+0x358], R22 ;  /* 0x0003581601007387 */ /* 0x0003e20000100a00 */
[----:B------:R-:W-:-:S03]  /*11fc0*/  IMAD.WIDE R18, R2, 0x4, R18 ;  /* 0x0000000402127825 */ /* 0x000fc600078e0212 */
[----:B------:R1:W-:Y:S04]  /*11fd0*/  LDGSTS.E [R15+0x67200], [R22.64], !P0 ;  /* 0x67200000160f7fae */ /* 0x0003e8000c121848 */
[----:B-1----:R-:W2:Y:S04]  /*11fe0*/  LDL.LU.64 R24, [R1+0xd68] ;  /* 0x000d680001187983 */ /* 0x002ea80000300a00 */
[----:B------:R1:W-:Y:S04]  /*11ff0*/  STL.64 [R1+0x360], R20 ;  /* 0x0003601401007387 */ /* 0x0003e80000100a00 */
[----:B------:R-:W2:Y:S04]  /*12000*/  LDL.LU.64 R22, [R1+0xd60] ;  /* 0x000d600001167983 */ /* 0x000ea80000300a00 */
[----:B------:R1:W-:Y:S04]  /*12010*/  LDGSTS.E [R15+0x67400], [R20.64], !P0 ;  /* 0x67400000140f7fae */ /* 0x0003e8000c121848 */
[----:B------:R5:W-:Y:S04]  /*12020*/  STL.64 [R1+0x368], R18 ;  /* 0x0003681201007387 */ /* 0x000be80000100a00 */
[----:B------:R5:W-:Y:S04]  /*12030*/  LDGSTS.E [R15+0x67600], [R18.64], !P0 ;  /* 0x67600000120f7fae */ /* 0x000be8000c121848 */
[----:B-1----:R-:W2:Y:S01]  /*12040*/  LDL.LU.64 R20, [R1+0xd58] ;  /* 0x000d580001147983 */ /* 0x002ea20000300a00 */
[----:B-----5:R-:W-:-:S04]  /*12050*/  IMAD.WIDE R18, R2, 0x4, R16 ;  /* 0x0000000402127825 */ /* 0x020fc800078e0210 */
[C---:B------:R-:W-:Y:S01]  /*12060*/  IMAD.WIDE R16, R2.reuse, 0x4, R8 ;  /* 0x0000000402107825 */ /* 0x040fe200078e0208 */
[----:B------:R1:W-:Y:S04]  /*12070*/  STL.64 [R1+0x370], R18 ;  /* 0x0003701201007387 */ /* 0x0003e80000100a00 */
[----:B------:R5:W-:Y:S01]  /*12080*/  STL.64 [R1+0x380], R16 ;  /* 0x0003801001007387 */ /* 0x000be20000100a00 */
[----:B------:R-:W-:-:S03]  /*12090*/  IMAD.WIDE R6, R2, 0x4, R6 ;  /* 0x0000000402067825 */ /* 0x000fc600078e0206 */
[----:B------:R1:W-:Y:S04]  /*120a0*/  LDGSTS.E [R15+0x69000], [R18.64], !P4 ;  /* 0x69000000120f7fae */ /* 0x0003e8000e121848 */
[----:B------:R5:W-:Y:S04]  /*120b0*/  LDGSTS.E [R15+0x69200], [R16.64], !P4 ;  /* 0x69200000100f7fae */ /* 0x000be8000e121848 */
[----:B------:R3:W-:Y:S04]  /*120c0*/  LDGSTS.E [R15+0x69400], [R6.64], !P4 ;  /* 0x69400000060f7fae */ /* 0x0007e8000e121848 */
[----:B-1----:R-:W2:Y:S04]  /*120d0*/  LDL.LU.64 R18, [R1+0xd50] ;  /* 0x000d500001127983 */ /* 0x002ea80000300a00 */
[----:B------:R1:W-:Y:S04]  /*120e0*/  STL.64 [R1+0x390], R6 ;  /* 0x0003900601007387 */ /* 0x0003e80000100a00 */
[----:B-----5:R-:W5:Y:S01]  /*120f0*/  LDL.LU.64 R16, [R1+0xd48] ;  /* 0x000d480001107983 */ /* 0x020f620000300a00 */
[----:B---3--:R-:W-:-:S05]  /*12100*/  IMAD.WIDE R4, R2, 0x4, R4 ;  /* 0x0000000402047825 */ /* 0x008fca00078e0204 */
[----:B------:R3:W-:Y:S04]  /*12110*/  STL.64 [R1+0x3a0], R4 ;  /* 0x0003a00401007387 */ /* 0x0007e80000100a00 */
[----:B-1----:R-:W2:Y:S04]  /*12120*/  LDL.LU.64 R6, [R1+0xd40] ;  /* 0x000d400001067983 */ /* 0x002ea80000300a00 */
[----:B------:R3:W-:Y:S04]  /*12130*/  LDGSTS.E [R15+0x69600], [R4.64], !P4 ;  /* 0x69600000040f7fae */ /* 0x0007e8000e121848 */
[----:B---3--:R-:W3:Y:S04]  /*12140*/  LDL.LU.64 R4, [R1+0xd38] ;  /* 0x000d380001047983 */ /* 0x008ee80000300a00 */
[----:B------:R-:W1:Y:S01]  /*12150*/  S2R R9, SR_TID.X ;  /* 0x0000000000097919 */ /* 0x000e620000002100 */
[----:B------:R-:W-:-:S04]  /*12160*/  IADD3 R14, R3, -0xdf, RZ ;  /* 0xffffff21030e7810 */ /* 0x000fc80007ffe0ff */
[----:B------:R-:W-:Y:S02]  /*12170*/  ISETP.GE.U32.AND P3, PT, R14, 0x7ffffee2, PT ;  /* 0x7ffffee20e00780c */ /* 0x000fe40003f66070 */
[----:B------:R-:W-:-:S04]  /*12180*/  IADD3 R14, R3, -0xe3, RZ ;  /* 0xffffff1d030e7810 */ /* 0x000fc80007ffe0ff */
[----:B------:R-:W-:Y:S02]  /*12190*/  ISETP.GE.U32.AND P1, PT, R14, 0x7ffffede, PT ;  /* 0x7ffffede0e00780c */ /* 0x000fe40003f26070 */
[----:B------:R-:W-:-:S04]  /*121a0*/  IADD3 R14, R3, -0xe7, RZ ;  /* 0xffffff19030e7810 */ /* 0x000fc80007ffe0ff */
[----:B------:R-:W-:Y:S02]  /*121b0*/  ISETP.GE.U32.AND P2, PT, R14, 0x7ffffeda, PT ;  /* 0x7ffffeda0e00780c */ /* 0x000fe40003f46070 */
[----:B------:R-:W-:-:S04]  /*121c0*/  IADD3 R14, R3, -0xeb, RZ ;  /* 0xffffff15030e7810 */ /* 0x000fc80007ffe0ff */
[----:B------:R-:W-:Y:S02]  /*121d0*/  ISETP.GE.U32.AND P0, PT, R14, 0x7ffffed6, PT ;  /* 0x7ffffed60e00780c */ /* 0x000fe40003f06070 */
[----:B-1----:R-:W-:Y:S01]  /*121e0*/  LOP3.LUT R9, R9, 0x7f, RZ, 0xc0, !PT ;  /* 0x0000007f09097812 */ /* 0x002fe200078ec0ff */
[----:B------:R-:W-:Y:S01]  /*121f0*/  IMAD.WIDE R14, R2, 0x4, R12 ;  /* 0x00000004020e7825 */ /* 0x000fe200078e020c */
[----:B------:R-:W-:-:S04]  /*12200*/  IADD3 R8, R3, -0xef, RZ ;  /* 0xffffff1103087810 */ /* 0x000fc80007ffe0ff */
[----:B------:R-:W-:Y:S01]  /*12210*/  ISETP.GE.U32.AND P4, PT, R8, 0x7ffffed2, PT ;  /* 0x7ffffed20800780c */ /* 0x000fe20003f86070 */
[----:B------:R1:W-:Y:S01]  /*12220*/  STL.64 [R1+0x5b0], R14 ;  /* 0x0005b00e01007387 */ /* 0x0003e20000100a00 */
[----:B----4-:R-:W-:-:S05]  /*12230*/  IMAD.WIDE R12, R2, 0x4, R10 ;  /* 0x00000004020c7825 */ /* 0x010fca00078e020a */
[----:B------:R4:W-:Y:S01]  /*12240*/  STL.64 [R1+0x5b8], R12 ;  /* 0x0005b80c01007387 */ /* 0x0009e20000100a00 */
[----:B---3--:R-:W-:-:S04]  /*12250*/  IMAD.WIDE R10, R2, 0x4, R4 ;  /* 0x00000004020a7825 */ /* 0x008fc800078e0204 */
[----:B------:R-:W-:Y:S02]  /*12260*/  IMAD.SHL.U32 R5, R9, 0x4, RZ ;  /* 0x0000000409057824 */ /* 0x000fe400078e00ff */
[----:B--2---:R-:W-:-:S03]  /*12270*/  IMAD.WIDE R8, R2, 0x4, R6 ;  /* 0x0000000402087825 */ /* 0x004fc600078e0206 */
[----:B------:R-:W-:Y:S01]  /*12280*/  LOP3.LUT R7, R5, 0x40, RZ, 0x3c, !PT ;  /* 0x0000004005077812 */ /* 0x000fe200078e3cff */
[----:B------:R2:W-:Y:S04]  /*12290*/  STL.64 [R1+0x5c0], R10 ;  /* 0x0005c00a01007387 */ /* 0x0005e80000100a00 */
[----:B------:R1:W-:Y:S04]  /*122a0*/  LDGSTS.E [R7+0x6b000], [R14.64], !P5 ;  /* 0x6b0000000e077fae */ /* 0x0003e8000e921848 */
[----:B------:R4:W-:Y:S04]  /*122b0*/  LDGSTS.E [R7+0x6b200], [R12.64], !P5 ;  /* 0x6b2000000c077fae */ /* 0x0009e8000e921848 */
[----:B------:R2:W-:Y:S04]  /*122c0*/  LDGSTS.E [R7+0x6b400], [R10.64], !P5 ;  /* 0x6b4000000a077fae */ /* 0x0005e8000e921848 */
[----:B-1----:R-:W3:Y:S04]  /*122d0*/  LDL.LU.64 R14, [R1+0xd30] ;  /* 0x000d3000010e7983 */ /* 0x002ee80000300a00 */
[----:B------:R1:W-:Y:S04]  /*122e0*/  STL.64 [R1+0x5c8], R8 ;  /* 0x0005c80801007387 */ /* 0x0003e80000100a00 */
[----:B----4-:R-:W4:Y:S04]  /*122f0*/  LDL.LU.64 R12, [R1+0xd28] ;  /* 0x000d2800010c7983 */ /* 0x010f280000300a00 */
[----:B--2---:R-:W2:Y:S04]  /*12300*/  LDL.LU.64 R10, [R1+0xd20] ;  /* 0x000d2000010a7983 */ /* 0x004ea80000300a00 */
[----:B------:R1:W-:Y:S04]  /*12310*/  LDGSTS.E [R7+0x6b600], [R8.64], !P5 ;  /* 0x6b60000008077fae */ /* 0x0003e8000e921848 */
[----:B-1----:R-:W5:Y:S04]  /*12320*/  LDL.LU.64 R8, [R1+0xd18] ;  /* 0x000d180001087983 */ /* 0x002f680000300a00 */
[----:B------:R-:W1:Y:S01]  /*12330*/  S2R R5, SR_TID.X ;  /* 0x0000000000057919 */ /* 0x000e620000002100 */
[----:B------:R-:W-:-:S02]  /*12340*/  IADD3 R4, R3, -0xf3, RZ ;  /* 0xffffff0d03047810 */ /* 0x000fc40007ffe0ff */
[----:B-1----:R-:W-:-:S04]  /*12350*/  LOP3.LUT R5, R5, 0x7f, RZ, 0xc0, !PT ;  /* 0x0000007f05057812 */ /* 0x002fc800078ec0ff */
[----:B------:R-:W-:Y:S02]  /*12360*/  SHF.L.U32 R5, R5, 0x2, RZ ;  /* 0x0000000205057819 */ /* 0x000fe400000006ff */
[----:B------:R-:W-:Y:S02]  /*12370*/  ISETP.GE.U32.AND P5, PT, R4, 0x7ffffece, PT ;  /* 0x7ffffece0400780c */ /* 0x000fe40003fa6070 */
[----:B------:R-:W-:Y:S01]  /*12380*/  IADD3 R4, R3, -0xf7, RZ ;  /* 0xffffff0903047810 */ /* 0x000fe20007ffe0ff */
[----:B---3--:R-:W-:-:S04]  /*12390*/  IMAD.WIDE R14, R2, 0x4, R14 ;  /* 0x00000004020e7825 */ /* 0x008fc800078e020e */
[----:B----4-:R-:W-:-:S04]  /*123a0*/  IMAD.WIDE R12, R2, 0x4, R12 ;  /* 0x00000004020c7825 */ /* 0x010fc800078e020c */
[----:B--2---:R-:W-:-:S04]  /*123b0*/  IMAD.WIDE R10, R2, 0x4, R10 ;  /* 0x00000004020a7825 */ /* 0x004fc800078e020a */
[----:B-----5:R-:W-:-:S05]  /*123c0*/  IMAD.WIDE R8, R2, 0x4, R8 ;  /* 0x0000000402087825 */ /* 0x020fca00078e0208 */
[----:B------:R-:W-:Y:S04]  /*123d0*/  STL.64 [R1+0x630], R8 ;  /* 0x0006300801007387 */ /* 0x000fe80000100a00 */
[----:B------:R1:W-:Y:S04]  /*123e0*/  LDGSTS.E [R7+0x6d000], [R8.64], !P6 ;  /* 0x6d00000008077fae */ /* 0x0003e8000f121848 */
[----:B------:R2:W-:Y:S04]  /*123f0*/  STL.64 [R1+0x638], R10 ;  /* 0x0006380a01007387 */ /* 0x0005e80000100a00 */
[----:B------:R2:W-:Y:S04]  /*12400*/  LDGSTS.E [R7+0x6d200], [R10.64], !P6 ;  /* 0x6d2000000a077fae */ /* 0x0005e8000f121848 */
[----:B------:R3:W-:Y:S04]  /*12410*/  STL.64 [R1+0x640], R12 ;  /* 0x0006400c01007387 */ /* 0x0007e80000100a00 */
[----:B------:R3:W-:Y:S04]  /*12420*/  LDGSTS.E [R7+0x6d400], [R12.64], !P6 ;  /* 0x6d4000000c077fae */ /* 0x0007e8000f121848 */
[----:B------:R4:W-:Y:S01]  /*12430*/  STL.64 [R1+0x648], R14 ;  /* 0x0006480e01007387 */ /* 0x0009e20000100a00 */
[----:B--2---:R-:W-:-:S03]  /*12440*/  IMAD.WIDE R10, R2, 0x4, R20 ;  /* 0x00000004020a7825 */ /* 0x004fc600078e0214 */
[----:B------:R4:W-:Y:S01]  /*12450*/  LDGSTS.E [R7+0x6d600], [R14.64], !P6 ;  /* 0x6d6000000e077fae */ /* 0x0009e2000f121848 */
[----:B-1----:R-:W-:-:S04]  /*12460*/  IMAD.WIDE R8, R2, 0x4, R22 ;  /* 0x0000000402087825 */ /* 0x002fc800078e0216 */
[----:B---3--:R-:W-:-:S04]  /*12470*/  IMAD.WIDE R12, R2, 0x4, R18 ;  /* 0x00000004020c7825 */ /* 0x008fc800078e0212 */
[----:B----4-:R-:W-:-:S05]  /*12480*/  IMAD.WIDE R14, R2, 0x4, R16 ;  /* 0x00000004020e7825 */ /* 0x010fca00078e0210 */
[----:B------:R1:W-:Y:S04]  /*12490*/  LDGSTS.E [R7+0x6f000], [R14.64], !P3 ;  /* 0x6f0000000e077fae */ /* 0x0003e8000d921848 */
[----:B------:R1:W-:Y:S04]  /*124a0*/  LDGSTS.E [R7+0x6f200], [R12.64], !P3 ;  /* 0x6f2000000c077fae */ /* 0x0003e8000d921848 */
[----:B------:R1:W-:Y:S04]  /*124b0*/  LDGSTS.E [R7+0x6f400], [R10.64], !P3 ;  /* 0x6f4000000a077fae */ /* 0x0003e8000d921848 */
[----:B------:R-:W-:Y:S04]  /*124c0*/  STL.64 [R1+0x6b0], R14 ;  /* 0x0006b00e01007387 */ /* 0x000fe80000100a00 */
[----:B------:R1:W-:Y:S04]  /*124d0*/  LDGSTS.E [R7+0x6f600], [R8.64], !P3 ;  /* 0x6f60000008077fae */ /* 0x0003e8000d921848 */
[----:B------:R2:W-:Y:S04]  /*124e0*/  STL.64 [R1+0x6b8], R12 ;  /* 0x0006b80c01007387 */ /* 0x0005e80000100a00 */
[----:B------:R3:W-:Y:S01]  /*124f0*/  STL.64 [R1+0x6c0], R10 ;  /* 0x0006c00a01007387 */ /* 0x0007e20000100a00 */
[----:B-1----:R-:W-:Y:S01]  /*12500*/  IMAD.WIDE R6, R2, 0x4, R30 ;  /* 0x0000000402067825 */ /* 0x002fe200078e021e */
[----:B------:R-:W-:-:S02]  /*12510*/  LOP3.LUT R31, R5, 0x40, RZ, 0x3c, !PT ;  /* 0x00000040051f7812 */ /* 0x000fc400078e3cff */
[----:B------:R1:W-:Y:S01]  /*12520*/  STL.64 [R1+0x6c8], R8 ;  /* 0x0006c80801007387 */ /* 0x0003e20000100a00 */
[----:B--2---:R-:W-:-:S04]  /*12530*/  IMAD.WIDE R12, R2, 0x4, R24 ;  /* 0x00000004020c7825 */ /* 0x004fc800078e0218 */
[C---:B---3--:R-:W-:Y:S01]  /*12540*/  IMAD.WIDE R10, R2.reuse, 0x4, R26 ;  /* 0x00000004020a7825 */ /* 0x048fe200078e021a */
        /* <DEDUP_REMOVED lines=40> */
[----:B------:R1:W-:Y:S04]  /*127d0*/  STL.64 [R1+0x8b8], R10 ;  /* 0x0008b80a01007387 */ /* 0x0003e80000100a00 */
        /* <DEDUP_REMOVED lines=22> */
[----:B------:R-:W-:Y:S04]  /*12940*/  STL.64 [R1+0x9b0], R12 ;  /* 0x0009b00c01007387 */ /* 0x000fe80000100a00 */
[----:B------:R2:W-:Y:S01]  /*12950*/  STL.64 [R1+0x9b8], R10 ;  /* 0x0009b80a01007387 */ /* 0x0005e20000100a00 */
[----:B-1----:R-:W-:-:S03]  /*12960*/  IMAD.WIDE R6, R2, 0x4, R70 ;  /* 0x0000000402067825 */ /* 0x002fc600078e0246 */
[----:B------:R1:W-:Y:S01]  /*12970*/  LDGSTS.E [R31+0x7b000], [R12.64], !P6 ;  /* 0x7b0000000c1f7fae */ /* 0x0003e2000f121848 */
[----:B------:R-:W-:Y:S01]  /*12980*/  IADD3 R4, R3, -0xff, RZ ;  /* 0xffffff0103047810 */ /* 0x000fe20007ffe0ff */
[C---:B------:R-:W-:Y:S02]  /*12990*/  IMAD.WIDE R20, R2.reuse, 0x4, R72 ;  /* 0x0000000402147825 */ /* 0x040fe400078e0248 */
[----:B------:R3:W-:Y:S04]  /*129a0*/  STL.64 [R1+0x9c0], R8 ;  /* 0x0009c00801007387 */ /* 0x0007e80000100a00 */
[----:B------:R2:W-:Y:S04]  /*129b0*/  LDGSTS.E [R31+0x7b200], [R10.64], !P6 ;  /* 0x7b2000000a1f7fae */ /* 0x0005e8000f121848 */
[----:B------:R4:W-:Y:S04]  /*129c0*/  STL.64 [R1+0x9c8], R6 ;  /* 0x0009c80601007387 */ /* 0x0009e80000100a00 */
[----:B------:R3:W-:Y:S04]  /*129d0*/  LDGSTS.E [R31+0x7b400], [R8.64], !P6 ;  /* 0x7b400000081f7fae */ /* 0x0007e8000f121848 */
[----:B------:R-:W5:Y:S01]  /*129e0*/  LDL.LU.64 R18, [R1+0x68] ;  /* 0x0000680001127983 */ /* 0x000f620000300a00 */
[----:B--2---:R-:W-:-:S03]  /*129f0*/  IMAD.WIDE R10, R2, 0x4, R74 ;  /* 0x00000004020a7825 */ /* 0x004fc600078e024a */
[----:B------:R4:W-:Y:S04]  /*12a00*/  LDGSTS.E [R31+0x7b600], [R6.64], !P6 ;  /* 0x7b600000061f7fae */ /* 0x0009e8000f121848 */
[----:B------:R-:W2:Y:S01]  /*12a10*/  LDL.LU.64 R16, [R1+0x60] ;  /* 0x0000600001107983 */ /* 0x000ea20000300a00 */
[----:B---3--:R-:W-:-:S03]  /*12a20*/  IMAD.WIDE R8, R2, 0x4, R76 ;  /* 0x0000000402087825 */ /* 0x008fc600078e024c */
[----:B------:R-:W3:Y:S01]  /*12a30*/  LDL.LU.64 R14, [R1+0x58] ;  /* 0x00005800010e7983 */ /* 0x000ee20000300a00 */
[----:B------:R-:W-:Y:S01]  /*12a40*/  ISETP.GE.U32.AND P1, PT, R4, 0x7ffffec2, PT ;  /* 0x7ffffec20400780c */ /* 0x000fe20003f26070 */
[C---:B----4-:R-:W-:Y:S02]  /*12a50*/  IMAD.WIDE R6, R2.reuse, 0x4, R78 ;  /* 0x0000000402067825 */ /* 0x050fe400078e024e */
[----:B-1----:R-:W4:Y:S04]  /*12a60*/  LDL.LU.64 R12, [R1+0x50] ;  /* 0x00005000010c7983 */ /* 0x002f280000300a00 */
[----:B------:R-:W-:Y:S04]  /*12a70*/  STL.64 [R1+0xa30], R20 ;  /* 0x000a301401007387 */ /* 0x000fe80000100a00 */
[----:B------:R1:W-:Y:S01]  /*12a80*/  STL.64 [R1+0xa38], R10 ;  /* 0x000a380a01007387 */ /* 0x0003e20000100a00 */
[----:B------:R-:W-:-:S03]  /*12a90*/  IMAD.WIDE R22, R2, 0x4, R80 ;  /* 0x0000000402167825 */ /* 0x000fc600078e0250 */
[----:B------:R1:W-:Y:S04]  /*12aa0*/  LDGSTS.E [R31+0x7d000], [R20.64], !P3 ;  /* 0x7d000000141f7fae */ /* 0x0003e8000d921848 */
[----:B------:R1:W-:Y:S01]  /*12ab0*/  STL.64 [R1+0xa40], R8 ;  /* 0x000a400801007387 */ /* 0x0003e20000100a00 */
[----:B------:R-:W-:-:S03]  /*12ac0*/  IMAD.WIDE R36, R2, 0x4, R82 ;  /* 0x0000000402247825 */ /* 0x000fc600078e0252 */
[----:B------:R1:W-:Y:S04]  /*12ad0*/  LDGSTS.E [R31+0x7d200], [R10.64], !P3 ;  /* 0x7d2000000a1f7fae */ /* 0x0003e8000d921848 */
[----:B------:R1:W-:Y:S01]  /*12ae0*/  STL.64 [R1+0xa48], R6 ;  /* 0x000a480601007387 */ /* 0x0003e20000100a00 */
[----:B------:R-:W-:-:S03]  /*12af0*/  IMAD.WIDE R34, R2, 0x4, R84 ;  /* 0x0000000402227825 */ /* 0x000fc600078e0254 */
[----:B------:R1:W-:Y:S04]  /*12b00*/  LDGSTS.E [R31+0x7d400], [R8.64], !P3 ;  /* 0x7d400000081f7fae */ /* 0x0003e8000d921848 */
[----:B-1----:R-:W4:Y:S04]  /*12b10*/  LDL.LU.64 R10, [R1+0x48] ;  /* 0x00004800010a7983 */ /* 0x002f280000300a00 */
[----:B------:R1:W-:Y:S04]  /*12b20*/  LDGSTS.E [R31+0x7d600], [R6.64], !P3 ;  /* 0x7d600000061f7fae */ /* 0x0003e8000d921848 */
[----:B------:R-:W4:Y:S01]  /*12b30*/  LDL.LU.64 R8, [R1+0x40] ;  /* 0x0000400001087983 */ /* 0x000f220000300a00 */
[----:B------:R-:W-:-:S03]  /*12b40*/  IMAD.WIDE R32, R2, 0x4, R86 ;  /* 0x0000000402207825 */ /* 0x000fc600078e0256 */
[----:B------:R1:W-:Y:S04]  /*12b50*/  LDGSTS.E [R31+0x7f000], [R22.64], !P1 ;  /* 0x7f000000161f7fae */ /* 0x0003e8000c921848 */
[----:B-1----:R-:W4:Y:S04]  /*12b60*/  LDL.LU.64 R6, [R1+0x38] ;  /* 0x0000380001067983 */ /* 0x002f280000300a00 */
[----:B------:R-:W4:Y:S04]  /*12b70*/  LDL.LU.64 R20, [R1+0x30] ;  /* 0x0000300001147983 */ /* 0x000f280000300a00 */
[----:B------:R1:W-:Y:S04]  /*12b80*/  STL.64 [R1+0xab0], R22 ;  /* 0x000ab01601007387 */ /* 0x0003e80000100a00 */
[----:B------:R-:W-:Y:S04]  /*12b90*/  STL.64 [R1+0xab8], R36 ;  /* 0x000ab82401007387 */ /* 0x000fe80000100a00 */
[----:B------:R-:W-:Y:S04]  /*12ba0*/  STL.64 [R1+0xac0], R34 ;  /* 0x000ac02201007387 */ /* 0x000fe80000100a00 */
[----:B------:R-:W4:Y:S04]  /*12bb0*/  LDL.LU.64 R28, [R1+0x28] ;  /* 0x00002800011c7983 */ /* 0x000f280000300a00 */
[----:B------:R1:W-:Y:S04]  /*12bc0*/  STL.64 [R1+0xac8], R32 ;  /* 0x000ac82001007387 */ /* 0x0003e80000100a00 */
[----:B-1----:R-:W4:Y:S04]  /*12bd0*/  LDL.LU.64 R22, [R1+0x20] ;  /* 0x0000200001167983 */ /* 0x002f280000300a00 */
[----:B------:R-:W4:Y:S04]  /*12be0*/  LDL.LU.64 R24, [R1+0x18] ;  /* 0x0000180001187983 */ /* 0x000f280000300a00 */
[----:B------:R-:W4:Y:S04]  /*12bf0*/  LDL.LU.64 R26, [R1+0x10] ;  /* 0x00001000011a7983 */ /* 0x000f280000300a00 */
[----:B------:R1:W-:Y:S04]  /*12c00*/  LDGSTS.E [R31+0x7f200], [R36.64], !P1 ;  /* 0x7f200000241f7fae */ /* 0x0003e8000c921848 */
[----:B------:R1:W-:Y:S04]  /*12c10*/  LDGSTS.E [R31+0x7f400], [R34.64], !P1 ;  /* 0x7f400000221f7fae */ /* 0x0003e8000c921848 */
[----:B------:R1:W-:Y:S04]  /*12c20*/  LDGSTS.E [R31+0x7f600], [R32.64], !P1 ;  /* 0x7f600000201f7fae */ /* 0x0003e8000c921848 */
[----:B-1----:R-:W4:Y:S04]  /*12c30*/  LDL.LU.64 R32, [R1+0x8] ;  /* 0x0000080001207983 */ /* 0x002f280000300a00 */
[----:B------:R-:W4:Y:S04]  /*12c40*/  LDL.LU.64 R30, [R1] ;  /* 0x00000000011e7983 */ /* 0x000f280000300a00 */
        /* <DEDUP_REMOVED lines=9> */
[----:B------:R-:W-:Y:S02]  /*12ce0*/  IADD3 R4, R3, -0xd4, RZ ;  /* 0xffffff2c03047810 */ /* 0x000fe40007ffe0ff */
[----:B-1----:R-:W-:Y:S02]  /*12cf0*/  LOP3.LUT R5, R5, 0x7f, RZ, 0xc0, !PT ;  /* 0x0000007f05057812 */ /* 0x002fe400078ec0ff */
[----:B------:R-:W-:Y:S02]  /*12d00*/  ISETP.GE.U32.AND P6, PT, R4, 0x7ffffeed, PT ;  /* 0x7ffffeed0400780c */ /* 0x000fe40003fc6070 */
[----:B------:R-:W-:Y:S01]  /*12d10*/  IADD3 R4, R3, -0xd8, RZ ;  /* 0xffffff2803047810 */ /* 0x000fe20007ffe0ff */
[----:B------:R-:W-:-:S03]  /*12d20*/  IMAD.SHL.U32 R5, R5, 0x4, RZ ;  /* 0x0000000405057824 */ /* 0x000fc600078e00ff */
[----:B------:R-:W-:Y:S02]  /*12d30*/  ISETP.GE.U32.AND P3, PT, R4, 0x7ffffee9, PT ;  /* 0x7ffffee90400780c */ /* 0x000fe40003f66070 */
[----:B------:R-:W-:Y:S02]  /*12d40*/  IADD3 R4, R3, -0xdc, RZ ;  /* 0xffffff2403047810 */ /* 0x000fe40007ffe0ff */
[----:B------:R-:W-:Y:S02]  /*12d50*/  LOP3.LUT R81, R5, 0x60, RZ, 0x3c, !PT ;  /* 0x0000006005517812 */ /* 0x000fe400078e3cff */
[----:B------:R-:W-:Y:S02]  /*12d60*/  ISETP.GE.U32.AND P1, PT, R4, 0x7ffffee5, PT ;  /* 0x7ffffee50400780c */ /* 0x000fe40003f26070 */
[----:B------:R-:W-:Y:S01]  /*12d70*/  IADD3 R4, R3, -0xe0, RZ ;  /* 0xffffff2003047810 */ /* 0x000fe20007ffe0ff */
[----:B------:R-:W-:-:S04]  /*12d80*/  IMAD.WIDE R184, R0, 0x4, R184 ;  /* 0x0000000400b87825 */ /* 0x000fc800078e02b8 */
[C---:B------:R-:W-:Y:S01]  /*12d90*/  IMAD.WIDE R200, R0.reuse, 0x4, R200 ;  /* 0x0000000400c87825 */ /* 0x040fe200078e02c8 */
[----:B------:R1:W-:Y:S03]  /*12da0*/  STL.64 [R1+0x30], R184 ;  /* 0x000030b801007387 */ /* 0x0003e60000100a00 */
[----:B------:R-:W-:Y:S01]  /*12db0*/  IMAD.WIDE R216, R0, 0x4, R216 ;  /* 0x0000000400d87825 */ /* 0x000fe200078e02d8 */
[----:B------:R-:W-:-:S03]  /*12dc0*/  IADD3 R36, R3, -0xec, RZ ;  /* 0xffffff1403247810 */ /* 0x000fc60007ffe0ff */
[----:B------:R-:W-:Y:S01]  /*12dd0*/  IMAD.WIDE R186, R0, 0x4, R186 ;  /* 0x0000000400ba7825 */ /* 0x000fe200078e02ba */
[----:B------:R-:W-:Y:S03]  /*12de0*/  STL.64 [R1+0x38], R200 ;  /* 0x000038c801007387 */ /* 0x000fe60000100a00 */
[----:B------:R-:W-:Y:S01]  /*12df0*/  IMAD.WIDE R34, R2, 0x4, R248 ;  /* 0x0000000402227825 */ /* 0x000fe200078e02f8 */
[----:B------:R-:W-:Y:S03]  /*12e00*/  STL.64 [R1+0xb00], R216 ;  /* 0x000b00d801007387 */ /* 0x000fe60000100a00 */
[C---:B------:R-:W-:Y:S01]  /*12e10*/  IMAD.WIDE R232, R0.reuse, 0x4, R232 ;  /* 0x0000000400e87825 */ /* 0x040fe200078e02e8 */
[----:B------:R1:W-:Y:S03]  /*12e20*/  STL.64 [R1+0xb10], R186 ;  /* 0x000b10ba01007387 */ /* 0x0003e60000100a00 */
[----:B------:R-:W-:Y:S01]  /*12e30*/  IMAD.WIDE R202, R0, 0x4, R202 ;  /* 0x0000000400ca7825 */ /* 0x000fe200078e02ca */
[----:B------:R-:W-:Y:S03]  /*12e40*/  STL.64 [R1+0xb08], R232 ;  /* 0x000b08e801007387 */ /* 0x000fe60000100a00 */
[----:B------:R-:W-:-:S04]  /*12e50*/  IMAD.WIDE R88, R2, 0x4, R88 ;  /* 0x0000000402587825 */ /* 0x000fc800078e0258 */
        /* <DEDUP_REMOVED lines=9> */
[C---:B------:R-:W-:Y:S01]  /*12ef0*/  IMAD.WIDE R204, R0.reuse, 0x4, R204 ;  /* 0x0000000400cc7825 */ /* 0x040fe200078e02cc */
[----:B------:R-:W-:Y:S03]  /*12f00*/  STL.64 [R1+0xb28], R234 ;  /* 0x000b28ea01007387 */ /* 0x000fe60000100a00 */
        /* <DEDUP_REMOVED lines=9> */
[----:B------:R-:W-:-:S04]  /*12fa0*/  IMAD.WIDE R206, R0, 0x4, R206 ;  /* 0x0000000400ce7825 */ /* 0x000fc800078e02ce */
[----:B-----5:R-:W-:-:S05]  /*12fb0*/  IMAD.WIDE R18, R2, 0x4, R18 ;  /* 0x0000000402127825 */ /* 0x020fca00078e0212 */
[----:B------:R5:W-:Y:S01]  /*12fc0*/  LDGSTS.E [R81+0x61800], [R18.64], !P2 ;  /* 0x6180000012517fae */ /* 0x000be2000d121848 */
[----:B--2---:R-:W-:-:S04]  /*12fd0*/  IMAD.WIDE R16, R2, 0x4, R16 ;  /* 0x0000000402107825 */ /* 0x004fc800078e0210 */
[C---:B---3--:R-:W-:Y:S01]  /*12fe0*/  IMAD.WIDE R14, R2.reuse, 0x4, R14 ;  /* 0x00000004020e7825 */ /* 0x048fe200078e020e */
[----:B------:R5:W-:Y:S03]  /*12ff0*/  LDGSTS.E [R81+0x61a00], [R16.64], !P2 ;  /* 0x61a0000010517fae */ /* 0x000be6000d121848 */
[----:B----4-:R-:W-:Y:S01]  /*13000*/  IMAD.WIDE R12, R2, 0x4, R12 ;  /* 0x00000004020c7825 */ /* 0x010fe200078e020c */
[----:B------:R5:W-:Y:S04]  /*13010*/  LDGSTS.E [R81+0x61c00], [R14.64], !P2 ;  /* 0x61c000000e517fae */ /* 0x000be8000d121848 */
[----:B------:R5:W-:Y:S01]  /*13020*/  LDGSTS.E [R81+0x61e00], [R12.64], !P2 ;  /* 0x61e000000c517fae */ /* 0x000be2000d121848 */
[----:B------:R-:W-:Y:S01]  /*13030*/  ISETP.GE.U32.AND P2, PT, R4, 0x7ffffee1, PT ;  /* 0x7ffffee10400780c */ /* 0x000fe20003f46070 */
[----:B------:R-:W-:-:S05]  /*13040*/  IMAD.WIDE R10, R2, 0x4, R10 ;  /* 0x00000004020a7825 */ /* 0x000fca00078e020a */
[----:B------:R5:W-:Y:S01]  /*13050*/  LDGSTS.E [R81+0x63800], [R10.64], !P0 ;  /* 0x638000000a517fae */ /* 0x000be2000c121848 */
[----:B------:R-:W-:-:S05]  /*13060*/  IMAD.WIDE R8, R2, 0x4, R8 ;  /* 0x0000000402087825 */ /* 0x000fca00078e0208 */
[----:B------:R5:W-:Y:S01]  /*13070*/  LDGSTS.E [R81+0x63a00], [R8.64], !P0 ;  /* 0x63a0000008517fae */ /* 0x000be2000c121848 */
[----:B------:R-:W-:-:S04]  /*13080*/  IMAD.WIDE R6, R2, 0x4, R6 ;  /* 0x0000000402067825 */ /* 0x000fc800078e0206 */
[----:B------:R-:W-:Y:S01]  /*13090*/  IMAD.WIDE R4, R2, 0x4, R20 ;  /* 0x0000000402047825 */ /* 0x000fe200078e0214 */
[C---:B------:R-:W-:Y:S01]  /*130a0*/  IADD3 R20, R3.reuse, -0xe4, RZ ;  /* 0xffffff1c03147810 */ /* 0x040fe20007ffe0ff */
[----:B------:R5:W-:Y:S04]  /*130b0*/  LDGSTS.E [R81+0x63c00], [R6.64], !P0 ;  /* 0x63c0000006517fae */ /* 0x000be8000c121848 */
[----:B------:R5:W-:Y:S01]  /*130c0*/  LDGSTS.E [R81+0x63e00], [R4.64], !P0 ;  /* 0x63e0000004517fae */ /* 0x000be2000c121848 */
[----:B------:R-:W-:Y:S01]  /*130d0*/  ISETP.GE.U32.AND P0, PT, R20, 0x7ffffedd, PT ;  /* 0x7ffffedd1400780c */ /* 0x000fe20003f06070 */
[----:B------:R-:W-:Y:S01]  /*130e0*/  IMAD.WIDE R20, R2, 0x4, R28 ;  /* 0x0000000402147825 */ /* 0x000fe200078e021c */
[----:B------:R-:W-:-:S04]  /*130f0*/  IADD3 R28, R3, -0xe8, RZ ;  /* 0xffffff18031c7810 */ /* 0x000fc80007ffe0ff */
[----:B------:R5:W-:Y:S01]  /*13100*/  LDGSTS.E [R81+0x65800], [R20.64], !P4 ;  /* 0x6580000014517fae */ /* 0x000be2000e121848 */
[----:B------:R-:W-:-:S04]  /*13110*/  IMAD.WIDE R22, R2, 0x4, R22 ;  /* 0x0000000402167825 */ /* 0x000fc800078e0216 */
[C---:B------:R-:W-:Y:S01]  /*13120*/  IMAD.WIDE R24, R2.reuse, 0x4, R24 ;  /* 0x0000000402187825 */ /* 0x040fe200078e0218 */
[----:B------:R5:W-:Y:S03]  /*13130*/  LDGSTS.E [R81+0x65a00], [R22.64], !P4 ;  /* 0x65a0000016517fae */ /* 0x000be6000e121848 */
[----:B------:R-:W-:Y:S01]  /*13140*/  IMAD.WIDE R26, R2, 0x4, R26 ;  /* 0x00000004021a7825 */ /* 0x000fe200078e021a */
[----:B------:R5:W-:Y:S04]  /*13150*/  LDGSTS.E [R81+0x65c00], [R24.64], !P4 ;  /* 0x65c0000018517fae */ /* 0x000be8000e121848 */
[----:B------:R5:W-:Y:S01]  /*13160*/  LDGSTS.E [R81+0x65e00], [R26.64], !P4 ;  /* 0x65e000001a517fae */ /* 0x000be2000e121848 */
[----:B------:R-:W-:Y:S01]  /*13170*/  ISETP.GE.U32.AND P4, PT, R28, 0x7ffffed9, PT ;  /* 0x7ffffed91c00780c */ /* 0x000fe20003f86070 */
[----:B------:R-:W-:-:S04]  /*13180*/  IMAD.WIDE R102, R2, 0x4, R102 ;  /* 0x0000000402667825 */ /* 0x000fc800078e0266 */
[----:B------:R-:W-:-:S04]  /*13190*/  IMAD.WIDE R222, R0, 0x4, R222 ;  /* 0x0000000400de7825 */ /* 0x000fc800078e02de */
[----:B------:R-:W-:-:S04]  /*131a0*/  IMAD.WIDE R28, R2, 0x4, R32 ;  /* 0x00000004021c7825 */ /* 0x000fc800078e0220 */
[C---:B------:R-:W-:Y:S01]  /*131b0*/  IMAD.WIDE R30, R2.reuse, 0x4, R30 ;  /* 0x00000004021e7825 */ /* 0x040fe200078e021e */
[----:B------:R5:W-:Y:S03]  /*131c0*/  LDGSTS.E [R81+0x67800], [R28.64], !P5 ;  /* 0x678000001c517fae */ /* 0x000be6000e921848 */
[----:B------:R-:W-:Y:S01]  /*131d0*/  IMAD.WIDE R32, R2, 0x4, R250 ;  /* 0x0000000402207825 */ /* 0x000fe200078e02fa */
[----:B------:R5:W-:Y:S04]  /*131e0*/  LDGSTS.E [R81+0x67a00], [R30.64], !P5 ;  /* 0x67a000001e517fae */ /* 0x000be8000e921848 */
[----:B------:R5:W-:Y:S04]  /*131f0*/  LDGSTS.E [R81+0x67c00], [R32.64], !P5 ;  /* 0x67c0000020517fae */ /* 0x000be8000e921848 */
[----:B------:R5:W-:Y:S01]  /*13200*/  LDGSTS.E [R81+0x67e00], [R34.64], !P5 ;  /* 0x67e0000022517fae */ /* 0x000be2000e921848 */
[----:B------:R-:W-:-:S02]  /*13210*/  ISETP.GE.U32.AND P5, PT, R36, 0x7ffffed5, PT ;  /* 0x7ffffed52400780c */ /* 0x000fc40003fa6070 */
        /* <DEDUP_REMOVED lines=12> */
[----:B------:R-:W-:Y:S02]  /*132e0*/  IMAD.WIDE R208, R0, 0x4, R208 ;  /* 0x0000000400d07825 */ /* 0x000fe400078e02d0 */
[----:B------:R5:W-:Y:S02]  /*132f0*/  LDGSTS.E [R81+0x6ba00], [R98.64], !P3 ;  /* 0x6ba0000062517fae */ /* 0x000be4000d921848 */
[----:B------:R-:W-:-:S02]  /*13300*/  IMAD.WIDE R108, R2, 0x4, R108 ;  /* 0x00000004026c7825 */ /* 0x000fc400078e026c */
[----:B------:R-:W-:Y:S02]  /*13310*/  STL.64 [R1+0xb48], R236 ;  /* 0x000b48ec01007387 */ /* 0x000fe40000100a00 */
[----:B------:R-:W-:Y:S02]  /*13320*/  IMAD.WIDE R224, R0, 0x4, R224 ;  /* 0x0000000400e07825 */ /* 0x000fe400078e02e0 */
[----:B------:R5:W-:Y:S02]  /*13330*/  LDGSTS.E [R81+0x6bc00], [R100.64], !P3 ;  /* 0x6bc0000064517fae */ /* 0x000be4000d921848 */
[----:B------:R-:W-:Y:S02]  /*13340*/  IMAD.WIDE R110, R2, 0x4, R110 ;  /* 0x00000004026e7825 */ /* 0x000fe400078e026e */
[----:B------:R-:W-:Y:S02]  /*13350*/  STL.64 [R1+0xb58], R206 ;  /* 0x000b58ce01007387 */ /* 0x000fe40000100a00 */
[----:B------:R-:W-:-:S02]  /*13360*/  IMAD.WIDE R194, R0, 0x4, R194 ;  /* 0x0000000400c27825 */ /* 0x000fc400078e02c2 */
[----:B------:R5:W-:Y:S01]  /*13370*/  LDGSTS.E [R81+0x6be00], [R102.64], !P3 ;  /* 0x6be0000066517fae */ /* 0x000be2000d921848 */
[----:B------:R-:W-:Y:S01]  /*13380*/  ISETP.GE.U32.AND P3, PT, R36, 0x7ffffecd, PT ;  /* 0x7ffffecd2400780c */ /* 0x000fe20003f66070 */
[----:B------:R-:W-:Y:S02]  /*13390*/  IMAD.WIDE R240, R0, 0x4, R240 ;  /* 0x0000000400f07825 */ /* 0x000fe400078e02f0 */
[----:B------:R-:W-:Y:S01]  /*133a0*/  STL.64 [R1+0xb60], R222 ;  /* 0x000b60de01007387 */ /* 0x000fe20000100a00 */
[----:B------:R-:W-:Y:S01]  /*133b0*/  IADD3 R36, R3, -0xf8, RZ ;  /* 0xffffff0803247810 */ /* 0x000fe20007ffe0ff */
[----:B------:R-:W-:Y:S02]  /*133c0*/  IMAD.WIDE R112, R2, 0x4, R112 ;  /* 0x0000000402707825 */ /* 0x000fe400078e0270 */
[----:B------:R2:W-:Y:S02]  /*133d0*/  STL.64 [R1+0xb70], R192 ;  /* 0x000b70c001007387 */ /* 0x0005e40000100a00 */
[----:B------:R-:W-:-:S02]  /*133e0*/  IMAD.WIDE R210, R0, 0x4, R210 ;  /* 0x0000000400d27825 */ /* 0x000fc400078e02d2 */
[----:B------:R5:W-:Y:S02]  /*133f0*/  LDGSTS.E [R81+0x6d800], [R104.64], !P1 ;  /* 0x6d80000068517fae */ /* 0x000be4000c921848 */
[----:B------:R-:W-:Y:S02]  /*13400*/  IMAD.WIDE R114, R2, 0x4, R114 ;  /* 0x0000000402727825 */ /* 0x000fe400078e0272 */
[----:B------:R-:W-:Y:S02]  /*13410*/  STL.64 [R1+0xb68], R238 ;  /* 0x000b68ee01007387 */ /* 0x000fe40000100a00 */
        /* <DEDUP_REMOVED lines=11> */
[C---:B------:R-:W-:Y:S02]  /*134d0*/  IMAD.WIDE R212, R0.reuse, 0x4, R212 ;  /* 0x0000000400d47825 */ /* 0x040fe400078e02d4 */
[----:B------:R3:W-:Y:S01]  /*134e0*/  STL.64 [R1+0xb90], R194 ;  /* 0x000b90c201007387 */ /* 0x0007e20000100a00 */
[----:B------:R-:W-:Y:S01]  /*134f0*/  IADD3 R36, R3, -0xfc, RZ ;  /* 0xffffff0403247810 */ /* 0x000fe20007ffe0ff */
[C---:B------:R-:W-:Y:S02]  /*13500*/  IMAD.WIDE R228, R0.reuse, 0x4, R228 ;  /* 0x0000000400e47825 */ /* 0x040fe400078e02e4 */
[----:B------:R-:W-:Y:S02]  /*13510*/  STL.64 [R1+0xb88], R240 ;  /* 0x000b88f001007387 */ /* 0x000fe40000100a00 */
[----:B------:R-:W-:-:S02]  /*13520*/  IMAD.WIDE R198, R0, 0x4, R198 ;  /* 0x0000000400c67825 */ /* 0x000fc400078e02c6 */
[----:B------:R5:W-:Y:S02]  /*13530*/  LDGSTS.E [R81+0x6f800], [R112.64], !P2 ;  /* 0x6f80000070517fae */ /* 0x000be4000d121848 */
[C---:B------:R-:W-:Y:S02]  /*13540*/  IMAD.WIDE R86, R0.reuse, 0x4, R244 ;  /* 0x0000000400567825 */ /* 0x040fe400078e02f4 */
[----:B------:R4:W-:Y:S02]  /*13550*/  STL.64 [R1+0xb98], R210 ;  /* 0x000b98d201007387 */ /* 0x0009e40000100a00 */
[C---:B------:R-:W-:Y:S02]  /*13560*/  IMAD.WIDE R214, R0.reuse, 0x4, R214 ;  /* 0x0000000400d67825 */ /* 0x040fe400078e02d6 */
[----:B------:R5:W-:Y:S04]  /*13570*/  LDGSTS.E [R81+0x6fa00], [R114.64], !P2 ;  /* 0x6fa0000072517fae */ /* 0x000be8000d121848 */
[----:B------:R-:W-:Y:S01]  /*13580*/  STL.64 [R1+0xba0], R226 ;  /* 0x000ba0e201007387 */ /* 0x000fe20000100a00 */
[----:B------:R-:W-:-:S03]  /*13590*/  IMAD.WIDE R230, R0, 0x4, R230 ;  /* 0x0000000400e67825 */ /* 0x000fc600078e02e6 */
[----:B------:R5:W-:Y:S01]  /*135a0*/  LDGSTS.E [R81+0x6fc00], [R116.64], !P2 ;  /* 0x6fc0000074517fae */ /* 0x000be2000d121848 */
[----:B------:R-:W-:-:S03]  /*135b0*/  IMAD.WIDE R84, R0, 0x4, R246 ;  /* 0x0000000400547825 */ /* 0x000fc600078e02f6 */
[----:B------:R-:W-:Y:S01]  /*135c0*/  STL.64 [R1+0xbb0], R196 ;  /* 0x000bb0c401007387 */ /* 0x000fe20000100a00 */
[----:B------:R-:W-:-:S03]  /*135d0*/  IMAD.WIDE R50, R2, 0x4, R120 ;  /* 0x0000000402327825 */ /* 0x000fc600078e0278 */
[----:B------:R5:W-:Y:S01]  /*135e0*/  LDGSTS.E [R81+0x6fe00], [R118.64], !P2 ;  /* 0x6fe0000076517fae */ /* 0x000be2000d121848 */
[----:B------:R-:W-:Y:S01]  /*135f0*/  ISETP.GE.U32.AND P2, PT, R36, 0x7ffffec5, PT ;  /* 0x7ffffec52400780c */ /* 0x000fe20003f46070 */
[C---:B------:R-:W-:Y:S02]  /*13600*/  IMAD.WIDE R36, R2.reuse, 0x4, R122 ;  /* 0x0000000402247825 */ /* 0x040fe400078e027a */
[----:B------:R1:W-:Y:S02]  /*13610*/  STL.64 [R1+0xba8], R242 ;  /* 0x000ba8f201007387 */ /* 0x0003e40000100a00 */
[C---:B------:R-:W-:Y:S02]  /*13620*/  IMAD.WIDE R122, R2.reuse, 0x4, R176 ;  /* 0x00000004027a7825 */ /* 0x040fe400078e02b0 */
[----:B------:R1:W-:Y:S02]  /*13630*/  STL.64 [R1+0xbb8], R212 ;  /* 0x000bb8d401007387 */ /* 0x0003e40000100a00 */
[----:B------:R-:W-:-:S02]  /*13640*/  IMAD.WIDE R120, R2, 0x4, R182 ;  /* 0x0000000402787825 */ /* 0x000fc400078e02b6 */
[----:B------:R-:W-:Y:S04]  /*13650*/  STL.64 [R1+0xbc0], R228 ;  /* 0x000bc0e401007387 */ /* 0x000fe80000100a00 */
[----:B------:R-:W-:Y:S04]  /*13660*/  STL.64 [R1+0xbd0], R198 ;  /* 0x000bd0c601007387 */ /* 0x000fe80000100a00 */
[----:B------:R-:W-:Y:S04]  /*13670*/  STL.64 [R1+0xbc8], R86 ;  /* 0x000bc85601007387 */ /* 0x000fe80000100a00 */
[----:B------:R1:W-:Y:S04]  /*13680*/  STL.64 [R1+0xbd8], R214 ;  /* 0x000bd8d601007387 */ /* 0x0003e80000100a00 */
[----:B------:R-:W-:Y:S04]  /*13690*/  STL.64 [R1+0xbe0], R230 ;  /* 0x000be0e601007387 */ /* 0x000fe80000100a00 */
[----:B------:R1:W-:Y:S04]  /*136a0*/  STL.64 [R1+0xcf8], R84 ;  /* 0x000cf85401007387 */ /* 0x0003e80000100a00 */
[----:B------:R-:W-:Y:S04]  /*136b0*/  STL.64 [R1+0x18], R122 ;  /* 0x0000187a01007387 */ /* 0x000fe80000100a00 */
[----:B------:R1:W-:Y:S04]  /*136c0*/  STL.64 [R1+0x10], R120 ;  /* 0x0000107801007387 */ /* 0x0003e80000100a00 */
[----:B------:R1:W-:Y:S04]  /*136d0*/  STL [R1+0x270], RZ ;  /* 0x000270ff01007387 */ /* 0x0003e80000100800 */
        /* <DEDUP_REMOVED lines=12> */
[----:B------:R-:W1:Y:S04]  /*137a0*/  S2R R43, SR_TID.X ;  /* 0x00000000002b7919 */ /* 0x000e680000002100 */
        /* <DEDUP_REMOVED lines=19> */
[----:B------:R1:W-:Y:S01]  /*138e0*/  STL [R1+0x1cc], RZ ;  /* 0x0001ccff01007387 */ /* 0x0003e20000100800 */
[----:B------:R-:W-:-:S03]  /*138f0*/  IMAD.WIDE R44, R2, 0x4, R124 ;  /* 0x00000004022c7825 */ /* 0x000fc600078e027c */
[----:B------:R1:W-:Y:S01]  /*13900*/  STL [R1+0x1b0], RZ ;  /* 0x0001b0ff01007387 */ /* 0x0003e20000100800 */
[----:B------:R-:W-:-:S03]  /*13910*/  IMAD.WIDE R46, R2, 0x4, R126 ;  /* 0x00000004022e7825 */ /* 0x000fc600078e027e */
[----:B------:R2:W-:Y:S01]  /*13920*/  STL [R1+0x1b4], RZ ;  /* 0x0001b4ff01007387 */ /* 0x0005e20000100800 */
[----:B------:R-:W-:-:S03]  /*13930*/  IMAD.WIDE R48, R2, 0x4, R128 ;  /* 0x0000000402307825 */ /* 0x000fc600078e0280 */
[----:B------:R2:W-:Y:S01]  /*13940*/  STL [R1+0x1b8], RZ ;  /* 0x0001b8ff01007387 */ /* 0x0005e20000100800 */
[----:B-1----:R-:W-:-:S03]  /*13950*/  LOP3.LUT R52, R43, 0x3f, RZ, 0xc0, !PT ;  /* 0x0000003f2b347812 */ /* 0x002fc600078ec0ff */
[----:B------:R1:W-:Y:S01]  /*13960*/  STL [R1+0x1bc], RZ ;  /* 0x0001bcff01007387 */ /* 0x0003e20000100800 */
[----:B------:R-:W-:-:S03]  /*13970*/  IMAD.WIDE R38, R2, 0x4, R130 ;  /* 0x0000000402267825 */ /* 0x000fc600078e0282 */
[----:B------:R1:W-:Y:S01]  /*13980*/  STL [R1+0x1a0], RZ ;  /* 0x0001a0ff01007387 */ /* 0x0003e20000100800 */
[----:B------:R-:W-:-:S03]  /*13990*/  IMAD.WIDE R40, R2, 0x4, R132 ;  /* 0x0000000402287825 */ /* 0x000fc600078e0284 */
[----:B------:R1:W-:Y:S01]  /*139a0*/  STL [R1+0x1a4], RZ ;  /* 0x0001a4ff01007387 */ /* 0x0003e20000100800 */
[----:B------:R-:W-:-:S03]  /*139b0*/  IMAD.WIDE R42, R2, 0x4, R134 ;  /* 0x00000004022a7825 */ /* 0x000fc600078e0286 */
[----:B------:R1:W-:Y:S01]  /*139c0*/  STL [R1+0x1a8], RZ ;  /* 0x0001a8ff01007387 */ /* 0x0003e20000100800 */
[----:B------:R-:W-:-:S03]  /*139d0*/  IMAD.SHL.U32 R82, R52, 0x4, RZ ;  /* 0x0000000434527824 */ /* 0x000fc600078e00ff */
[----:B------:R5:W-:Y:S01]  /*139e0*/  LDGSTS.E [R81+0x71800], [R50.64], !P0 ;  /* 0x7180000032517fae */ /* 0x000be2000c121848 */
[----:B------:R-:W-:-:S03]  /*139f0*/  SHF.R.S32.HI R251, RZ, 0x6, R53 ;  /* 0x00000006fffb7819 */ /* 0x000fc60000011435 */
[----:B------:R1:W-:Y:S01]  /*13a00*/  STL [R1+0x1ac], RZ ;  /* 0x0001acff01007387 */ /* 0x0003e20000100800 */
[----:B------:R-:W-:-:S03]  /*13a10*/  IMAD.WIDE R58, R2, 0x4, R136 ;  /* 0x00000004023a7825 */ /* 0x000fc600078e0288 */
[----:B------:R5:W-:Y:S01]  /*13a20*/  LDGSTS.E [R81+0x71a00], [R44.64], !P0 ;  /* 0x71a000002c517fae */ /* 0x000be2000c121848 */
[----:B------:R-:W-:-:S03]  /*13a30*/  IMAD.WIDE R52, R2, 0x4, R138 ;  /* 0x0000000402347825 */ /* 0x000fc600078e028a */
[----:B------:R1:W-:Y:S01]  /*13a40*/  STL [R1+0x190], RZ ;  /* 0x000190ff01007387 */ /* 0x0003e20000100800 */
[----:B------:R-:W-:-:S03]  /*13a50*/  IMAD.WIDE R54, R2, 0x4, R140 ;  /* 0x0000000402367825 */ /* 0x000fc600078e028c */
[----:B------:R5:W-:Y:S04]  /*13a60*/  LDGSTS.E [R81+0x71c00], [R46.64], !P0 ;  /* 0x71c000002e517fae */ /* 0x000be8000c121848 */
        /* <DEDUP_REMOVED lines=16> */
[----:B------:R-:W-:-:S03]  /*13b70*/  IADD3 R0, R3, -0x100, RZ ;  /* 0xffffff0003007810 */ /* 0x000fc60007ffe0ff */
        /* <DEDUP_REMOVED lines=12> */
[----:B------:R-:W-:-:S03]  /*13c40*/  ISETP.GE.U32.AND P4, PT, R0, 0x7ffffec1, PT ;  /* 0x7ffffec10000780c */ /* 0x000fc60003f86070 */
        /* <DEDUP_REMOVED lines=24> */
[----:B------:R-:W-:-:S03]  /*13dd0*/  SGXT R251, R251, 0x1 ;  /* 0x00000001fbfb781a */ /* 0x000fc60000000200 */
[----:B------:R5:W-:Y:S04]  /*13de0*/  LDGSTS.E [R81+0x7b800], [R76.64], !P1 ;  /* 0x7b8000004c517fae */ /* 0x000be8000c921848 */
[----:B------:R1:W-:Y:S01]  /*13df0*/  STL [R1+0x13c], RZ ;  /* 0x00013cff01007387 */ /* 0x0003e20000100800 */
[----:B------:R-:W-:-:S03]  /*13e00*/  IMAD.WIDE R244, R2, 0x4, R178 ;  /* 0x0000000402f47825 */ /* 0x000fc600078e02b2 */
[----:B------:R5:W-:Y:S04]  /*13e10*/  LDGSTS.E [R81+0x7ba00], [R164.64], !P1 ;  /* 0x7ba00000a4517fae */ /* 0x000be8000c921848 */
[----:B------:R1:W-:Y:S01]  /*13e20*/  STL [R1+0x120], RZ ;  /* 0x000120ff01007387 */ /* 0x0003e20000100800 */
[----:B------:R-:W-:-:S03]  /*13e30*/  IMAD.WIDE R246, R2, 0x4, R180 ;  /* 0x0000000402f67825 */ /* 0x000fc600078e02b4 */
[----:B------:R5:W-:Y:S04]  /*13e40*/  LDGSTS.E [R81+0x7bc00], [R166.64], !P1 ;  /* 0x7bc00000a6517fae */ /* 0x000be8000c921848 */
[----:B------:R1:W-:Y:S04]  /*13e50*/  STL [R1+0x124], RZ ;  /* 0x000124ff01007387 */ /* 0x0003e80000100800 */
[----:B------:R5:W-:Y:S04]  /*13e60*/  LDGSTS.E [R81+0x7be00], [R168.64], !P1 ;  /* 0x7be00000a8517fae */ /* 0x000be8000c921848 */
[----:B------:R1:W-:Y:S01]  /*13e70*/  STL [R1+0x128], RZ ;  /* 0x000128ff01007387 */ /* 0x0003e20000100800 */
[----:B------:R-:W-:-:S03]  /*13e80*/  LOP3.LUT R83, R82, 0x110, R251, 0x78, !PT ;  /* 0x0000011052537812 */ /* 0x000fc600078e78fb */
[----:B------:R5:W-:Y:S04]  /*13e90*/  LDGSTS.E [R81+0x7d800], [R78.64], !P2 ;  /* 0x7d8000004e517fae */ /* 0x000be8000d121848 */
[----:B------:R1:W-:Y:S04]  /*13ea0*/  STL [R1+0x12c], RZ ;  /* 0x00012cff01007387 */ /* 0x0003e80000100800 */
[----:B------:R5:W-:Y:S04]  /*13eb0*/  LDGSTS.E [R81+0x7da00], [R170.64], !P2 ;  /* 0x7da00000aa517fae */ /* 0x000be8000d121848 */
[----:B------:R1:W-:Y:S04]  /*13ec0*/  STL [R1+0x110], RZ ;  /* 0x000110ff01007387 */ /* 0x0003e80000100800 */
[----:B------:R5:W-:Y:S04]  /*13ed0*/  LDGSTS.E [R81+0x7dc00], [R172.64], !P2 ;  /* 0x7dc00000ac517fae */ /* 0x000be8000d121848 */
[----:B------:R1:W-:Y:S04]  /*13ee0*/  STL [R1+0x114], RZ ;  /* 0x000114ff01007387 */ /* 0x0003e80000100800 */
[----:B------:R5:W-:Y:S04]  /*13ef0*/  LDGSTS.E [R81+0x7de00], [R174.64], !P2 ;  /* 0x7de00000ae517fae */ /* 0x000be8000d121848 */
[----:B------:R1:W-:Y:S04]  /*13f00*/  STL [R1+0x118], RZ ;  /* 0x000118ff01007387 */ /* 0x0003e80000100800 */
[----:B------:R5:W-:Y:S04]  /*13f10*/  LDGSTS.E [R81+0x7f800], [R122.64], !P4 ;  /* 0x7f8000007a517fae */ /* 0x000be8000e121848 */
[----:B------:R1:W-:Y:S01]  /*13f20*/  STL [R1+0x11c], RZ ;  /* 0x00011cff01007387 */ /* 0x0003e20000100800 */
[----:B------:R-:W-:-:S03]  /*13f30*/  IADD3 R0, R83, 0x100000, RZ ;  /* 0x0010000053007810 */ /* 0x000fc60007ffe0ff */
[----:B------:R5:W-:Y:S01]  /*13f40*/  LDGSTS.E [R81+0x7fa00], [R244.64], !P4 ;  /* 0x7fa00000f4517fae */ /* 0x000be2000e121848 */
[----:B------:R-:W-:-:S03]  /*13f50*/  IADD3 R80, R83, 0x100000, RZ ;  /* 0x0010000053507810 */ /* 0x000fc60007ffe0ff */
[----:B------:R1:W-:Y:S01]  /*13f60*/  STL [R1+0x100], RZ ;  /* 0x000100ff01007387 */ /* 0x0003e20000100800 */
[----:B------:R-:W-:-:S03]  /*13f70*/  IADD3 R3, R83, 0x100000, RZ ;  /* 0x0010000053037810 */ /* 0x000fc60007ffe0ff */
[----:B------:R5:W-:Y:S01]  /*13f80*/  LDGSTS.E [R81+0x7fc00], [R246.64], !P4 ;  /* 0x7fc00000f6517fae */ /* 0x000be2000e121848 */
[----:B------:R-:W-:-:S03]  /*13f90*/  LOP3.LUT R82, R82, 0x110, R251, 0x78, !PT ;  /* 0x0000011052527812 */ /* 0x000fc600078e78fb */
[----:B------:R1:W-:Y:S04]  /*13fa0*/  STL [R1+0x104], RZ ;  /* 0x000104ff01007387 */ /* 0x0003e80000100800 */
[----:B------:R5:W-:Y:S04]  /*13fb0*/  LDGSTS.E [R81+0x7fe00], [R120.64], !P4 ;  /* 0x7fe0000078517fae */ /* 0x000be8000e121848 */
[----:B------:R1:W-:Y:S04]  /*13fc0*/  STL [R1+0x108], RZ ;  /* 0x000108ff01007387 */ /* 0x0003e80000100800 */
[----:B------:R1:W-:Y:S01]  /*13fd0*/  STL [R1+0x10c], RZ ;  /* 0x00010cff01007387 */ /* 0x0003e20000100800 */
[----:B-----5:R-:W-:-:S03]  /*13fe0*/  IADD3 R81, R83, 0x100000, RZ ;  /* 0x0010000053517810 */ /* 0x020fc60007ffe0ff */
[----:B------:R-:W5:Y:S04]  /*13ff0*/  S2R R251, SR_TID.X ;  /* 0x0000000000fb7919 */ /* 0x000f680000002100 */
        /* <DEDUP_REMOVED lines=9> */
[----:B------:R-:W-:-:S03]  /*14090*/  ISETP.NE.U32.AND P0, PT, R252, RZ, PT ;  /* 0x000000fffc00720c */ /* 0x000fc60003f05070 */
        /* <DEDUP_REMOVED lines=13> */
[----:B-1----:R-:W-:-:S03]  /*14170*/  LOP3.LUT R83, R83, 0x3f, RZ, 0xc0, !PT ;  /* 0x0000003f53537812 */ /* 0x002fc600078ec0ff */
[----:B------:R1:W-:Y:S01]  /*14180*/  STL [R1+0x94], RZ ;  /* 0x000094ff01007387 */ /* 0x0003e20000100800 */
[----:B-----5:R-:W-:-:S03]  /*14190*/  SHF.R.S32.HI R250, RZ, 0x6, R251 ;  /* 0x00000006fffa7819 */ /* 0x020fc600000114fb */
[----:B------:R1:W-:Y:S01]  /*141a0*/  STL [R1+0x98], RZ ;  /* 0x000098ff01007387 */ /* 0x0003e20000100800 */
[----:B------:R-:W-:-:S03]  /*141b0*/  LOP3.LUT R82, R82, 0x20, RZ, 0x3c, !PT ;  /* 0x0000002052527812 */ /* 0x000fc600078e3cff */
[----:B------:R-:W0:Y:S04]  /*141c0*/  LDGDEPBAR ;  /* 0x00000000000079af */ /* 0x000e280000000000 */
[----:B------:R1:W-:Y:S04]  /*141d0*/  STL [R1+0x9c], RZ ;  /* 0x00009cff01007387 */ /* 0x0003e80000100800 */
[----:B------:R5:W-:Y:S04]  /*141e0*/  LDGSTS.E [R0+-0x74000], [R184.64], P0 ;  /* 0x8c000000b8007fae */ /* 0x000be80008121848 */
[----:B------:R1:W-:Y:S01]  /*141f0*/  STL [R1+0x80], RZ ;  /* 0x000080ff01007387 */ /* 0x0003e20000100800 */
[----:B------:R-:W-:-:S03]  /*14200*/  SHF.L.U32 R83, R83, 0x2, RZ ;  /* 0x0000000253537819 */ /* 0x000fc600000006ff */
[----:B------:R1:W-:Y:S01]  /*14210*/  LDGSTS.E [R80+-0x73800], [R186.64], P0 ;  /* 0x8c800000ba507fae */ /* 0x0003e20008121848 */
[----:B------:R-:W-:-:S03]  /*14220*/  SGXT R250, R250, 0x1 ;  /* 0x00000001fafa781a */ /* 0x000fc60000000200 */
[----:B------:R1:W-:Y:S04]  /*14230*/  STL [R1+0x84], RZ ;  /* 0x000084ff01007387 */ /* 0x0003e80000100800 */
[----:B------:R1:W-:Y:S04]  /*14240*/  LDGSTS.E [R3+-0x73000], [R188.64], P0 ;  /* 0x8d000000bc037fae */ /* 0x0003e80008121848 */
[----:B------:R1:W-:Y:S04]  /*14250*/  STL [R1+0x88], RZ ;  /* 0x000088ff01007387 */ /* 0x0003e80000100800 */
[----:B------:R5:W-:Y:S04]  /*14260*/  LDGSTS.E [R0+-0x72800], [R190.64], P0 ;  /* 0x8d800000be007fae */ /* 0x000be80008121848 */
[----:B------:R1:W-:Y:S04]  /*14270*/  STL [R1+0x8c], RZ ;  /* 0x00008cff01007387 */ /* 0x0003e80000100800 */
[----:B------:R1:W-:Y:S04]  /*14280*/  LDGSTS.E [R81+-0x72000], [R192.64], P0 ;  /* 0x8e000000c0517fae */ /* 0x0003e80008121848 */
[----:B------:R1:W-:Y:S01]  /*14290*/  STL [R1+0x60], RZ ;  /* 0x000060ff01007387 */ /* 0x0003e20000100800 */
[----:B------:R-:W-:-:S03]  /*142a0*/  LOP3.LUT R251, R83, 0x110, R250, 0x78, !PT ;  /* 0x0000011053fb7812 */ /* 0x000fc600078e78fa */
[----:B------:R2:W-:Y:S01]  /*142b0*/  LDGSTS.E [R80+-0x71800], [R194.64], P0 ;  /* 0x8e800000c2507fae */ /* 0x0005e20008121848 */
[----:B-1----:R-:W-:-:S03]  /*142c0*/  IADD3 R81, R82, 0x100000, RZ ;  /* 0x0010000052517810 */ /* 0x002fc60007ffe0ff */
[----:B------:R1:W-:Y:S04]  /*142d0*/  STL [R1+0x64], RZ ;  /* 0x000064ff01007387 */ /* 0x0003e80000100800 */
[----:B------:R1:W-:Y:S01]  /*142e0*/  LDGSTS.E [R3+-0x71000], [R196.64], P0 ;  /* 0x8f000000c4037fae */ /* 0x0003e20008121848 */
[----:B--2---:R-:W-:-:S03]  /*142f0*/  IADD3 R80, R82, 0x100000, RZ ;  /* 0x0010000052507810 */ /* 0x004fc60007ffe0ff */
[----:B------:R2:W-:Y:S04]  /*14300*/  STL [R1+0x68], RZ ;  /* 0x000068ff01007387 */ /* 0x0005e80000100800 */
[----:B------:R5:W-:Y:S01]  /*14310*/  LDGSTS.E [R0+-0x70800], [R198.64], P0 ;  /* 0x8f800000c6007fae */ /* 0x000be20008121848 */
[----:B-1----:R-:W-:-:S03]  /*14320*/  IADD3 R3, R82, 0x100000, RZ ;  /* 0x0010000052037810 */ /* 0x002fc60007ffe0ff */
[----:B------:R2:W-:Y:S04]  /*14330*/  STL [R1+0x6c], RZ ;  /* 0x00006cff01007387 */ /* 0x0005e80000100800 */
[----:B------:R2:W-:Y:S01]  /*14340*/  STL [R1+0x160], RZ ;  /* 0x000160ff01007387 */ /* 0x0005e20000100800 */
[----:B-----5:R-:W-:-:S03]  /*14350*/  IADD3 R0, R82, 0x100000, RZ ;  /* 0x0010000052007810 */ /* 0x020fc60007ffe0ff */
[----:B------:R2:W-:Y:S01]  /*14360*/  STL [R1+0x164], RZ ;  /* 0x000164ff01007387 */ /* 0x0005e20000100800 */
[----:B------:R-:W-:-:S03]  /*14370*/  LOP3.LUT R251, R251, 0x40, RZ, 0x3c, !PT ;  /* 0x00000040fbfb7812 */ /* 0x000fc600078e3cff */
[----:B------:R1:W-:Y:S04]  /*14380*/  LDGSTS.E [R81+-0x73e00], [R200.64], P0 ;  /* 0x8c200000c8517fae */ /* 0x0003e80008121848 */
[----:B------:R2:W-:Y:S04]  /*14390*/  STL [R1+0x168], RZ ;  /* 0x000168ff01007387 */ /* 0x0005e80000100800 */
        /* <DEDUP_REMOVED lines=9> */
[----:B------:R2:W-:Y:S01]  /*14430*/  STL [R1+0xec], RZ ;  /* 0x0000ecff01007387 */ /* 0x0005e20000100800 */
[----:B------:R-:W-:-:S03]  /*14440*/  IADD3 R82, R251, 0x100000, RZ ;  /* 0x00100000fb527810 */ /* 0x000fc60007ffe0ff */
[----:B------:R2:W-:Y:S01]  /*14450*/  LDGSTS.E [R3+-0x70e00], [R212.64], P0 ;  /* 0x8f200000d4037fae */ /* 0x0005e20008121848 */
[----:B------:R-:W-:Y:S02]  /*14460*/  LOP3.LUT R83, R83, 0x110, R250, 0x78, !PT ;  /* 0x0000011053537812 */ /* 0x000fe400078e78fa */
[C---:B-----5:R-:W-:Y:S01]  /*14470*/  IADD3 R80, R251.reuse, 0x100000, RZ ;  /* 0x00100000fb507810 */ /* 0x060fe20007ffe0ff */
[----:B------:R3:W-:Y:S01]  /*14480*/  STL [R1+0x70], RZ ;  /* 0x000070ff01007387 */ /* 0x0007e20000100800 */
[----:B-1----:R-:W-:-:S03]  /*14490*/  IADD3 R81, R251, 0x100000, RZ ;  /* 0x00100000fb517810 */ /* 0x002fc60007ffe0ff */
[----:B------:R1:W-:Y:S01]  /*144a0*/  LDGSTS.E [R0+-0x70600], [R214.64], P0 ;  /* 0x8fa00000d6007fae */ /* 0x0003e20008121848 */
[----:B--2---:R-:W-:-:S03]  /*144b0*/  IADD3 R3, R251, 0x100000, RZ ;  /* 0x00100000fb037810 */ /* 0x004fc60007ffe0ff */
[----:B------:R2:W-:Y:S04]  /*144c0*/  STL [R1+0x74], RZ ;  /* 0x000074ff01007387 */ /* 0x0005e80000100800 */
[----:B------:R2:W-:Y:S01]  /*144d0*/  STL [R1+0x78], RZ ;  /* 0x000078ff01007387 */ /* 0x0005e20000100800 */
[----:B-1----:R-:W-:-:S03]  /*144e0*/  IADD3 R0, R251, 0x100000, RZ ;  /* 0x00100000fb007810 */ /* 0x002fc60007ffe0ff */
[----:B------:R2:W-:Y:S01]  /*144f0*/  STL [R1+0x7c], RZ ;  /* 0x00007cff01007387 */ /* 0x0005e20000100800 */
[----:B------:R-:W-:-:S03]  /*14500*/  LOP3.LUT R83, R83, 0x60, RZ, 0x3c, !PT ;  /* 0x0000006053537812 */ /* 0x000fc600078e3cff */
        /* <DEDUP_REMOVED lines=13> */
[----:B-1----:R-:W-:-:S03]  /*145e0*/  IADD3 R81, R83, 0x100000, RZ ;  /* 0x0010000053517810 */ /* 0x002fc60007ffe0ff */
[----:B------:R5:W-:Y:S04]  /*145f0*/  LDGSTS.E [R3+-0x70c00], [R228.64], P0 ;  /* 0x8f400000e4037fae */ /* 0x000be80008121848 */
[----:B------:R1:W-:Y:S01]  /*14600*/  STL [R1+0x4c], RZ ;  /* 0x00004cff01007387 */ /* 0x0003e20000100800 */
[----:B--2---:R-:W-:-:S03]  /*14610*/  IADD3 R80, R83, 0x100000, RZ ;  /* 0x0010000053507810 */ /* 0x004fc60007ffe0ff */
[----:B------:R2:W-:Y:S01]  /*14620*/  LDGSTS.E [R0+-0x70400], [R230.64], P0 ;  /* 0x8fc00000e6007fae */ /* 0x0005e20008121848 */
[----:B------:R-:W-:-:S03]  /*14630*/  IMAD.MOV.U32 R251, RZ, RZ, 0x3f ;  /* 0x0000003ffffb7424 */ /* 0x000fc600078e00ff */
[----:B------:R1:W-:Y:S01]  /*14640*/  STL [R1+0x20], RZ ;  /* 0x000020ff01007387 */ /* 0x0003e20000100800 */
[----:B-----5:R-:W-:-:S03]  /*14650*/  IADD3 R3, R83, 0x100000, RZ ;  /* 0x0010000053037810 */ /* 0x020fc60007ffe0ff */
[----:B------:R1:W-:Y:S01]  /*14660*/  STL [R1+0x24], RZ ;  /* 0x000024ff01007387 */ /* 0x0003e20000100800 */
[----:B--2---:R-:W-:-:S03]  /*14670*/  IADD3 R0, R83, 0x100000, RZ ;  /* 0x0010000053007810 */ /* 0x004fc60007ffe0ff */
[----:B------:R1:W-:Y:S04]  /*14680*/  STL [R1+0x28], RZ ;  /* 0x000028ff01007387 */ /* 0x0003e80000100800 */
[----:B------:R1:W-:Y:S04]  /*14690*/  STL [R1+0x2c], RZ ;  /* 0x00002cff01007387 */ /* 0x0003e80000100800 */
[----:B------:R2:W-:Y:S04]  /*146a0*/  LDGSTS.E [R81+-0x73a00], [R232.64], P0 ;  /* 0x8c600000e8517fae */ /* 0x0005e80008121848 */
[----:B------:R1:W-:Y:S01]  /*146b0*/  STL [R1], RZ ;  /* 0x000000ff01007387 */ /* 0x0003e20000100800 */
[----:B------:R-:W-:-:S03]  /*146c0*/  IADD3 R251, R251, c[0x0][0x180], RZ ;  /* 0x00006000fbfb7a10 */ /* 0x000fc60007ffe0ff */
[----:B------:R2:W-:Y:S04]  /*146d0*/  LDGSTS.E [R80+-0x73200], [R234.64], P0 ;  /* 0x8ce00000ea507fae */ /* 0x0005e80008121848 */
[----:B------:R1:W-:Y:S04]  /*146e0*/  STL [R1+0x4], RZ ;  /* 0x000004ff01007387 */ /* 0x0003e80000100800 */
[----:B------:R5:W-:Y:S04]  /*146f0*/  LDGSTS.E [R0+-0x72a00], [R236.64], P0 ;  /* 0x8d600000ec007fae */ /* 0x000be80008121848 */
[----:B------:R1:W-:Y:S04]  /*14700*/  STL [R1+0x8], RZ ;  /* 0x000008ff01007387 */ /* 0x0003e80000100800 */
[----:B------:R2:W-:Y:S04]  /*14710*/  LDGSTS.E [R81+-0x72200], [R238.64], P0 ;  /* 0x8de00000ee517fae */ /* 0x0005e80008121848 */
[----:B------:R1:W-:Y:S04]  /*14720*/  STL [R1+0xc], RZ ;  /* 0x00000cff01007387 */ /* 0x0003e80000100800 */
[----:B------:R1:W-:Y:S04]  /*14730*/  LDGSTS.E [R80+-0x71a00], [R240.64], P0 ;  /* 0x8e600000f0507fae */ /* 0x0003e80008121848 */
[----:B------:R1:W-:Y:S04]  /*14740*/  LDGSTS.E [R3+-0x71200], [R242.64], P0 ;  /* 0x8ee00000f2037fae */ /* 0x0003e80008121848 */
[----:B------:R1:W-:Y:S04]  /*14750*/  LDGSTS.E [R0+-0x70a00], [R86.64], P0 ;  /* 0x8f60000056007fae */ /* 0x0003e80008121848 */
[----:B------:R2:W-:Y:S01]  /*14760*/  LDGSTS.E [R80+-0x70200], [R84.64], P0 ;  /* 0x8fe0000054507fae */ /* 0x0005e20008121848 */
[----:B------:R-:W-:-:S03]  /*14770*/  ISETP.GE.AND P0, PT, R251, 0x40, PT ;  /* 0x00000040fb00780c */ /* 0x000fc60003f06270 */
[----:B------:R-:W0:Y:S01]  /*14780*/  LDGDEPBAR ;  /* 0x00000000000079af */ /* 0x000e220000000000 */
[----:B------:R-:W-:Y:S01]  /*14790*/  CS2R R160, SRZ ;  /* 0x0000000000a07805 */ /* 0x000fe2000001ff00 */
        /* <DEDUP_REMOVED lines=10> */
[----:B---3--:R-:W-:Y:S01]  /*14840*/  CS2R R194, SRZ ;  /* 0x0000000000c27805 */ /* 0x008fe2000001ff00 */
[----:B------:R-:W-:Y:S01]  /*14850*/  CS2R R200, SRZ ;  /* 0x0000000000c87805 */ /* 0x000fe2000001ff00 */
[----:B------:R-:W-:Y:S01]  /*14860*/  CS2R R202, SRZ ;  /* 0x0000000000ca7805 */ /* 0x000fe2000001ff00 */
[----:B------:R-:W-:Y:S01]  /*14870*/  CS2R R208, SRZ ;  /* 0x0000000000d07805 */ /* 0x000fe2000001ff00 */
[----:B----4-:R-:W-:Y:S01]  /*14880*/  CS2R R210, SRZ ;  /* 0x0000000000d27805 */ /* 0x010fe2000001ff00 */
[----:B-1----:R-:W-:Y:S01]  /*14890*/  CS2R R240, SRZ ;  /* 0x0000000000f07805 */ /* 0x002fe2000001ff00 */
        /* <DEDUP_REMOVED lines=23> */
[----:B--2---:R-:W-:Y:S01]  /*14a10*/  CS2R R80, SRZ ;  /* 0x0000000000507805 */ /* 0x004fe2000001ff00 */
        /* <DEDUP_REMOVED lines=11> */
[----:B-----5:R-:W-:Y:S01]  /*14ad0*/  CS2R R236, SRZ ;  /* 0x0000000000ec7805 */ /* 0x020fe2000001ff00 */
        /* <DEDUP_REMOVED lines=9> */
[----:B------:R-:W-:Y:S05]  /*14b70*/  @!P0 BRA `(.L_x_0) ;  /* 0x0001cfc000008947 */ /* 0x000fea0003800000 */
[----:B------:R-:W2:Y:S04]  /*14b80*/  LDL.LU.64 R120, [R1+0x140] ;  /* 0x0001400001787983 */ /* 0x000ea80000300a00 */
[----:B------:R-:W3:Y:S04]  /*14b90*/  LDL.LU.64 R122, [R1+0x148] ;  /* 0x00014800017a7983 */ /* 0x000ee80000300a00 */
[----:B------:R-:W4:Y:S04]  /*14ba0*/  LDL.LU.64 R236, [R1+0x1f0] ;  /* 0x0001f00001ec7983 */ /* 0x000f280000300a00 */
[----:B------:R-:W5:Y:S04]  /*14bb0*/  LDL.LU.64 R238, [R1+0x1f8] ;  /* 0x0001f80001ee7983 */ /* 0x000f680000300a00 */
[----:B------:R-:W5:Y:S04]  /*14bc0*/  LDL.LU.64 R232, [R1+0x200] ;  /* 0x0002000001e87983 */ /* 0x000f680000300a00 */
[----:B------:R-:W5:Y:S04]  /*14bd0*/  LDL.LU.64 R234, [R1+0x208] ;  /* 0x0002080001ea7983 */ /* 0x000f680000300a00 */
[----:B------:R-:W5:Y:S04]  /*14be0*/  LDL.LU.64 R228, [R1+0x210] ;  /* 0x0002100001e47983 */ /* 0x000f680000300a00 */
[----:B------:R-:W5:Y:S04]  /*14bf0*/  LDL.LU.64 R230, [R1+0x218] ;  /* 0x0002180001e67983 */ /* 0x000f680000300a00 */
[----:B------:R-:W5:Y:S04]  /*14c00*/  LDL.LU.64 R224, [R1+0x220] ;  /* 0x0002200001e07983 */ /* 0x000f680000300a00 */
[----:B------:R-:W5:Y:S04]  /*14c10*/  LDL.LU.64 R226, [R1+0x228] ;  /* 0x0002280001e27983 */ /* 0x000f680000300a00 */
[----:B------:R-:W5:Y:S04]  /*14c20*/  LDL.LU.64 R248, [R1+0x280] ;  /* 0x0002800001f87983 */ /* 0x000f680000300a00 */
[----:B------:R-:W5:Y:S01]  /*14c30*/  LDL.LU.64 R250, [R1+0x288] ;  /* 0x0002880001fa7983 */ /* 0x000f620000300a00 */
[----:B--2---:R-:W-:-:S03]  /*14c40*/  IMAD.MOV.U32 R0, RZ, RZ, R121 ;  /* 0x000000ffff007224 */ /* 0x004fc600078e0079 */
[----:B------:R-:W-:Y:S04]  /*14c50*/  STL [R1+0xc88], R120 ;  /* 0x000c887801007387 */ /* 0x000fe80000100800 */
[----:B---3--:R-:W-:Y:S04]  /*14c60*/  STL [R1+0xc90], R122 ;  /* 0x000c907a01007387 */ /* 0x008fe80000100800 */
[----:B------:R1:W-:Y:S04]  /*14c70*/  STL [R1+0xc84], R0 ;  /* 0x000c840001007387 */ /* 0x0003e80000100800 */
[----:B----4-:R-:W-:Y:S01]  /*14c80*/  STL [R1+0xc98], R236 ;  /* 0x000c98ec01007387 */ /* 0x010fe20000100800 */
[----:B-1----:R-:W-:-:S05]  /*14c90*/  MOV R0, R123 ;  /* 0x0000007b00007202 */ /* 0x002fca0000000f00 */
[----:B------:R1:W-:Y:S04]  /*14ca0*/  STL [R1+0xc8c], R0 ;  /* 0x000c8c0001007387 */ /* 0x0003e80000100800 */
[----:B-----5:R-:W-:Y:S01]  /*14cb0*/  STL [R1+0xca0], R238 ;  /* 0x000ca0ee01007387 */ /* 0x020fe20000100800 */
[----:B-1----:R-:W-:-:S05]  /*14cc0*/  IMAD.MOV.U32 R0, RZ, RZ, R237 ;  /* 0x000000ffff007224 */ /* 0x002fca00078e00ed */
[----:B------:R1:W-:Y:S04]  /*14cd0*/  STL [R1+0xc94], R0 ;  /* 0x000c940001007387 */ /* 0x0003e80000100800 */
[----:B------:R-:W-:Y:S01]  /*14ce0*/  STL [R1+0xca8], R232 ;  /* 0x000ca8e801007387 */ /* 0x000fe20000100800 */
[----:B-1----:R-:W-:-:S05]  /*14cf0*/  IMAD.MOV.U32 R0, RZ, RZ, R239 ;  /* 0x000000ffff007224 */ /* 0x002fca00078e00ef */
[----:B------:R1:W-:Y:S04]  /*14d00*/  STL [R1+0xc9c], R0 ;  /* 0x000c9c0001007387 */ /* 0x0003e80000100800 */
[----:B------:R-:W-:Y:S01]  /*14d10*/  STL [R1+0xcb0], R234 ;  /* 0x000cb0ea01007387 */ /* 0x000fe20000100800 */
[----:B-1----:R-:W-:-:S05]  /*14d20*/  MOV R0, R233 ;  /* 0x000000e900007202 */ /* 0x002fca0000000f00 */
[----:B------:R1:W-:Y:S04]  /*14d30*/  STL [R1+0xca4], R0 ;  /* 0x000ca40001007387 */ /* 0x0003e80000100800 */
[----:B------:R-:W-:Y:S01]  /*14d40*/  STL [R1+0xcb8], R228 ;  /* 0x000cb8e401007387 */ /* 0x000fe20000100800 */
[----:B-1----:R-:W-:-:S05]  /*14d50*/  IMAD.MOV.U32 R0, RZ, RZ, R235 ;  /* 0x000000ffff007224 */ /* 0x002fca00078e00eb */
[----:B------:R1:W-:Y:S04]  /*14d60*/  STL [R1+0xcac], R0 ;  /* 0x000cac0001007387 */ /* 0x0003e80000100800 */
[----:B------:R-:W2:Y:S04]  /*14d70*/  LDL.LU.64 R120, [R1+0x290] ;  /* 0x0002900001787983 */ /* 0x000ea80000300a00 */
[----:B------:R-:W3:Y:S01]  /*14d80*/  LDL.LU.64 R122, [R1+0x298] ;  /* 0x00029800017a7983 */ /* 0x000ee20000300a00 */
[----:B-1----:R-:W-:-:S05]  /*14d90*/  IMAD.MOV.U32 R0, RZ, RZ, R229 ;  /* 0x000000ffff007224 */ /* 0x002fca00078e00e5 */
[----:B------:R1:W-:Y:S04]  /*14da0*/  STL [R1+0xcb4], R0 ;  /* 0x000cb40001007387 */ /* 0x0003e80000100800 */
[----:B------:R-:W-:Y:S04]  /*14db0*/  STL [R1+0xcc0], R230 ;  /* 0x000cc0e601007387 */ /* 0x000fe80000100800 */
[----:B------:R-:W4:Y:S01]  /*14dc0*/  LDL.LU.64 R236, [R1+0x2a8] ;  /* 0x0002a80001ec7983 */ /* 0x000f220000300a00 */
[----:B-1----:R-:W-:-:S03]  /*14dd0*/  MOV R0, R231 ;  /* 0x000000e700007202 */ /* 0x002fc60000000f00 */
[----:B------:R-:W5:Y:S04]  /*14de0*/  LDL.LU.64 R238, [R1+0x2c8] ;  /* 0x0002c80001ee7983 */ /* 0x000f680000300a00 */
[----:B------:R1:W-:Y:S04]  /*14df0*/  STL [R1+0xcbc], R0 ;  /* 0x000cbc0001007387 */ /* 0x0003e80000100800 */
[----:B------:R-:W-:Y:S04]  /*14e00*/  STL [R1+0xcc8], R224 ;  /* 0x000cc8e001007387 */ /* 0x000fe80000100800 */
[----:B------:R-:W5:Y:S01]  /*14e10*/  LDL.LU.64 R232, [R1+0x2d0] ;  /* 0x0002d00001e87983 */ /* 0x000f620000300a00 */
[----:B-1----:R-:W-:-:S03]  /*14e20*/  IMAD.MOV.U32 R0, RZ, RZ, R225 ;  /* 0x000000ffff007224 */ /* 0x002fc600078e00e1 */
[----:B------:R-:W5:Y:S04]  /*14e30*/  LDL.LU.64 R234, [R1+0x2d8] ;  /* 0x0002d80001ea7983 */ /* 0x000f680000300a00 */
[----:B------:R1:W-:Y:S04]  /*14e40*/  STL [R1+0xcc4], R0 ;  /* 0x000cc40001007387 */ /* 0x0003e80000100800 */
[----:B------:R-:W-:Y:S04]  /*14e50*/  STL [R1+0xcd0], R226 ;  /* 0x000cd0e201007387 */ /* 0x000fe80000100800 */
[----:B------:R-:W5:Y:S01]  /*14e60*/  LDL.LU.64 R228, [R1+0x2e0] ;  /* 0x0002e00001e47983 */ /* 0x000f620000300a00 */
[----:B-1----:R-:W-:-:S03]  /*14e70*/  IMAD.MOV.U32 R0, RZ, RZ, R227 ;  /* 0x000000ffff007224 */ /* 0x002fc600078e00e3 */
[----:B------:R-:W-:Y:S04]  /*14e80*/  STL [R1+0xcd8], R248 ;  /* 0x000cd8f801007387 */ /* 0x000fe80000100800 */
[----:B------:R1:W-:Y:S04]  /*14e90*/  STL [R1+0xccc], R0 ;  /* 0x000ccc0001007387 */ /* 0x0003e80000100800 */
[----:B------:R-:W5:Y:S01]  /*14ea0*/  LDL.LU.64 R230, [R1+0x2e8] ;  /* 0x0002e80001e67983 */ /* 0x000f620000300a00 */
[----:B-1----:R-:W-:-:S05]  /*14eb0*/  MOV R0, R249 ;  /* 0x000000f900007202 */ /* 0x002fca0000000f00 */
[----:B------:R1:W-:Y:S04]  /*14ec0*/  STL [R1+0xcd4], R0 ;  /* 0x000cd40001007387 */ /* 0x0003e80000100800 */
[----:B------:R1:W-:Y:S02]  /*14ed0*/  STL [R1+0xce0], R250 ;  /* 0x000ce0fa01007387 */ /* 0x0003e40000100800 */
[----:B-1----:R-:W-:Y:S02]  /*14ee0*/  IMAD.MOV.U32 R0, RZ, RZ, R251 ;  /* 0x000000ffff007224 */ /* 0x002fe400078e00fb */
[----:B------:R-:W-:Y:S04]  /*14ef0*/  STL [R1+0xce4], R18 ;  /* 0x000ce41201007387 */ /* 0x000fe80000100800 */
[----:B------:R2:W-:Y:S04]  /*14f00*/  STL [R1+0xcdc], R0 ;  /* 0x000cdc0001007387 */ /* 0x0005e80000100800 */
[----:B------:R-:W5:Y:S04]  /*14f10*/  LDL.LU.64 R224, [R1+0x2a0] ;  /* 0x0002a00001e07983 */ /* 0x000f680000300a00 */
[----:B------:R-:W-:Y:S04]  /*14f20*/  STL [R1+0xc7c], R19 ;  /* 0x000c7c1301007387 */ /* 0x000fe80000100800 */
[----:B------:R-:W-:Y:S04]  /*14f30*/  STL [R1+0xc80], R16 ;  /* 0x000c801001007387 */ /* 0x000fe80000100800 */
[----:B------:R-:W-:Y:S04]  /*14f40*/  STL [R1+0xc74], R17 ;  /* 0x000c741101007387 */ /* 0x000fe80000100800 */
[----:B------:R-:W5:Y:S04]  /*14f50*/  LDL.LU.64 R226, [R1+0x2b0] ;  /* 0x0002b00001e27983 */ /* 0x000f680000300a00 */
[----:B------:R-:W-:Y:S04]  /*14f60*/  STL [R1+0xc78], R14 ;  /* 0x000c780e01007387 */ /* 0x000fe80000100800 */
[----:B------:R-:W-:Y:S04]  /*14f70*/  STL [R1+0xc6c], R15 ;  /* 0x000c6c0f01007387 */ /* 0x000fe80000100800 */
[----:B------:R-:W5:Y:S04]  /*14f80*/  LDL.LU.64 R248, [R1+0x2b8] ;  /* 0x0002b80001f87983 */ /* 0x000f680000300a00 */
[----:B------:R-:W-:Y:S04]  /*14f90*/  STL [R1+0xc70], R12 ;  /* 0x000c700c01007387 */ /* 0x000fe80000100800 */
[----:B------:R-:W-:Y:S04]  /*14fa0*/  STL [R1+0xc04], R13 ;  /* 0x000c040d01007387 */ /* 0x000fe80000100800 */
[----:B------:R-:W5:Y:S01]  /*14fb0*/  LDL.LU.64 R250, [R1+0x2c0] ;  /* 0x0002c00001fa7983 */ /* 0x000f620000300a00 */
[----:B--2---:R-:W-:-:S03]  /*14fc0*/  IMAD.MOV.U32 R0, RZ, RZ, R121 ;  /* 0x000000ffff007224 */ /* 0x004fc600078e0079 */
[----:B------:R-:W-:Y:S04]  /*14fd0*/  STL [R1+0xc0c], R120 ;  /* 0x000c0c7801007387 */ /* 0x000fe80000100800 */
[----:B---3--:R-:W-:Y:S04]  /*14fe0*/  STL [R1+0xc14], R122 ;  /* 0x000c147a01007387 */ /* 0x008fe80000100800 */
[----:B------:R1:W-:Y:S02]  /*14ff0*/  STL [R1+0xc08], R0 ;  /* 0x000c080001007387 */ /* 0x0003e40000100800 */
[----:B-1----:R-:W-:-:S02]  /*15000*/  MOV R0, R123 ;  /* 0x0000007b00007202 */ /* 0x002fc40000000f00 */
[----:B----4-:R-:W-:Y:S04]  /*15010*/  STL [R1+0xc1c], R236 ;  /* 0x000c1cec01007387 */ /* 0x010fe80000100800 */
        /* <DEDUP_REMOVED lines=701> */
[----:B-1----:R-:W-:-:S05]  /*17bf0*/  IMAD.MOV.U32 R0, RZ, RZ, R227 ;  /* 0x000000ffff007224 */ /* 0x002fca00078e00e3 */
[----:B------:R1:W-:Y:S04]  /*17c00*/  STL [R1+0x9b4], R0 ;  /* 0x0009b40001007387 */ /* 0x0003e80000100800 */
[----:B------:R-:W-:Y:S04]  /*17c10*/  STL [R1+0x9c0], R248 ;  /* 0x0009c0f801007387 */ /* 0x000fe80000100800 */
[----:B------:R-:W5:Y:S01]  /*17c20*/  LDL.LU.64 R230, [R1+0xa28] ;  /* 0x000a280001e67983 */ /* 0x000f620000300a00 */
[----:B-1----:R-:W-:-:S05]  /*17c30*/  MOV R0, R249 ;  /* 0x000000f900007202 */ /* 0x002fca0000000f00 */
[----:B------:R1:W-:Y:S04]  /*17c40*/  STL [R1+0x9bc], R0 ;  /* 0x0009bc0001007387 */ /* 0x0003e80000100800 */
[----:B------:R1:W-:Y:S04]  /*17c50*/  STL [R1+0x9c8], R250 ;  /* 0x0009c8fa01007387 */ /* 0x0003e80000100800 */
[----:B------:R-:W5:Y:S01]  /*17c60*/  LDL.LU.64 R224, [R1+0xa30] ;  /* 0x000a300001e07983 */ /* 0x000f620000300a00 */
[----:B-1----:R-:W-:-:S05]  /*17c70*/  IMAD.MOV.U32 R0, RZ, RZ, R251 ;  /* 0x000000ffff007224 */ /* 0x002fca00078e00fb */
[----:B------:R2:W-:Y:S04]  /*17c80*/  STL [R1+0x9c4], R0 ;  /* 0x0009c40001007387 */ /* 0x0005e80000100800 */
        /* <DEDUP_REMOVED lines=9> */
[----:B------:R-:W5:Y:S04]  /*17d20*/  LDL.LU.64 R250, [R1+0xa48] ;  /* 0x000a480001fa7983 */ /* 0x000f680000300a00 */
[----:B------:R-:W-:Y:S01]  /*17d30*/  STL [R1+0x9e4], R169 ;  /* 0x0009e4a901007387 */ /* 0x000fe20000100800 */
        /* <DEDUP_REMOVED lines=15> */
[----:B------:R1:W-:Y:S02]  /*17e30*/  STL [R1+0xa0c], R0 ;  /* 0x000a0c0001007387 */ /* 0x0003e40000100800 */
[----:B-1----:R-:W-:Y:S02]  /*17e40*/  IMAD.MOV.U32 R0, RZ, RZ, R235 ;  /* 0x000000ffff007224 */ /* 0x002fe400078e00eb */
[----:B------:R-:W2:Y:S04]  /*17e50*/  LDL.LU.64 R234, [R1+0xa70] ;  /* 0x000a700001ea7983 */ /* 0x000ea80000300a00 */
[----:B------:R1:W-:Y:S04]  /*17e60*/  STL [R1+0xa14], R0 ;  /* 0x000a140001007387 */ /* 0x0003e80000100800 */
[----:B------:R-:W-:Y:S04]  /*17e70*/  STL [R1+0xa20], R228 ;  /* 0x000a20e401007387 */ /* 0x000fe80000100800 */
[----:B------:R-:W3:Y:S01]  /*17e80*/  LDL.LU.64 R120, [R1+0xa78] ;  /* 0x000a780001787983 */ /* 0x000ee20000300a00 */
[----:B-1----:R-:W-:-:S05]  /*17e90*/  IMAD.MOV.U32 R0, RZ, RZ, R229 ;  /* 0x000000ffff007224 */ /* 0x002fca00078e00e5 */
[----:B------:R1:W-:Y:S04]  /*17ea0*/  STL [R1+0xa1c], R0 ;  /* 0x000a1c0001007387 */ /* 0x0003e80000100800 */
[----:B------:R-:W-:Y:S04]  /*17eb0*/  STL [R1+0xa28], R230 ;  /* 0x000a28e601007387 */ /* 0x000fe80000100800 */
[----:B------:R-:W4:Y:S01]  /*17ec0*/  LDL.LU.64 R122, [R1+0xa80] ;  /* 0x000a8000017a7983 */ /* 0x000f220000300a00 */
[----:B-1----:R-:W-:-:S05]  /*17ed0*/  MOV R0, R231 ;  /* 0x000000e700007202 */ /* 0x002fca0000000f00 */
[----:B------:R1:W-:Y:S04]  /*17ee0*/  STL [R1+0xa24], R0 ;  /* 0x000a240001007387 */ /* 0x0003e80000100800 */
[----:B------:R-:W-:Y:S04]  /*17ef0*/  STL [R1+0xa30], R224 ;  /* 0x000a30e001007387 */ /* 0x000fe80000100800 */
[----:B------:R-:W4:Y:S04]  /*17f00*/  LDL.LU.64 R236, [R1+0xa88] ;  /* 0x000a880001ec7983 */ /* 0x000f280000300a00 */
[----:B------:R-:W4:Y:S01]  /*17f10*/  LDL.LU.64 R238, [R1+0xa90] ;  /* 0x000a900001ee7983 */ /* 0x000f220000300a00 */
[----:B-1----:R-:W-:-:S05]  /*17f20*/  IMAD.MOV.U32 R0, RZ, RZ, R225 ;  /* 0x000000ffff007224 */ /* 0x002fca00078e00e1 */
[----:B------:R1:W-:Y:S04]  /*17f30*/  STL [R1+0xa2c], R0 ;  /* 0x000a2c0001007387 */ /* 0x0003e80000100800 */
[----:B------:R-:W-:Y:S04]  /*17f40*/  STL [R1+0xa38], R226 ;  /* 0x000a38e201007387 */ /* 0x000fe80000100800 */
[----:B------:R-:W4:Y:S01]  /*17f50*/  LDL.LU.64 R228, [R1+0xa98] ;  /* 0x000a980001e47983 */ /* 0x000f220000300a00 */
[----:B-1----:R-:W-:-:S05]  /*17f60*/  IMAD.MOV.U32 R0, RZ, RZ, R227 ;  /* 0x000000ffff007224 */ /* 0x002fca00078e00e3 */
[----:B------:R1:W-:Y:S04]  /*17f70*/  STL [R1+0xa34], R0 ;  /* 0x000a340001007387 */ /* 0x0003e80000100800 */
[----:B------:R-:W-:Y:S04]  /*17f80*/  STL [R1+0xa40], R248 ;  /* 0x000a40f801007387 */ /* 0x000fe80000100800 */
[----:B------:R-:W4:Y:S01]  /*17f90*/  LDL.LU.64 R230, [R1+0xaa0] ;  /* 0x000aa00001e67983 */ /* 0x000f220000300a00 */
[----:B-1----:R-:W-:-:S05]  /*17fa0*/  MOV R0, R249 ;  /* 0x000000f900007202 */ /* 0x002fca0000000f00 */
[----:B------:R1:W-:Y:S04]  /*17fb0*/  STL [R1+0xa3c], R0 ;  /* 0x000a3c0001007387 */ /* 0x0003e80000100800 */
[----:B------:R1:W-:Y:S04]  /*17fc0*/  STL [R1+0xa48], R250 ;  /* 0x000a48fa01007387 */ /* 0x0003e80000100800 */
[----:B------:R-:W4:Y:S01]  /*17fd0*/  LDL.LU.64 R224, [R1+0xaa8] ;  /* 0x000aa80001e07983 */ /* 0x000f220000300a00 */
[----:B-1----:R-:W-:-:S05]  /*17fe0*/  IMAD.MOV.U32 R0, RZ, RZ, R251 ;  /* 0x000000ffff007224 */ /* 0x002fca00078e00fb */
[----:B------:R1:W-:Y:S04]  /*17ff0*/  STL [R1+0xa44], R0 ;  /* 0x000a440001007387 */ /* 0x0003e80000100800 */
[----:B------:R-:W-:Y:S04]  /*18000*/  STL [R1+0xa50], R78 ;  /* 0x000a504e01007387 */ /* 0x000fe80000100800 */
[----:B------:R-:W-:Y:S04]  /*18010*/  STL [R1+0xa4c], R79 ;  /* 0x000a4c4f01007387 */ /* 0x000fe80000100800 */
[----:B------:R-:W4:Y:S04]  /*18020*/  LDL.LU.64 R226, [R1+0xab0] ;  /* 0x000ab00001e27983 */ /* 0x000f280000300a00 */
[----:B------:R-:W-:Y:S04]  /*18030*/  STL [R1+0xa58], R170 ;  /* 0x000a58aa01007387 */ /* 0x000fe80000100800 */
[----:B------:R-:W-:Y:S04]  /*18040*/  STL [R1+0xa54], R171 ;  /* 0x000a54ab01007387 */ /* 0x000fe80000100800 */
[----:B------:R-:W4:Y:S04]  /*18050*/  LDL.LU.64 R250, [R1+0xab8] ;  /* 0x000ab80001fa7983 */ /* 0x000f280000300a00 */
[----:B------:R-:W-:Y:S04]  /*18060*/  STL [R1+0xa60], R172 ;  /* 0x000a60ac01007387 */ /* 0x000fe80000100800 */
[----:B------:R-:W-:Y:S04]  /*18070*/  STL [R1+0xa5c], R173 ;  /* 0x000a5cad01007387 */ /* 0x000fe80000100800 */
[----:B------:R-:W-:Y:S04]  /*18080*/  STL [R1+0xa68], R174 ;  /* 0x000a68ae01007387 */ /* 0x000fe80000100800 */
[----:B------:R-:W4:Y:S04]  /*18090*/  LDL.LU.64 R232, [R1+0xac0] ;  /* 0x000ac00001e87983 */ /* 0x000f280000300a00 */
[----:B------:R-:W-:Y:S04]  /*180a0*/  STL [R1+0xa64], R175 ;  /* 0x000a64af01007387 */ /* 0x000fe80000100800 */
[----:B--2---:R2:W-:Y:S01]  /*180b0*/  STL [R1+0xa70], R234 ;  /* 0x000a70ea01007387 */ /* 0x0045e20000100800 */
[----:B-1----:R-:W-:-:S03]  /*180c0*/  IMAD.MOV.U32 R0, RZ, RZ, R235 ;  /* 0x000000ffff007224 */ /* 0x002fc600078e00eb */
[----:B------:R-:W5:Y:S04]  /*180d0*/  LDL.LU.64 R248, [R1+0xac8] ;  /* 0x000ac80001f87983 */ /* 0x000f680000300a00 */
[----:B---3--:R-:W-:Y:S04]  /*180e0*/  STL [R1+0xa78], R120 ;  /* 0x000a787801007387 */ /* 0x008fe80000100800 */
[----:B------:R1:W-:Y:S04]  /*180f0*/  STL [R1+0xa6c], R0 ;  /* 0x000a6c0001007387 */ /* 0x0003e80000100800 */
[----:B--2---:R-:W2:Y:S01]  /*18100*/  LDL.LU.64 R234, [R1+0x18] ;  /* 0x0000180001ea7983 */ /* 0x004ea20000300a00 */
[----:B-1----:R-:W-:-:S03]  /*18110*/  MOV R0, R121 ;  /* 0x0000007900007202 */ /* 0x002fc60000000f00 */
[----:B----4-:R-:W-:Y:S04]  /*18120*/  STL [R1+0xa80], R122 ;  /* 0x000a807a01007387 */ /* 0x010fe80000100800 */
[----:B------:R1:W-:Y:S02]  /*18130*/  STL [R1+0xa74], R0 ;  /* 0x000a740001007387 */ /* 0x0003e40000100800 */
[----:B-1----:R-:W-:Y:S02]  /*18140*/  IMAD.MOV.U32 R0, RZ, RZ, R123 ;  /* 0x000000ffff007224 */ /* 0x002fe400078e007b */
[----:B------:R-:W-:Y:S04]  /*18150*/  STL [R1+0xa88], R236 ;  /* 0x000a88ec01007387 */ /* 0x000fe80000100800 */
[----:B------:R1:W-:Y:S04]  /*18160*/  STL [R1+0xa7c], R0 ;  /* 0x000a7c0001007387 */ /* 0x0003e80000100800 */
[----:B------:R-:W-:Y:S01]  /*18170*/  STL [R1+0xa90], R238 ;  /* 0x000a90ee01007387 */ /* 0x000fe20000100800 */
[----:B-1----:R-:W-:-:S05]  /*18180*/  IMAD.MOV.U32 R0, RZ, RZ, R237 ;  /* 0x000000ffff007224 */ /* 0x002fca00078e00ed */
[----:B------:R1:W-:Y:S04]  /*18190*/  STL [R1+0xa84], R0 ;  /* 0x000a840001007387 */ /* 0x0003e80000100800 */
[----:B------:R-:W3:Y:S01]  /*181a0*/  LDL.LU.64 R120, [R1+0x10] ;  /* 0x0000100001787983 */ /* 0x000ee20000300a00 */
[----:B-1----:R-:W-:-:S05]  /*181b0*/  MOV R0, R239 ;  /* 0x000000ef00007202 */ /* 0x002fca0000000f00 */
[----:B------:R1:W-:Y:S04]  /*181c0*/  STL [R1+0xa8c], R0 ;  /* 0x000a8c0001007387 */ /* 0x0003e80000100800 */
[----:B------:R4:W-:Y:S01]  /*181d0*/  STL [R1+0xa98], R228 ;  /* 0x000a98e401007387 */ /* 0x0009e20000100800 */
[----:B-1----:R-:W-:-:S03]  /*181e0*/  IMAD.MOV.U32 R0, RZ, RZ, R229 ;  /* 0x000000ffff007224 */ /* 0x002fc600078e00e5 */
[----:B----4-:R-:W4:Y:S04]  /*181f0*/  LDL.LU.64 R228, [R1+0x30] ;  /* 0x0000300001e47983 */ /* 0x010f280000300a00 */
[----:B------:R1:W-:Y:S04]  /*18200*/  STL [R1+0xa94], R0 ;  /* 0x000a940001007387 */ /* 0x0003e80000100800 */
[----:B------:R1:W-:Y:S02]  /*18210*/  STL [R1+0xaa0], R230 ;  /* 0x000aa0e601007387 */ /* 0x0003e40000100800 */
[----:B-1----:R-:W-:-:S02]  /*18220*/  IMAD.MOV.U32 R0, RZ, RZ, R231 ;  /* 0x000000ffff007224 */ /* 0x002fc400078e00e7 */
[----:B------:R-:W4:Y:S04]  /*18230*/  LDL.LU.64 R230, [R1+0x38] ;  /* 0x0000380001e67983 */ /* 0x000f280000300a00 */
[----:B------:R1:W-:Y:S04]  /*18240*/  STL [R1+0xa9c], R0 ;  /* 0x000a9c0001007387 */ /* 0x0003e80000100800 */
[----:B------:R1:W-:Y:S04]  /*18250*/  STL [R1+0xaa8], R224 ;  /* 0x000aa8e001007387 */ /* 0x0003e80000100800 */
[----:B------:R-:W4:Y:S01]  /*18260*/  LDL.LU.64 R122, [R1+0xb00] ;  /* 0x000b0000017a7983 */ /* 0x000f220000300a00 */
[----:B-1----:R-:W-:-:S03]  /*18270*/  MOV R0, R225 ;  /* 0x000000e100007202 */ /* 0x002fc60000000f00 */
[----:B------:R-:W-:Y:S04]  /*18280*/  STL [R1+0xab0], R226 ;  /* 0x000ab0e201007387 */ /* 0x000fe80000100800 */
[----:B------:R1:W-:Y:S04]  /*18290*/  STL [R1+0xaa4], R0 ;  /* 0x000aa40001007387 */ /* 0x0003e80000100800 */
[----:B------:R-:W4:Y:S01]  /*182a0*/  LDL.LU.64 R224, [R1+0xb08] ;  /* 0x000b080001e07983 */ /* 0x000f220000300a00 */
[----:B-1----:R-:W-:-:S03]  /*182b0*/  IMAD.MOV.U32 R0, RZ, RZ, R227 ;  /* 0x000000ffff007224 */ /* 0x002fc600078e00e3 */
[----:B------:R-:W-:Y:S04]  /*182c0*/  STL [R1+0xab8], R250 ;  /* 0x000ab8fa01007387 */ /* 0x000fe80000100800 */
[----:B------:R1:W-:Y:S04]  /*182d0*/  STL [R1+0xaac], R0 ;  /* 0x000aac0001007387 */ /* 0x0003e80000100800 */
[----:B------:R-:W4:Y:S01]  /*182e0*/  LDL.LU.64 R226, [R1+0xb10] ;  /* 0x000b100001e27983 */ /* 0x000f220000300a00 */
[----:B-1----:R-:W-:-:S03]  /*182f0*/  IMAD.MOV.U32 R0, RZ, RZ, R251 ;  /* 0x000000ffff007224 */ /* 0x002fc600078e00fb */
[----:B------:R-:W4:Y:S04]  /*18300*/  LDL.LU.64 R250, [R1+0xb18] ;  /* 0x000b180001fa7983 */ /* 0x000f280000300a00 */
[----:B------:R1:W-:Y:S04]  /*18310*/  STL [R1+0xab4], R0 ;  /* 0x000ab40001007387 */ /* 0x0003e80000100800 */
[----:B------:R-:W-:Y:S04]  /*18320*/  STL [R1+0xac0], R232 ;  /* 0x000ac0e801007387 */ /* 0x000fe80000100800 */
[----:B------:R-:W4:Y:S01]  /*18330*/  LDL.LU.64 R236, [R1+0xb20] ;  /* 0x000b200001ec7983 */ /* 0x000f220000300a00 */
[----:B-1----:R-:W-:-:S05]  /*18340*/  MOV R0, R233 ;  /* 0x000000e900007202 */ /* 0x002fca0000000f00 */
[----:B------:R1:W-:Y:S04]  /*18350*/  STL [R1+0xabc], R0 ;  /* 0x000abc0001007387 */ /* 0x0003e80000100800 */
[----:B-----5:R5:W-:Y:S01]  /*18360*/  STL [R1+0xac8], R248 ;  /* 0x000ac8f801007387 */ /* 0x020be20000100800 */
[----:B-1----:R-:W-:-:S03]  /*18370*/  IMAD.MOV.U32 R0, RZ, RZ, R249 ;  /* 0x000000ffff007224 */ /* 0x002fc600078e00f9 */
[----:B-----5:R-:W5:Y:S04]  /*18380*/  LDL.LU.64 R248, [R1+0xb28] ;  /* 0x000b280001f87983 */ /* 0x020f680000300a00 */
[----:B------:R1:W-:Y:S04]  /*18390*/  STL [R1+0xac4], R0 ;  /* 0x000ac40001007387 */ /* 0x0003e80000100800 */
[----:B--2---:R2:W-:Y:S04]  /*183a0*/  STL [R1+0xad0], R234 ;  /* 0x000ad0ea01007387 */ /* 0x0045e80000100800 */
[----:B------:R-:W5:Y:S01]  /*183b0*/  LDL.LU.64 R238, [R1+0xb30] ;  /* 0x000b300001ee7983 */ /* 0x000f620000300a00 */
[----:B-1----:R-:W-:-:S05]  /*183c0*/  IMAD.MOV.U32 R0, RZ, RZ, R235 ;  /* 0x000000ffff007224 */ /* 0x002fca00078e00eb */
[----:B------:R1:W-:Y:S04]  /*183d0*/  STL [R1+0xacc], R0 ;  /* 0x000acc0001007387 */ /* 0x0003e80000100800 */
[----:B------:R-:W-:Y:S04]  /*183e0*/  STL [R1+0xad8], R244 ;  /* 0x000ad8f401007387 */ /* 0x000fe80000100800 */
[----:B------:R-:W-:Y:S04]  /*183f0*/  STL [R1+0xad4], R245 ;  /* 0x000ad4f501007387 */ /* 0x000fe80000100800 */
[----:B------:R-:W5:Y:S04]  /*18400*/  LDL.LU.64 R232, [R1+0xb38] ;  /* 0x000b380001e87983 */ /* 0x000f680000300a00 */
[----:B------:R-:W-:Y:S04]  /*18410*/  STL [R1+0xae0], R246 ;  /* 0x000ae0f601007387 */ /* 0x000fe80000100800 */
[----:B------:R-:W-:Y:S04]  /*18420*/  STL [R1+0xadc], R247 ;  /* 0x000adcf701007387 */ /* 0x000fe80000100800 */
[----:B---3--:R-:W-:Y:S04]  /*18430*/  STL [R1+0xae8], R120 ;  /* 0x000ae87801007387 */ /* 0x008fe80000100800 */
[----:B--2---:R-:W2:Y:S01]  /*18440*/  LDL.LU.64 R234, [R1+0xb40] ;  /* 0x000b400001ea7983 */ /* 0x004ea20000300a00 */
[----:B-1----:R-:W-:-:S03]  /*18450*/  MOV R0, R121 ;  /* 0x0000007900007202 */ /* 0x002fc60000000f00 */
[----:B----4-:R-:W-:Y:S04]  /*18460*/  STL [R1+0xaf0], R228 ;  /* 0x000af0e401007387 */ /* 0x010fe80000100800 */
[----:B------:R1:W-:Y:S02]  /*18470*/  STL [R1+0xae4], R0 ;  /* 0x000ae40001007387 */ /* 0x0003e40000100800 */
[----:B-1----:R-:W-:Y:S02]  /*18480*/  IMAD.MOV.U32 R0, RZ, RZ, R229 ;  /* 0x000000ffff007224 */ /* 0x002fe400078e00e5 */
[----:B------:R-:W3:Y:S04]  /*18490*/  LDL.LU.64 R228, [R1+0xb48] ;  /* 0x000b480001e47983 */ /* 0x000ee80000300a00 */
[----:B------:R1:W-:Y:S04]  /*184a0*/  STL [R1+0xaec], R0 ;  /* 0x000aec0001007387 */ /* 0x0003e80000100800 */
[----:B------:R4:W-:Y:S01]  /*184b0*/  STL [R1+0xaf8], R230 ;  /* 0x000af8e601007387 */ /* 0x0009e20000100800 */
[----:B-1----:R-:W-:-:S03]  /*184c0*/  IMAD.MOV.U32 R0, RZ, RZ, R231 ;  /* 0x000000ffff007224 */ /* 0x002fc600078e00e7 */
[----:B------:R-:W-:Y:S04]  /*184d0*/  STL [R1+0xb00], R122 ;  /* 0x000b007a01007387 */ /* 0x000fe80000100800 */
[----:B------:R1:W-:Y:S04]  /*184e0*/  STL [R1+0xaf4], R0 ;  /* 0x000af40001007387 */ /* 0x0003e80000100800 */
[----:B----4-:R-:W4:Y:S01]  /*184f0*/  LDL.LU.64 R230, [R1+0xb50] ;  /* 0x000b500001e67983 */ /* 0x010f220000300a00 */
[----:B-1----:R-:W-:-:S03]  /*18500*/  MOV R0, R123 ;  /* 0x0000007b00007202 */ /* 0x002fc60000000f00 */
[----:B------:R-:W-:Y:S04]  /*18510*/  STL [R1+0xb08], R224 ;  /* 0x000b08e001007387 */ /* 0x000fe80000100800 */
[----:B------:R1:W-:Y:S02]  /*18520*/  STL [R1+0xafc], R0 ;  /* 0x000afc0001007387 */ /* 0x0003e40000100800 */
[----:B-1----:R-:W-:Y:S02]  /*18530*/  IMAD.MOV.U32 R0, RZ, RZ, R225 ;  /* 0x000000ffff007224 */ /* 0x002fe400078e00e1 */
[----:B------:R-:W4:Y:S04]  /*18540*/  LDL.LU.64 R224, [R1+0xb58] ;  /* 0x000b580001e07983 */ /* 0x000f280000300a00 */
[----:B------:R1:W-:Y:S04]  /*18550*/  STL [R1+0xb04], R0 ;  /* 0x000b040001007387 */ /* 0x0003e80000100800 */
[----:B------:R1:W-:Y:S02]  /*18560*/  STL [R1+0xb10], R226 ;  /* 0x000b10e201007387 */ /* 0x0003e40000100800 */
[----:B-1----:R-:W-:-:S02]  /*18570*/  IMAD.MOV.U32 R0, RZ, RZ, R227 ;  /* 0x000000ffff007224 */ /* 0x002fc400078e00e3 */
[----:B------:R-:W-:Y:S04]  /*18580*/  STL [R1+0xb18], R250 ;  /* 0x000b18fa01007387 */ /* 0x000fe80000100800 */
[----:B------:R1:W-:Y:S04]  /*18590*/  STL [R1+0xb0c], R0 ;  /* 0x000b0c0001007387 */ /* 0x0003e80000100800 */
[----:B------:R-:W4:Y:S01]  /*185a0*/  LDL.LU.64 R226, [R1+0xb60] ;  /* 0x000b600001e27983 */ /* 0x000f220000300a00 */
[----:B-1----:R-:W-:-:S03]  /*185b0*/  MOV R0, R251 ;  /* 0x000000fb00007202 */ /* 0x002fc60000000f00 */
[----:B------:R-:W-:Y:S04]  /*185c0*/  STL [R1+0xb20], R236 ;  /* 0x000b20ec01007387 */ /* 0x000fe80000100800 */
[----:B------:R1:W-:Y:S04]  /*185d0*/  STL [R1+0xb14], R0 ;  /* 0x000b140001007387 */ /* 0x0003e80000100800 */
[----:B------:R-:W4:Y:S01]  /*185e0*/  LDL.LU.64 R250, [R1+0xb68] ;  /* 0x000b680001fa7983 */ /* 0x000f220000300a00 */
[----:B-1----:R-:W-:-:S03]  /*185f0*/  IMAD.MOV.U32 R0, RZ, RZ, R237 ;  /* 0x000000ffff007224 */ /* 0x002fc600078e00ed */
[----:B-----5:R-:W-:Y:S04]  /*18600*/  STL [R1+0xb28], R248 ;  /* 0x000b28f801007387 */ /* 0x020fe80000100800 */
[----:B------:R1:W-:Y:S02]  /*18610*/  STL [R1+0xb1c], R0 ;  /* 0x000b1c0001007387 */ /* 0x0003e40000100800 */
[----:B-1----:R-:W-:Y:S02]  /*18620*/  IMAD.MOV.U32 R0, RZ, RZ, R249 ;  /* 0x000000ffff007224 */ /* 0x002fe400078e00f9 */
[----:B------:R-:W5:Y:S04]  /*18630*/  LDL.LU.64 R248, [R1+0xb70] ;  /* 0x000b700001f87983 */ /* 0x000f680000300a00 */
[----:B------:R1:W-:Y:S04]  /*18640*/  STL [R1+0xb24], R0 ;  /* 0x000b240001007387 */ /* 0x0003e80000100800 */
[----:B------:R-:W-:Y:S04]  /*18650*/  STL [R1+0xb30], R238 ;  /* 0x000b30ee01007387 */ /* 0x000fe80000100800 */
[----:B------:R-:W5:Y:S01]  /*18660*/  LDL.LU.64 R130, [R1+0xb78] ;  /* 0x000b780001827983 */ /* 0x000f620000300a00 */
[----:B-1----:R-:W-:-:S03]  /*18670*/  MOV R0, R239 ;  /* 0x000000ef00007202 */ /* 0x002fc60000000f00 */
[----:B------:R-:W-:Y:S04]  /*18680*/  STL [R1+0xb38], R232 ;  /* 0x000b38e801007387 */ /* 0x000fe80000100800 */
[----:B------:R1:W-:Y:S04]  /*18690*/  STL [R1+0xb2c], R0 ;  /* 0x000b2c0001007387 */ /* 0x0003e80000100800 */
[----:B------:R-:W5:Y:S04]  /*186a0*/  LDL.LU.64 R124, [R1+0xb80] ;  /* 0x000b8000017c7983 */ /* 0x000f680000300a00 */
[----:B------:R-:W5:Y:S01]  /*186b0*/  LDL.LU.64 R126, [R1+0xb88] ;  /* 0x000b8800017e7983 */ /* 0x000f620000300a00 */
[----:B-1----:R-:W-:-:S05]  /*186c0*/  IMAD.MOV.U32 R0, RZ, RZ, R233 ;  /* 0x000000ffff007224 */ /* 0x002fca00078e00e9 */
[----:B------:R1:W-:Y:S04]  /*186d0*/  STL [R1+0xb34], R0 ;  /* 0x000b340001007387 */ /* 0x0003e80000100800 */
[----:B--2---:R-:W-:Y:S04]  /*186e0*/  STL [R1+0xb40], R234 ;  /* 0x000b40ea01007387 */ /* 0x004fe80000100800 */
[----:B------:R-:W2:Y:S01]  /*186f0*/  LDL.LU.64 R120, [R1+0xb90] ;  /* 0x000b900001787983 */ /* 0x000ea20000300a00 */
[----:B-1----:R-:W-:-:S03]  /*18700*/  IMAD.MOV.U32 R0, RZ, RZ, R235 ;  /* 0x000000ffff007224 */ /* 0x002fc600078e00eb */
[----:B------:R-:W2:Y:S04]  /*18710*/  LDL.LU.64 R122, [R1+0xb98] ;  /* 0x000b9800017a7983 */ /* 0x000ea80000300a00 */
[----:B------:R1:W-:Y:S04]  /*18720*/  STL [R1+0xb3c], R0 ;  /* 0x000b3c0001007387 */ /* 0x0003e80000100800 */
[----:B---3--:R-:W-:Y:S04]  /*18730*/  STL [R1+0xb48], R228 ;  /* 0x000b48e401007387 */ /* 0x008fe80000100800 */
[----:B------:R-:W3:Y:S01]  /*18740*/  LDL.LU.64 R236, [R1+0xba0] ;  /* 0x000ba00001ec7983 */ /* 0x000ee20000300a00 */
[----:B-1----:R-:W-:-:S03]  /*18750*/  MOV R0, R229 ;  /* 0x000000e500007202 */ /* 0x002fc60000000f00 */
[----:B------:R-:W3:Y:S04]  /*18760*/  LDL.LU.64 R238, [R1+0xba8] ;  /* 0x000ba80001ee7983 */ /* 0x000ee80000300a00 */
[----:B------:R1:W-:Y:S04]  /*18770*/  STL [R1+0xb44], R0 ;  /* 0x000b440001007387 */ /* 0x0003e80000100800 */
[----:B----4-:R-:W-:Y:S04]  /*18780*/  STL [R1+0xb50], R230 ;  /* 0x000b50e601007387 */ /* 0x010fe80000100800 */
[----:B------:R-:W3:Y:S01]  /*18790*/  LDL.LU.64 R232, [R1+0xbb0] ;  /* 0x000bb00001e87983 */ /* 0x000ee20000300a00 */
[----:B-1----:R-:W-:-:S03]  /*187a0*/  IMAD.MOV.U32 R0, RZ, RZ, R231 ;  /* 0x000000ffff007224 */ /* 0x002fc600078e00e7 */
[----:B------:R-:W3:Y:S04]  /*187b0*/  LDL.LU.64 R234, [R1+0xbb8] ;  /* 0x000bb80001ea7983 */ /* 0x000ee80000300a00 */
[----:B------:R1:W-:Y:S04]  /*187c0*/  STL [R1+0xb4c], R0 ;  /* 0x000b4c0001007387 */ /* 0x0003e80000100800 */
[----:B------:R-:W-:Y:S01]  /*187d0*/  STL [R1+0xb58], R224 ;  /* 0x000b58e001007387 */ /* 0x000fe20000100800 */
[----:B-1----:R-:W-:-:S03]  /*187e0*/  IMAD.MOV.U32 R0, RZ, RZ, R225 ;  /* 0x000000ffff007224 */ /* 0x002fc600078e00e1 */
[----:B------:R-:W3:Y:S04]  /*187f0*/  LDL.LU.64 R228, [R1+0xbc0] ;  /* 0x000bc00001e47983 */ /* 0x000ee80000300a00 */
[----:B------:R-:W3:Y:S04]  /*18800*/  LDL.LU.64 R230, [R1+0xbc8] ;  /* 0x000bc80001e67983 */ /* 0x000ee80000300a00 */
[----:B------:R1:W-:Y:S02]  /*18810*/  STL [R1+0xb54], R0 ;  /* 0x000b540001007387 */ /* 0x0003e40000100800 */
[----:B-1----:R-:W-:-:S02]  /*18820*/  MOV R0, R227 ;  /* 0x000000e300007202 */ /* 0x002fc40000000f00 */
[----:B------:R-:W-:Y:S04]  /*18830*/  STL [R1+0xb60], R226 ;  /* 0x000b60e201007387 */ /* 0x000fe80000100800 */
[----:B------:R-:W3:Y:S04]  /*18840*/  LDL.LU.64 R224, [R1+0xbd0] ;  /* 0x000bd00001e07983 */ /* 0x000ee80000300a00 */
[----:B------:R-:W-:Y:S04]  /*18850*/  STL [R1+0xb68], R250 ;  /* 0x000b68fa01007387 */ /* 0x000fe80000100800 */
[----:B------:R1:W-:Y:S02]  /*18860*/  STL [R1+0xb5c], R0 ;  /* 0x000b5c0001007387 */ /* 0x0003e40000100800 */
[----:B-1----:R-:W-:-:S02]  /*18870*/  IMAD.MOV.U32 R0, RZ, RZ, R251 ;  /* 0x000000ffff007224 */ /* 0x002fc400078e00fb */
[----:B------:R-:W3:Y:S04]  /*18880*/  LDL.LU.64 R250, [R1+0xbd8] ;  /* 0x000bd80001fa7983 */ /* 0x000ee80000300a00 */
[----:B------:R-:W3:Y:S04]  /*18890*/  LDL.LU.64 R226, [R1+0xbe0] ;  /* 0x000be00001e27983 */ /* 0x000ee80000300a00 */
[----:B------:R5:W-:Y:S02]  /*188a0*/  STL [R1+0xb64], R0 ;  /* 0x000b640001007387 */ /* 0x000be40000100800 */
[----:B-----5:R-:W-:-:S02]  /*188b0*/  IMAD.MOV.U32 R0, RZ, RZ, R249 ;  /* 0x000000ffff007224 */ /* 0x020fc400078e00f9 */
[----:B------:R1:W-:Y:S04]  /*188c0*/  STL [R1+0xb70], R248 ;  /* 0x000b70f801007387 */ /* 0x0003e80000100800 */
[----:B------:R-:W-:Y:S04]  /*188d0*/  STL [R1+0xb78], R130 ;  /* 0x000b788201007387 */ /* 0x000fe80000100800 */
[----:B------:R5:W-:Y:S04]  /*188e0*/  STL [R1+0xb6c], R0 ;  /* 0x000b6c0001007387 */ /* 0x000be80000100800 */
[----:B-1----:R-:W4:Y:S01]  /*188f0*/  LDL.64 R248, [R1+0xcf8] ;  /* 0x000cf80001f87983 */ /* 0x002f220000100a00 */
[----:B-----5:R-:W-:-:S03]  /*18900*/  MOV R0, R131 ;  /* 0x0000008300007202 */ /* 0x020fc60000000f00 */
[----:B------:R-:W-:Y:S04]  /*18910*/  STL [R1+0xb80], R124 ;  /* 0x000b807c01007387 */ /* 0x000fe80000100800 */
[----:B------:R1:W-:Y:S04]  /*18920*/  STL [R1+0xb74], R0 ;  /* 0x000b740001007387 */ /* 0x0003e80000100800 */
[----:B------:R-:W-:Y:S01]  /*18930*/  STL [R1+0xb88], R126 ;  /* 0x000b887e01007387 */ /* 0x000fe20000100800 */
[----:B-1----:R-:W-:-:S05]  /*18940*/  IMAD.MOV.U32 R0, RZ, RZ, R125 ;  /* 0x000000ffff007224 */ /* 0x002fca00078e007d */
[----:B------:R1:W-:Y:S04]  /*18950*/  STL [R1+0xb7c], R0 ;  /* 0x000b7c0001007387 */ /* 0x0003e80000100800 */
[----:B--2---:R-:W-:Y:S01]  /*18960*/  STL [R1+0xb90], R120 ;  /* 0x000b907801007387 */ /* 0x004fe20000100800 */
[----:B-1----:R-:W-:-:S05]  /*18970*/  IMAD.MOV.U32 R0, RZ, RZ, R127 ;  /* 0x000000ffff007224 */ /* 0x002fca00078e007f */
[----:B------:R1:W-:Y:S04]  /*18980*/  STL [R1+0xb84], R0 ;  /* 0x000b840001007387 */ /* 0x0003e80000100800 */
[----:B------:R-:W-:Y:S01]  /*18990*/  STL [R1+0xb98], R122 ;  /* 0x000b987a01007387 */ /* 0x000fe20000100800 */
[----:B-1----:R-:W-:-:S05]  /*189a0*/  MOV R0, R121 ;  /* 0x0000007900007202 */ /* 0x002fca0000000f00 */
[----:B------:R1:W-:Y:S04]  /*189b0*/  STL [R1+0xb8c], R0 ;  /* 0x000b8c0001007387 */ /* 0x0003e80000100800 */
[----:B---3--:R-:W-:Y:S01]  /*189c0*/  STL [R1+0xba0], R236 ;  /* 0x000ba0ec01007387 */ /* 0x008fe20000100800 */
        /* <DEDUP_REMOVED lines=19> */
[----:B------:R1:W-:Y:S02]  /*18b00*/  STL [R1+0xbc4], R0 ;  /* 0x000bc40001007387 */ /* 0x0003e40000100800 */
[----:B-1----:R-:W-:-:S05]  /*18b10*/  IMAD.MOV.U32 R0, RZ, RZ, R225 ;  /* 0x000000ffff007224 */ /* 0x002fca00078e00e1 */
[----:B------:R1:W-:Y:S04]  /*18b20*/  STL [R1+0xbcc], R0 ;  /* 0x000bcc0001007387 */ /* 0x0003e80000100800 */
[----:B------:R-:W-:Y:S01]  /*18b30*/  STL [R1+0xbd8], R250 ;  /* 0x000bd8fa01007387 */ /* 0x000fe20000100800 */
[----:B-1----:R-:W-:-:S03]  /*18b40*/  IMAD.MOV.U32 R0, RZ, RZ, R251 ;  /* 0x000000ffff007224 */ /* 0x002fc600078e00fb */
[----:B------:R-:W-:Y:S04]  /*18b50*/  STL [R1+0xbe0], R226 ;  /* 0x000be0e201007387 */ /* 0x000fe80000100800 */
[----:B------:R1:W-:Y:S02]  /*18b60*/  STL [R1+0xbd4], R0 ;  /* 0x000bd40001007387 */ /* 0x0003e40000100800 */
[----:B-1----:R-:W-:Y:S02]  /*18b70*/  IMAD.MOV.U32 R0, RZ, RZ, R227 ;  /* 0x000000ffff007224 */ /* 0x002fe400078e00e3 */
[----:B------:R-:W1:Y:S01]  /*18b80*/  S2R R252, SR_TID.X ;  /* 0x0000000000fc7919 */ /* 0x000e620000002100 */
[----:B----4-:R-:W-:-:S03]  /*18b90*/  IMAD.MOV.U32 R7, RZ, RZ, R249 ;  /* 0x000000ffff077224 */ /* 0x010fc600078e00f9 */
[----:B------:R-:W-:Y:S04]  /*18ba0*/  STL [R1+0xbe8], R248 ;  /* 0x000be8f801007387 */ /* 0x000fe80000100800 */
[----:B------:R2:W-:Y:S04]  /*18bb0*/  STL [R1+0xbdc], R0 ;  /* 0x000bdc0001007387 */ /* 0x0005e80000100800 */
[----:B------:R3:W-:Y:S04]  /*18bc0*/  STL [R1+0xbe4], R7 ;  /* 0x000be40701007387 */ /* 0x0007e80000100800 */
        /* <DEDUP_REMOVED lines=103> */
[----:B------:R4:W-:Y:S04]  /*19240*/  STL [R1+0x64], RZ ;  /* 0x000064ff01007387 */ /* 0x0009e80000100800 */
[----:B------:R4:W-:Y:S01]  /*19250*/  STL [R1+0x68], RZ ;  /* 0x000068ff01007387 */ /* 0x0009e20000100800 */
[----:B------:R-:W-:-:S03]  /*19260*/  MOV R3, 0x3f ;  /* 0x0000003f00037802 */ /* 0x000fc60000000f00 */
[----:B------:R4:W-:Y:S04]  /*19270*/  STL [R1+0x6c], RZ ;  /* 0x00006cff01007387 */ /* 0x0009e80000100800 */
[----:B------:R4:W-:Y:S01]  /*19280*/  STL [R1+0x160], RZ ;  /* 0x000160ff01007387 */ /* 0x0009e20000100800 */
[----:B--2---:R-:W-:-:S03]  /*19290*/  SHF.L.U32 R0, R252, 0x1, RZ ;  /* 0x00000001fc007819 */ /* 0x004fc600000006ff */
[----:B------:R4:W-:Y:S01]  /*192a0*/  STL [R1+0x164], RZ ;  /* 0x000164ff01007387 */ /* 0x0009e20000100800 */
[----:B------:R-:W-:-:S03]  /*192b0*/  IMAD R4, R4, 0x110, RZ ;  /* 0x0000011004047824 */ /* 0x000fc600078e02ff */
[----:B------:R4:W-:Y:S01]  /*192c0*/  STL [R1+0x168], RZ ;  /* 0x000168ff01007387 */ /* 0x0009e20000100800 */
[----:B------:R-:W-:-:S03]  /*192d0*/  IADD3 R251, R3, c[0x0][0x180], RZ ;  /* 0x0000600003fb7a10 */ /* 0x000fc60007ffe0ff */
[----:B------:R4:W-:Y:S01]  /*192e0*/  STL [R1+0x16c], RZ ;  /* 0x00016cff01007387 */ /* 0x0009e20000100800 */
[----:B------:R-:W-:-:S03]  /*192f0*/  LOP3.LUT R6, R252, 0x3, RZ, 0xc0, !PT ;  /* 0x00000003fc067812 */ /* 0x000fc600078ec0ff */
[----:B------:R4:W-:Y:S01]  /*19300*/  STL [R1+0xe0], RZ ;  /* 0x0000e0ff01007387 */ /* 0x0009e20000100800 */
[----:B------:R-:W-:-:S03]  /*19310*/  LOP3.LUT R5, R0, 0xc0, RZ, 0xc0, !PT ;  /* 0x000000c000057812 */ /* 0x000fc600078ec0ff */
[----:B------:R4:W-:Y:S04]  /*19320*/  STL [R1+0xe4], RZ ;  /* 0x0000e4ff01007387 */ /* 0x0009e80000100800 */
[----:B------:R4:W-:Y:S01]  /*19330*/  STL [R1+0xe8], RZ ;  /* 0x0000e8ff01007387 */ /* 0x0009e20000100800 */
[----:B------:R-:W-:-:S03]  /*19340*/  SHF.R.S32.HI R3, RZ, 0x1f, R251 ;  /* 0x0000001fff037819 */ /* 0x000fc600000114fb */
[----:B------:R4:W-:Y:S01]  /*19350*/  STL [R1+0xec], RZ ;  /* 0x0000ecff01007387 */ /* 0x0009e20000100800 */
[----:B---3--:R-:W-:-:S03]  /*19360*/  LOP3.LUT R7, R4, 0x30, R0, 0x78, !PT ;  /* 0x0000003004077812 */ /* 0x008fc600078e7800 */
[----:B------:R4:W-:Y:S01]  /*19370*/  STL [R1+0x70], RZ ;  /* 0x000070ff01007387 */ /* 0x0009e20000100800 */
[----:B------:R-:W-:-:S03]  /*19380*/  IMAD R4, R6, 0x820, RZ ;  /* 0x0000082006047824 */ /* 0x000fc600078e02ff */
[----:B------:R4:W-:Y:S01]  /*19390*/  STL [R1+0x74], RZ ;  /* 0x000074ff01007387 */ /* 0x0009e20000100800 */
[----:B------:R-:W-:-:S03]  /*193a0*/  LOP3.LUT R0, R5, 0x1c, R252, 0xf8, !PT ;  /* 0x0000001c05007812 */ /* 0x000fc600078ef8fc */
[----:B------:R4:W-:Y:S01]  /*193b0*/  STL [R1+0x78], RZ ;  /* 0x000078ff01007387 */ /* 0x0009e20000100800 */
[----:B------:R-:W-:-:S03]  /*193c0*/  SHF.R.S32.HI R5, RZ, 0x1f, R2 ;  /* 0x0000001fff057819 */ /* 0x000fc60000011402 */
[----:B------:R4:W-:Y:S01]  /*193d0*/  STL [R1+0x7c], RZ ;  /* 0x00007cff01007387 */ /* 0x0009e20000100800 */
[----:B------:R-:W-:-:S03]  /*193e0*/  LEA.HI R3, R3, R251, RZ, 0x6 ;  /* 0x000000fb03037211 */ /* 0x000fc600078f30ff */
[----:B------:R4:W-:Y:S01]  /*193f0*/  STL [R1+0x50], RZ ;  /* 0x000050ff01007387 */ /* 0x0009e20000100800 */
[----:B------:R-:W-:-:S03]  /*19400*/  LOP3.LUT R4, R4, R0, RZ, 0x3c, !PT ;  /* 0x0000000004047212 */ /* 0x000fc600078e3cff */
[----:B------:R4:W-:Y:S01]  /*19410*/  STL [R1+0x54], RZ ;  /* 0x000054ff01007387 */ /* 0x0009e20000100800 */
[----:B------:R-:W-:-:S03]  /*19420*/  SHF.L.U64.HI R0, R2, 0x2, R5 ;  /* 0x0000000202007819 */ /* 0x000fc60000010205 */
[----:B------:R4:W-:Y:S01]  /*19430*/  STL [R1+0x58], RZ ;  /* 0x000058ff01007387 */ /* 0x0009e20000100800 */
[----:B------:R-:W-:-:S03]  /*19440*/  SHF.R.S32.HI R2, RZ, 0x6, R3 ;  /* 0x00000006ff027819 */ /* 0x000fc60000011403 */
[----:B------:R4:W-:Y:S04]  /*19450*/  STL [R1+0x5c], RZ ;  /* 0x00005cff01007387 */ /* 0x0009e80000100800 */
[----:B------:R4:W-:Y:S04]  /*19460*/  STL [R1+0x40], RZ ;  /* 0x000040ff01007387 */ /* 0x0009e80000100800 */
[----:B------:R4:W-:Y:S04]  /*19470*/  STL [R1+0x44], RZ ;  /* 0x000044ff01007387 */ /* 0x0009e80000100800 */
[----:B------:R4:W-:Y:S01]  /*19480*/  STL [R1+0x48], RZ ;  /* 0x000048ff01007387 */ /* 0x0009e20000100800 */
[----:B------:R-:W-:-:S03]  /*19490*/  IADD3 R5, R2, -0x4, RZ ;  /* 0xfffffffc02057810 */ /* 0x000fc60007ffe0ff */
[----:B------:R4:W-:Y:S01]  /*194a0*/  STL [R1+0x4c], RZ ;  /* 0x00004cff01007387 */ /* 0x0009e20000100800 */
[----:B------:R-:W-:-:S03]  /*194b0*/  LOP3.LUT R2, R4, 0x20, RZ, 0x3c, !PT ;  /* 0x0000002004027812 */ /* 0x000fc600078e3cff */
[----:B------:R4:W-:Y:S04]  /*194c0*/  STL [R1+0x20], RZ ;  /* 0x000020ff01007387 */ /* 0x0009e80000100800 */
[----:B------:R4:W-:Y:S04]  /*194d0*/  STL [R1+0x24], RZ ;  /* 0x000024ff01007387 */ /* 0x0009e80000100800 */
[----:B------:R4:W-:Y:S04]  /*194e0*/  STL [R1+0x28], RZ ;  /* 0x000028ff01007387 */ /* 0x0009e80000100800 */
[----:B------:R4:W-:Y:S04]  /*194f0*/  STL [R1+0x2c], RZ ;  /* 0x00002cff01007387 */ /* 0x0009e80000100800 */
[----:B------:R4:W-:Y:S04]  /*19500*/  STL [R1], RZ ;  /* 0x000000ff01007387 */ /* 0x0009e80000100800 */
[----:B------:R4:W-:Y:S04]  /*19510*/  STL [R1+0x4], RZ ;  /* 0x000004ff01007387 */ /* 0x0009e80000100800 */
[----:B------:R4:W-:Y:S04]  /*19520*/  STL [R1+0x8], RZ ;  /* 0x000008ff01007387 */ /* 0x0009e80000100800 */
[----:B------:R4:W-:Y:S04]  /*19530*/  STL [R1+0xc], RZ ;  /* 0x00000cff01007387 */ /* 0x0009e80000100800 */
[----:B------:R4:W-:Y:S01]  /*19540*/  STL [R1+0xd10], R2 ;  /* 0x000d100201007387 */ /* 0x0009e20000100800 */
[----:B------:R-:W-:Y:S01]  /*19550*/  USHF.R.S32.HI UR6, URZ, 0x1f, UR4 ;  /* 0x0000001f3f067899 */ /* 0x000fe20008011404 */
        /* <DEDUP_REMOVED lines=62> */
[----:B------:R-:W-:Y:S01]  /*19940*/  LOP3.LUT R3, R7, 0x40, RZ, 0x3c, !PT ;  /* 0x0000004007037812 */ /* 0x000fe200078e3cff */
[----:B------:R-:W-:-:S02]  /*19950*/  USHF.L.U32 UR7, UR4, 0x2, URZ ;  /* 0x0000000204077899 */ /* 0x000fc4000800063f */
[----:B------:R-:W-:Y:S02]  /*19960*/  USHF.L.U64.HI UR6, UR4, 0x2, UR6 ;  /* 0x0000000204067899 */ /* 0x000fe40008010206 */
[----:B------:R-:W-:Y:S02]  /*19970*/  UMOV UR5, 0x3 ;  /* 0x0000000300057882 */ /* 0x000fe40000000000 */
[----:B----4-:R-:W-:Y:S02]  /*19980*/  UMOV UR4, 0xffffffff ;  /* 0xffffffff00047882 */ /* 0x010fe40000000000 */
.L_x_1:
[----:B------:R-:W2:Y:S01]  /*19990*/  LDL R6, [R1+0xd10] ;  /* 0x000d100001067983 */ /* 0x000ea20000100800 */
[----:B------:R-:W-:Y:S01]  /*199a0*/  UIADD3 UR4, UR4, 0x1, URZ ;  /* 0x0000000104047890 */ /* 0x000fe2000fffe03f */
[----:B------:R-:W-:-:S04]  /*199b0*/  DEPBAR.LE SB0, 0x6 ;  /* 0x000081800000791a */ /* 0x000fc80000000000 */
[----:B---3--:R-:W1:Y:S01]  /*199c0*/  S2R R3, SR_TID.X ;  /* 0x0000000000037919 */ /* 0x008e620000002100 */
[----:B------:R-:W-:-:S03]  /*199d0*/  UISETP.GT.AND UP0, UPT, UR4, 0x3, UPT ;  /* 0x000000030400788c */ /* 0x000fc6000bf04270 */
[----:B------:R-:W3:Y:S01]  /*199e0*/  S2R R4, SR_TID.X ;  /* 0x0000000000047919 */ /* 0x000ee20000002100 */
[----:B------:R-:W-:-:S03]  /*199f0*/  USEL UR4, UR4, URZ, !UP0 ;  /* 0x0000003f04047287 */ /* 0x000fc6000c000000 */
[----:B------:R-:W-:Y:S03]  /*19a00*/  STL [R1+0x12c4], R232 ;  /* 0x0012c4e801007387 */ /* 0x000fe60000100800 */
[----:B------:R-:W-:Y:S01]  /*19a10*/  IMAD.U32 R2, RZ, RZ, UR4 ;  /* 0x00000004ff027e24 */ /* 0x000fe2000f8e00ff */
[----:B------:R-:W-:Y:S01]  /*19a20*/  STL [R1+0x12c0], R233 ;  /* 0x0012c0e901007387 */ /* 0x000fe20000100800 */
[----:B------:R-:W-:-:S03]  /*19a30*/  IMAD.U32 R252, RZ, RZ, UR4 ;  /* 0x00000004fffc7e24 */ /* 0x000fc6000f8e00ff */
[----:B------:R-:W-:Y:S04]  /*19a40*/  STL [R1+0x12bc], R234 ;  /* 0x0012bcea01007387 */ /* 0x000fe80000100800 */
[----:B------:R-:W-:Y:S01]  /*19a50*/  STL [R1+0x12b8], R235 ;  /* 0x0012b8eb01007387 */ /* 0x000fe20000100800 */
[----:B-1----:R-:W-:-:S03]  /*19a60*/  SHF.L.U32 R7, R3, 0x1, RZ ;  /* 0x0000000103077819 */ /* 0x002fc600000006ff */
[----:B------:R-:W-:Y:S01]  /*19a70*/  STL [R1+0x12b4], R228 ;  /* 0x0012b4e401007387 */ /* 0x000fe20000100800 */
[----:B------:R-:W-:Y:S02]  /*19a80*/  LOP3.LUT R5, R3, 0x3, RZ, 0xc0, !PT ;  /* 0x0000000303057812 */ /* 0x000fe400078ec0ff */
[----:B------:R-:W-:Y:S01]  /*19a90*/  LOP3.LUT R7, R7, 0xc0, RZ, 0xc0, !PT ;  /* 0x000000c007077812 */ /* 0x000fe200078ec0ff */
[----:B------:R-:W-:Y:S02]  /*19aa0*/  STL [R1+0x12b0], R229 ;  /* 0x0012b0e501007387 */ /* 0x000fe40000100800 */
[----:B------:R-:W-:Y:S01]  /*19ab0*/  IMAD R5, R5, 0x820, RZ ;  /* 0x0000082005057824 */ /* 0x000fe200078e02ff */
[----:B------:R-:W-:Y:S01]  /*19ac0*/  LOP3.LUT R7, R7, 0x1c, R3, 0xf8, !PT ;  /* 0x0000001c07077812 */ /* 0x000fe200078ef803 */
[----:B------:R-:W-:Y:S01]  /*19ad0*/  IMAD.U32 R3, RZ, RZ, UR4 ;  /* 0x00000004ff037e24 */ /* 0x000fe2000f8e00ff */
[----:B------:R-:W-:Y:S02]  /*19ae0*/  STL [R1+0x12ac], R230 ;  /* 0x0012ace601007387 */ /* 0x000fe40000100800 */
[----:B------:R-:W-:-:S02]  /*19af0*/  LOP3.LUT R5, R5, R7, RZ, 0x3c, !PT ;  /* 0x0000000705057212 */ /* 0x000fc400078e3cff */
[----:B------:R-:W-:Y:S02]  /*19b00*/  STL [R1+0x12a8], R231 ;  /* 0x0012a8e701007387 */ /* 0x000fe40000100800 */
[----:B------:R-:W-:Y:S01]  /*19b10*/  LEA R2, R2, R5, 0x11 ;  /* 0x0000000502027211 */ /* 0x000fe200078e88ff */
[C---:B---3--:R-:W-:Y:S01]  /*19b20*/  IMAD.SHL.U32 R5, R4.reuse, 0x2, RZ ;  /* 0x0000000204057824 */ /* 0x048fe200078e00ff */
[----:B------:R-:W-:Y:S01]  /*19b30*/  BAR.SYNC.DEFER_BLOCKING 0x0 ;  /* 0x0000000000007b1d */ /* 0x000fe20000010000 */
[----:B------:R-:W-:-:S05]  /*19b40*/  LOP3.LUT R4, R4, 0x7, RZ, 0xc0, !PT ;  /* 0x0000000704047812 */ /* 0x000fca00078ec0ff */
[----:B------:R-:W-:Y:S01]  /*19b50*/  IMAD R4, R4, 0x110, RZ ;  /* 0x0000011004047824 */ /* 0x000fe200078e02ff */
[----:B------:R-:W-:Y:S04]  /*19b60*/  STL [R1+0x12a4], R224 ;  /* 0x0012a4e001007387 */ /* 0x000fe80000100800 */
[----:B------:R-:W-:Y:S01]  /*19b70*/  LOP3.LUT R4, R4, 0x30, R5, 0x78, !PT ;  /* 0x0000003004047812 */ /* 0x000fe200078e7805 */
[----:B------:R-:W-:Y:S03]  /*19b80*/  STL [R1+0x12a0], R225 ;  /* 0x0012a0e101007387 */ /* 0x000fe60000100800 */
[----:B------:R-:W-:Y:S01]  /*19b90*/  LEA R252, R252, R4, 0xe ;  /* 0x00000004fcfc7211 */ /* 0x000fe200078e70ff */
[----:B------:R-:W-:Y:S04]  /*19ba0*/  STL [R1+0x129c], R226 ;  /* 0x00129ce201007387 */ /* 0x000fe80000100800 */
[----:B------:R-:W-:Y:S04]  /*19bb0*/  STL [R1+0x1298], R227 ;  /* 0x001298e301007387 */ /* 0x000fe80000100800 */
[----:B------:R-:W-:Y:S04]  /*19bc0*/  LDS R244, [R2] ;  /* 0x0000000002f47984 */ /* 0x000fe80000000800 */
[----:B------:R-:W-:Y:S04]  /*19bd0*/  LDS R246, [R2+0x2000] ;  /* 0x0020000002f67984 */ /* 0x000fe80000000800 */
[----:B------:R-:W1:Y:S04]  /*19be0*/  LDSM.16.M88.4 R48, [R252+0x80000] ;  /* 0x08000000fc30783b */ /* 0x000e680000000200 */
[----:B------:R-:W3:Y:S04]  /*19bf0*/  LDSM.16.M88.4 R44, [R252+0x80800] ;  /* 0x08080000fc2c783b */ /* 0x000ee80000000200 */
[----:B------:R-:W4:Y:S04]  /*19c00*/  LDSM.16.M88.4 R56, [R252+0x81000] ;  /* 0x08100000fc38783b */ /* 0x000f280000000200 */
[----:B------:R-:W-:Y:S04]  /*19c10*/  STL.64 [R1+0x1230], R250 ;  /* 0x001230fa01007387 */ /* 0x000fe80000100a00 */
[----:B------:R-:W-:Y:S04]  /*19c20*/  STL.64 [R1+0x1228], R248 ;  /* 0x001228f801007387 */ /* 0x000fe80000100a00 */
[----:B------:R-:W5:Y:S04]  /*19c30*/  LDSM.16.M88.4 R52, [R252+0x81800] ;  /* 0x08180000fc34783b */ /* 0x000f680000000200 */
[----:B------:R-:W-:Y:S04]  /*19c40*/  LDSM.16.M88.4 R64, [R252+0x82000] ;  /* 0x08200000fc40783b */ /* 0x000fe80000000200 */
[----:B------:R-:W-:Y:S04]  /*19c50*/  LDSM.16.M88.4 R60, [R252+0x82800] ;  /* 0x08280000fc3c783b */ /* 0x000fe80000000200 */
[----:B------:R-:W-:Y:S04]  /*19c60*/  LDSM.16.M88.4 R40, [R252+0x83000] ;  /* 0x08300000fc28783b */ /* 0x000fe80000000200 */
[----:B------:R-:W-:Y:S04]  /*19c70*/  STL [R1+0xd58], R0 ;  /* 0x000d580001007387 */ /* 0x000fe80000100800 */
[----:B-1----:R-:W-:Y:S04]  /*19c80*/  STL [R1+0x1220], R50 ;  /* 0x0012203201007387 */ /* 0x002fe80000100800 */
[----:B------:R-:W-:Y:S04]  /*19c90*/  STL [R1+0x121c], R51 ;  /* 0x00121c3301007387 */ /* 0x000fe80000100800 */
[----:B---3--:R-:W-:Y:S04]  /*19ca0*/  STL [R1+0x1214], R46 ;  /* 0x0012142e01007387 */ /* 0x008fe80000100800 */
[----:B------:R-:W-:Y:S04]  /*19cb0*/  STL [R1+0x1210], R47 ;  /* 0x0012102f01007387 */ /* 0x000fe80000100800 */
[----:B----4-:R-:W-:Y:S04]  /*19cc0*/  STL [R1+0x120c], R58 ;  /* 0x00120c3a01007387 */ /* 0x010fe80000100800 */
[----:B------:R-:W-:Y:S04]  /*19cd0*/  STL [R1+0x1208], R59 ;  /* 0x0012083b01007387 */ /* 0x000fe80000100800 */
[----:B-----5:R-:W-:Y:S04]  /*19ce0*/  STL [R1+0x1218], R55 ;  /* 0x0012183701007387 */ /* 0x020fe80000100800 */
[----:B------:R-:W-:Y:S04]  /*19cf0*/  LDSM.16.M88.4 R36, [R252+0x83800] ;  /* 0x08380000fc24783b */ /* 0x000fe80000000200 */
[----:B------:R-:W-:Y:S04]  /*19d00*/  LDS R28, [R2+0x100] ;  /* 0x00010000021c7984 */ /* 0x000fe80000000800 */
[----:B------:R-:W-:Y:S04]  /*19d10*/  LDS R30, [R2+0x2100] ;  /* 0x00210000021e7984 */ /* 0x000fe80000000800 */
[----:B------:R-:W-:Y:S04]  /*19d20*/  STL [R1+0x1050], R252 ;  /* 0x001050fc01007387 */ /* 0x000fe80000100800 */
[----:B------:R-:W-:Y:S04]  /*19d30*/  LDS R92, [R2+0x200] ;  /* 0x00020000025c7984 */ /* 0x000fe80000000800 */
[----:B------:R-:W-:Y:S01]  /*19d40*/  LDS R94, [R2+0x2200] ;  /* 0x00220000025e7984 */ /* 0x000fe20000000800 */
[----:B--2---:R-:W-:-:S05]  /*19d50*/  IMAD R3, R3, 0x20000, R6 ;  /* 0x0002000003037824 */ /* 0x004fca00078e0206 */
[----:B------:R-:W-:Y:S04]  /*19d60*/  LDS R245, [R3] ;  /* 0x0000000003f57984 */ /* 0x000fe80000000800 */
[----:B------:R-:W1:Y:S04]  /*19d70*/  LDS R247, [R3+0x2000] ;  /* 0x0020000003f77984 */ /* 0x000e680000000800 */
[----:B------:R-:W-:Y:S04]  /*19d80*/  LDS R29, [R3+0x100] ;  /* 0x00010000031d7984 */ /* 0x000fe80000000800 */
[----:B------:R-:W2:Y:S04]  /*19d90*/  LDS R31, [R3+0x2100] ;  /* 0x00210000031f7984 */ /* 0x000ea80000000800 */
[----:B------:R-:W-:Y:S04]  /*19da0*/  LDS R93, [R3+0x200] ;  /* 0x00020000035d7984 */ /* 0x000fe80000000800 */
[----:B------:R-:W3:Y:S01]  /*19db0*/  LDS R95, [R3+0x2200] ;  /* 0x00220000035f7984 */ /* 0x000ee20000000800 */
[C---:B-1----:R-:W-:Y:S11]  /*19dc0*/  HMMA.1688.F32.TF32 R4, R244.reuse, R48, R160 ;  /* 0x00000030f404723c */ /* 0x042ff600000810a0 */
[----:B------:R-:W-:Y:S11]  /*19dd0*/  @!UPT UIADD3 URZ, URZ, URZ, URZ ;  /* 0x0000003f3f3ff290 */ /* 0x000ff6000fffe03f */
[----:B------:R-:W-:Y:S02]  /*19de0*/  @!UPT UIADD3 URZ, URZ, URZ, URZ ;  /* 0x0000003f3f3ff290 */ /* 0x000fe4000fffe03f */
[----:B------:R-:W-:Y:S01]  /*19df0*/  IMAD.MOV.U32 R251, RZ, RZ, R4 ;  /* 0x000000fffffb7224 */ /* 0x000fe200078e0004 */
[----:B------:R-:W-:Y:S01]  /*19e00*/  MOV R249, R6 ;  /* 0x0000000600f97202 */ /* 0x000fe20000000f00 */
[----:B------:R-:W-:Y:S02]  /*19e10*/  IMAD.MOV.U32 R250, RZ, RZ, R5 ;  /* 0x000000fffffa7224 */ /* 0x000fe400078e0005 */
[----:B------:R-:W-:Y:S02]  /*19e20*/  IMAD.MOV.U32 R248, RZ, RZ, R7 ;  /* 0x000000fffff87224 */ /* 0x000fe400078e0007 */
[----:B------:R-:W-:Y:S01]  /*19e30*/  HMMA.1688.F32.TF32 R4, R244, R44, R156 ;  /* 0x0000002cf404723c */ /* 0x000fe2000008109c */
[----:B------:R-:W-:Y:S04]  /*19e40*/  LDS R156, [R2+0x400] ;  /* 0x00040000029c7984 */ /* 0x000fe80000000800 */
[----:B------:R-:W-:Y:S03]  /*19e50*/  LDS R158, [R2+0x2400] ;  /* 0x00240000029e7984 */ /* 0x000fe60000000800 */
[----:B--2---:R-:W-:Y:S01]  /*19e60*/  HMMA.1688.F32.TF32 R240, R28, R48, R240 ;  /* 0x000000301cf0723c */ /* 0x004fe200000810f0 */
[----:B------:R-:W-:Y:S04]  /*19e70*/  LDS R157, [R3+0x400] ;  /* 0x00040000039d7984 */ /* 0x000fe80000000800 */
[----:B------:R-:W-:Y:S11]  /*19e80*/  LDS R159, [R3+0x2400] ;  /* 0x00240000039f7984 */ /* 0x000ff60000000800 */
[----:B------:R-:W-:Y:S01]  /*19e90*/  IMAD.MOV.U32 R224, RZ, RZ, R4 ;  /* 0x000000ffffe07224 */ /* 0x000fe200078e0004 */
[----:B------:R-:W-:Y:S01]  /*19ea0*/  MOV R225, R5 ;  /* 0x0000000500e17202 */ /* 0x000fe20000000f00 */
[----:B------:R-:W-:-:S02]  /*19eb0*/  IMAD.MOV.U32 R226, RZ, RZ, R6 ;  /* 0x000000ffffe27224 */ /* 0x000fc400078e0006 */
[----:B------:R-:W-:Y:S02]  /*19ec0*/  IMAD.MOV.U32 R227, RZ, RZ, R7 ;  /* 0x000000ffffe37224 */ /* 0x000fe400078e0007 */
[C---:B------:R-:W-:Y:S11]  /*19ed0*/  HMMA.1688.F32.TF32 R4, R244.reuse, R56, R176 ;  /* 0x00000038f404723c */ /* 0x040ff600000810b0 */
[----:B------:R-:W-:Y:S11]  /*19ee0*/  @!UPT UIADD3 URZ, URZ, URZ, URZ ;  /* 0x0000003f3f3ff290 */ /* 0x000ff6000fffe03f */
[----:B------:R-:W-:Y:S02]  /*19ef0*/  @!UPT UIADD3 URZ, URZ, URZ, URZ ;  /* 0x0000003f3f3ff290 */ /* 0x000fe4000fffe03f */
[----:B------:R-:W-:Y:S01]  /*19f00*/  MOV R228, R4 ;  /* 0x0000000400e47202 */ /* 0x000fe20000000f00 */
[----:B------:R-:W-:Y:S01]  /*19f10*/  IMAD.MOV.U32 R229, RZ, RZ, R5 ;  /* 0x000000ffffe57224 */ /* 0x000fe200078e0005 */
[----:B------:R-:W-:Y:S01]  /*19f20*/  MOV R231, R7 ;  /* 0x0000000700e77202 */ /* 0x000fe20000000f00 */
[----:B------:R-:W-:Y:S02]  /*19f30*/  IMAD.MOV.U32 R230, RZ, RZ, R6 ;  /* 0x000000ffffe67224 */ /* 0x000fe400078e0006 */
[C---:B------:R-:W-:Y:S11]  /*19f40*/  HMMA.1688.F32.TF32 R4, R244.reuse, R52, R180 ;  /* 0x00000034f404723c */ /* 0x040ff600000810b4 */
[----:B------:R-:W-:Y:S11]  /*19f50*/  @!UPT UIADD3 URZ, URZ, URZ, URZ ;  /* 0x0000003f3f3ff290 */ /* 0x000ff6000fffe03f */
[----:B------:R-:W-:Y:S02]  /*19f60*/  @!UPT UIADD3 URZ, URZ, URZ, URZ ;  /* 0x0000003f3f3ff290 */ /* 0x000fe4000fffe03f */
[----:B------:R-:W-:Y:S01]  /*19f70*/  IMAD.MOV.U32 R232, RZ, RZ, R4 ;  /* 0x000000ffffe87224 */ /* 0x000fe200078e0004 */
[----:B------:R-:W-:Y:S01]  /*19f80*/  MOV R234, R6 ;  /* 0x0000000600ea7202 */ /* 0x000fe20000000f00 */
[----:B------:R-:W-:Y:S02]  /*19f90*/  IMAD.MOV.U32 R233, RZ, RZ, R5 ;  /* 0x000000ffffe97224 */ /* 0x000fe400078e0005 */
        /* <DEDUP_REMOVED lines=8> */
[----:B------:R-:W-:Y:S11]  /*1a020*/  HMMA.1688.F32.TF32 R4, R244, R60, R192 ;  /* 0x0000003cf404723c */ /* 0x000ff600000810c0 */
[----:B------:R-:W-:Y:S11]  /*1a030*/  @!UPT UIADD3 URZ, URZ, URZ, URZ ;  /* 0x0000003f3f3ff290 */ /* 0x000ff6000fffe03f */
[----:B------:R-:W-:Y:S01]  /*1a040*/  @!UPT UIADD3 URZ, URZ, URZ, URZ ;  /* 0x0000003f3f3ff290 */ /* 0x000fe2000fffe03f */
[----:B------:R-:W-:Y:S01]  /*1a050*/  STL.64 [R1+0x30], R4 ;  /* 0x0000300401007387 */ /* 0x000fe20000100a00 */
[----:B------:R-:W-:-:S03]  /*1a060*/  MOV R0, R7 ;  /* 0x0000000700007202 */ /* 0x000fc60000000f00 */
[----:B------:R1:W-:Y:S01]  /*1a070*/  STL [R1+0x38], R6 ;  /* 0x0000380601007387 */ /* 0x0003e20000100800 */
[----:B------:R-:W-:Y:S03]  /*1a080*/  HMMA.1688.F32.TF32 R8, R28, R56, R220 ;  /* 0x000000381c08723c */ /* 0x000fe600000810dc */
[----:B------:R-:W2:Y:S04]  /*1a090*/  LDL.LU.64 R96, [R1+0x270] ;  /* 0x0002700001607983 */ /* 0x000ea80000300a00 */
[----:B------:R-:W2:Y:S01]  /*1a0a0*/  LDL.LU.64 R98, [R1+0x278] ;  /* 0x0002780001627983 */ /* 0x000ea20000300a00 */
[C---:B-1----:R-:W-:Y:S03]  /*1a0b0*/  HMMA.1688.F32.TF32 R4, R244.reuse, R40, R200 ;  /* 0x00000028f404723c */ /* 0x042fe600000810c8 */
[----:B------:R-:W4:Y:S04]  /*1a0c0*/  LDL.LU.64 R100, [R1+0x260] ;  /* 0x0002600001647983 */ /* 0x000f280000300a00 */
[----:B------:R-:W4:Y:S01]  /*1a0d0*/  LDL.LU.64 R102, [R1+0x268] ;  /* 0x0002680001667983 */ /* 0x000f220000300a00 */
[----:B------:R-:W-:Y:S03]  /*1a0e0*/  HMMA.1688.F32.TF32 R244, R244, R36, R208 ;  /* 0x00000024f4f4723c */ /* 0x000fe600000810d0 */
[----:B------:R-:W5:Y:S04]  /*1a0f0*/  LDL.LU.64 R104, [R1+0x250] ;  /* 0x0002500001687983 */ /* 0x000f680000300a00 */
[----:B------:R-:W5:Y:S01]  /*1a100*/  LDL.LU.64 R106, [R1+0x258] ;  /* 0x00025800016a7983 */ /* 0x000f620000300a00 */
[C---:B------:R-:W-:Y:S03]  /*1a110*/  HMMA.1688.F32.TF32 R12, R28.reuse, R52, R212 ;  /* 0x000000341c0c723c */ /* 0x040fe600000810d4 */
[----:B------:R-:W5:Y:S04]  /*1a120*/  LDL.LU.64 R116, [R1+0x230] ;  /* 0x0002300001747983 */ /* 0x000f680000300a00 */
[----:B------:R-:W5:Y:S01]  /*1a130*/  LDL.LU.64 R118, [R1+0x238] ;  /* 0x0002380001767983 */ /* 0x000f620000300a00 */
[----:B------:R-:W-:Y:S01]  /*1a140*/  IMAD.MOV.U32 R47, RZ, RZ, R4 ;  /* 0x000000ffff2f7224 */ /* 0x000fe200078e0004 */
[----:B------:R-:W-:Y:S01]  /*1a150*/  MOV R59, R6 ;  /* 0x00000006003b7202 */ /* 0x000fe20000000f00 */
[----:B------:R-:W-:Y:S01]  /*1a160*/  IMAD.MOV.U32 R58, RZ, RZ, R5 ;  /* 0x000000ffff3a7224 */ /* 0x000fe200078e0005 */
[C---:B------:R-:W-:Y:S01]  /*1a170*/  HMMA.1688.F32.TF32 R16, R28.reuse, R64, R204 ;  /* 0x000000401c10723c */ /* 0x040fe200000810cc */
[----:B------:R-:W-:Y:S01]  /*1a180*/  IMAD.MOV.U32 R252, RZ, RZ, R7 ;  /* 0x000000fffffc7224 */ /* 0x000fe200078e0007 */
[----:B------:R-:W5:Y:S04]  /*1a190*/  LDL.LU.64 R172, [R1+0x240] ;  /* 0x0002400001ac7983 */ /* 0x000f680000300a00 */
[----:B------:R-:W5:Y:S02]  /*1a1a0*/  LDL.LU.64 R174, [R1+0x248] ;  /* 0x0002480001ae7983 */ /* 0x000f640000300a00 */
[C---:B------:R-:W-:Y:S08]  /*1a1b0*/  HMMA.1688.F32.TF32 R4, R28.reuse, R44, R216 ;  /* 0x0000002c1c04723c */ /* 0x040ff000000810d8 */
[C---:B------:R-:W-:Y:S08]  /*1a1c0*/  HMMA.1688.F32.TF32 R20, R28.reuse, R60, R196 ;  /* 0x0000003c1c14723c */ /* 0x040ff000000810c4 */
[C---:B------:R-:W-:Y:S01]  /*1a1d0*/  HMMA.1688.F32.TF32 R24, R28.reuse, R40, R188 ;  /* 0x000000281c18723c */ /* 0x040fe200000810bc */
[----:B------:R-:W-:Y:S04]  /*1a1e0*/  STL.64 [R1+0x11d0], R246 ;  /* 0x0011d0f601007387 */ /* 0x000fe80000100a00 */
[----:B------:R-:W-:Y:S03]  /*1a1f0*/  LDS R220, [R2+0x600] ;  /* 0x0006000002dc7984 */ /* 0x000fe60000000800 */
[----:B------:R-:W-:Y:S01]  /*1a200*/  HMMA.1688.F32.TF32 R28, R28, R36, R152 ;  /* 0x000000241c1c723c */ /* 0x000fe20000081098 */
[----:B------:R-:W-:Y:S07]  /*1a210*/  STL.64 [R1+0x11c8], R244 ;  /* 0x0011c8f401007387 */ /* 0x000fee0000100a00 */
[C---:B---3--:R-:W-:Y:S01]  /*1a220*/  HMMA.1688.F32.TF32 R32, R92.reuse, R48, R148 ;  /* 0x000000305c20723c */ /* 0x048fe20000081094 */
[----:B------:R-:W-:Y:S04]  /*1a230*/  STL.64 [R1+0x11e0], R242 ;  /* 0x0011e0f201007387 */ /* 0x000fe80000100a00 */
        /* <DEDUP_REMOVED lines=8> */
[----:B------:R1:W-:Y:S04]  /*1a2c0*/  STL.64 [R1+0x1248], R16 ;  /* 0x0012481001007387 */ /* 0x0003e80000100a00 */
        /* <DEDUP_REMOVED lines=8> */
[----:B-1----:R-:W3:Y:S04]  /*1a350*/  LDL.LU.64 R16, [R1+0x1e0] ;  /* 0x0001e00001107983 */ /* 0x002ee80000300a00 */
[----:B------:R-:W3:Y:S04]  /*1a360*/  LDL.LU.64 R18, [R1+0x1e8] ;  /* 0x0001e80001127983 */ /* 0x000ee80000300a00 */
[----:B------:R-:W3:Y:S04]  /*1a370*/  LDL.LU.64 R12, [R1+0x1d0] ;  /* 0x0001d000010c7983 */ /* 0x000ee80000300a00 */
[----:B------:R-:W3:Y:S04]  /*1a380*/  LDL.LU.64 R14, [R1+0x1d8] ;  /* 0x0001d800010e7983 */ /* 0x000ee80000300a00 */
[----:B------:R-:W3:Y:S04]  /*1a390*/  LDL.LU.64 R8, [R1+0x1c0] ;  /* 0x0001c00001087983 */ /* 0x000ee80000300a00 */
[----:B------:R-:W3:Y:S04]  /*1a3a0*/  LDL.LU.64 R10, [R1+0x1c8] ;  /* 0x0001c800010a7983 */ /* 0x000ee80000300a00 */
[----:B------:R-:W3:Y:S04]  /*1a3b0*/  LDL.LU.64 R4, [R1+0x1b0] ;  /* 0x0001b00001047983 */ /* 0x000ee80000300a00 */
[----:B------:R-:W3:Y:S01]  /*1a3c0*/  LDL.LU.64 R6, [R1+0x1b8] ;  /* 0x0001b80001067983 */ /* 0x000ee20000300a00 */
[C---:B------:R-:W-:Y:S03]  /*1a3d0*/  HMMA.1688.F32.TF32 R68, R92.reuse, R44, R144 ;  /* 0x0000002c5c44723c */ /* 0x040fe60000081090 */
[----:B------:R-:W-:Y:S04]  /*1a3e0*/  LDS R222, [R2+0x2600] ;  /* 0x0026000002de7984 */ /* 0x000fe80000000800 */
[----:B------:R-:W-:Y:S01]  /*1a3f0*/  LDS R221, [R3+0x600] ;  /* 0x0006000003dd7984 */ /* 0x000fe20000000800 */
[C---:B------:R-:W-:Y:S03]  /*1a400*/  HMMA.1688.F32.TF32 R72, R92.reuse, R56, R140 ;  /* 0x000000385c48723c */ /* 0x040fe6000008108c */
[----:B------:R-:W3:Y:S04]  /*1a410*/  LDL.LU.64 R140, [R1+0x1a0] ;  /* 0x0001a000018c7983 */ /* 0x000ee80000300a00 */
[----:B------:R-:W3:Y:S01]  /*1a420*/  LDL.LU.64 R142, [R1+0x1a8] ;  /* 0x0001a800018e7983 */ /* 0x000ee20000300a00 */
        /* <DEDUP_REMOVED lines=12> */
[----:B------:R-:W-:Y:S03]  /*1a4f0*/  HMMA.1688.F32.TF32 R92, R92, R36, R128 ;  /* 0x000000245c5c723c */ /* 0x000fe60000081080 */
[----:B------:R-:W-:Y:S04]  /*1a500*/  LDS R128, [R2+0x300] ;  /* 0x0003000002807984 */ /* 0x000fe80000000800 */
[----:B------:R-:W-:Y:S04]  /*1a510*/  LDS R130, [R2+0x2300] ;  /* 0x0023000002827984 */ /* 0x000fe80000000800 */
[----:B------:R-:W-:Y:S04]  /*1a520*/  LDS R129, [R3+0x300] ;  /* 0x0003000003817984 */ /* 0x000fe80000000800 */
[----:B------:R-:W1:Y:S04]  /*1a530*/  LDS R131, [R3+0x2300] ;  /* 0x0023000003837984 */ /* 0x000e680000000800 */
[----:B------:R-:W3:Y:S04]  /*1a540*/  LDL.LU.64 R160, [R1+0x130] ;  /* 0x0001300001a07983 */ /* 0x000ee80000300a00 */
[----:B------:R-:W3:Y:S04]  /*1a550*/  LDL.LU.64 R162, [R1+0x138] ;  /* 0x0001380001a27983 */ /* 0x000ee80000300a00 */
[----:B------:R-:W3:Y:S04]  /*1a560*/  LDL.LU.64 R164, [R1+0x120] ;  /* 0x0001200001a47983 */ /* 0x000ee80000300a00 */
[----:B------:R-:W3:Y:S04]  /*1a570*/  LDL.LU.64 R166, [R1+0x128] ;  /* 0x0001280001a67983 */ /* 0x000ee80000300a00 */
[----:B------:R-:W3:Y:S04]  /*1a580*/  LDL.LU.64 R168, [R1+0x110] ;  /* 0x0001100001a87983 */ /* 0x000ee80000300a00 */
[----:B------:R-:W3:Y:S04]  /*1a590*/  LDL.LU.64 R170, [R1+0x118] ;  /* 0x0001180001aa7983 */ /* 0x000ee80000300a00 */
[----:B------:R-:W-:Y:S04]  /*1a5a0*/  LDS R223, [R3+0x2600] ;  /* 0x0026000003df7984 */ /* 0x000fe80000000800 */
[----:B------:R-:W-:Y:S04]  /*1a5b0*/  LDS R188, [R2+0x500] ;  /* 0x0005000002bc7984 */ /* 0x000fe80000000800 */
[----:B------:R-:W-:Y:S01]  /*1a5c0*/  LDS R190, [R2+0x2500] ;  /* 0x0025000002be7984 */ /* 0x000fe20000000800 */
[C---:B-1----:R-:W-:Y:S03]  /*1a5d0*/  HMMA.1688.F32.TF32 R112, R128.reuse, R64, R120 ;  /* 0x000000408070723c */ /* 0x042fe60000081078 */
[----:B------:R-:W-:Y:S04]  /*1a5e0*/  LDS R189, [R3+0x500] ;  /* 0x0005000003bd7984 */ /* 0x000fe80000000800 */
[----:B------:R-:W1:Y:S01]  /*1a5f0*/  LDS R191, [R3+0x2500] ;  /* 0x0025000003bf7984 */ /* 0x000e620000000800 */
[C---:B------:R-:W-:Y:S08]  /*1a600*/  HMMA.1688.F32.TF32 R108, R128.reuse, R52, R124 ;  /* 0x00000034806c723c */ /* 0x040ff0000008107c */
[C---:B--2---:R-:W-:Y:S08]  /*1a610*/  HMMA.1688.F32.TF32 R96, R128.reuse, R48, R96 ;  /* 0x000000308060723c */ /* 0x044ff00000081060 */
[C---:B----4-:R-:W-:Y:S08]  /*1a620*/  HMMA.1688.F32.TF32 R100, R128.reuse, R44, R100 ;  /* 0x0000002c8064723c */ /* 0x050ff00000081064 */
[C---:B-----5:R-:W-:Y:S08]  /*1a630*/  HMMA.1688.F32.TF32 R104, R128.reuse, R56, R104 ;  /* 0x000000388068723c */ /* 0x060ff00000081068 */
[C---:B------:R-:W-:Y:S08]  /*1a640*/  HMMA.1688.F32.TF32 R116, R128.reuse, R60, R116 ;  /* 0x0000003c8074723c */ /* 0x040ff00000081074 */
[C---:B------:R-:W-:Y:S01]  /*1a650*/  HMMA.1688.F32.TF32 R120, R128.reuse, R40, R172 ;  /* 0x000000288078723c */ /* 0x040fe200000810ac */
[----:B------:R-:W2:Y:S04]  /*1a660*/  LDL.LU.64 R172, [R1+0x100] ;  /* 0x0001000001ac7983 */ /* 0x000ea80000300a00 */
[----:B------:R-:W2:Y:S04]  /*1a670*/  LDL.LU.64 R174, [R1+0x108] ;  /* 0x0001080001ae7983 */ /* 0x000ea80000300a00 */
[----:B------:R-:W4:Y:S04]  /*1a680*/  LDL.LU.64 R32, [R1+0xf0] ;  /* 0x0000f00001207983 */ /* 0x000f280000300a00 */
[----:B------:R-:W4:Y:S04]  /*1a690*/  LDL.LU.64 R34, [R1+0xf8] ;  /* 0x0000f80001227983 */ /* 0x000f280000300a00 */
[----:B------:R-:W5:Y:S04]  /*1a6a0*/  LDL.LU.64 R28, [R1+0xd0] ;  /* 0x0000d000011c7983 */ /* 0x000f680000300a00 */
[----:B------:R-:W5:Y:S04]  /*1a6b0*/  LDL.LU.64 R30, [R1+0xd8] ;  /* 0x0000d800011e7983 */ /* 0x000f680000300a00 */
[----:B------:R-:W2:Y:S04]  /*1a6c0*/  LDL.LU.64 R24, [R1+0xc0] ;  /* 0x0000c00001187983 */ /* 0x000ea80000300a00 */
[----:B------:R-:W2:Y:S04]  /*1a6d0*/  LDL.LU.64 R26, [R1+0xc8] ;  /* 0x0000c800011a7983 */ /* 0x000ea80000300a00 */
[----:B------:R-:W2:Y:S04]  /*1a6e0*/  LDL.LU.64 R20, [R1+0xb0] ;  /* 0x0000b00001147983 */ /* 0x000ea80000300a00 */
[----:B------:R-:W2:Y:S01]  /*1a6f0*/  LDL.LU.64 R22, [R1+0xb8] ;  /* 0x0000b80001167983 */ /* 0x000ea20000300a00 */
[----:B---3--:R-:W-:Y:S03]  /*1a700*/  HMMA.1688.F32.TF32 R124, R128, R36, R16 ;  /* 0x00000024807c723c */ /* 0x008fe60000081010 */
        /* <DEDUP_REMOVED lines=9> */
[----:B------:R-:W3:Y:S04]  /*1a7a0*/  LDL.LU.64 R4, [R1+0x60] ;  /* 0x0000600001047983 */ /* 0x000ee80000300a00 */
[----:B------:R-:W3:Y:S01]  /*1a7b0*/  LDL.LU.64 R6, [R1+0x68] ;  /* 0x0000680001067983 */ /* 0x000ee20000300a00 */
[----:B------:R-:W-:Y:S01]  /*1a7c0*/  IMAD.MOV.U32 R244, RZ, RZ, R232 ;  /* 0x000000fffff47224 */ /* 0x000fe200078e00e8 */
[----:B------:R-:W-:Y:S01]  /*1a7d0*/  MOV R245, R233 ;  /* 0x000000e900f57202 */ /* 0x000fe20000000f00 */
[----:B------:R-:W-:Y:S01]  /*1a7e0*/  IMAD.MOV.U32 R246, RZ, RZ, R234 ;  /* 0x000000fffff67224 */ /* 0x000fe200078e00ea */
[----:B------:R-:W3:Y:S01]  /*1a7f0*/  LDL.LU R232, [R1+0x12c4] ;  /* 0x0012c40001e87983 */ /* 0x000ee20000300800 */
[----:B------:R-:W-:Y:S01]  /*1a800*/  IMAD.MOV.U32 R247, RZ, RZ, R235 ;  /* 0x000000fffff77224 */ /* 0x000fe200078e00eb */
[----:B------:R-:W-:-:S02]  /*1a810*/  MOV R240, R228 ;  /* 0x000000e400f07202 */ /* 0x000fc40000000f00 */
[----:B------:R-:W3:Y:S01]  /*1a820*/  LDL.LU R233, [R1+0x12c0] ;  /* 0x0012c00001e97983 */ /* 0x000ee20000300800 */
[----:B------:R-:W-:-:S03]  /*1a830*/  IMAD.MOV.U32 R241, RZ, RZ, R229 ;  /* 0x000000fffff17224 */ /* 0x000fc600078e00e5 */
[----:B------:R-:W3:Y:S01]  /*1a840*/  LDL.LU R234, [R1+0x12bc] ;  /* 0x0012bc0001ea7983 */ /* 0x000ee20000300800 */
[----:B------:R-:W-:-:S03]  /*1a850*/  IMAD.MOV.U32 R242, RZ, RZ, R230 ;  /* 0x000000fffff27224 */ /* 0x000fc600078e00e6 */
[----:B------:R-:W3:Y:S01]  /*1a860*/  LDL.LU R235, [R1+0x12b8] ;  /* 0x0012b80001eb7983 */ /* 0x000ee20000300800 */
[----:B------:R-:W-:-:S03]  /*1a870*/  MOV R243, R231 ;  /* 0x000000e700f37202 */ /* 0x000fc60000000f00 */
[----:B------:R-:W3:Y:S04]  /*1a880*/  LDL.LU R228, [R1+0x12b4] ;  /* 0x0012b40001e47983 */ /* 0x000ee80000300800 */
[----:B------:R-:W3:Y:S04]  /*1a890*/  LDL.LU R229, [R1+0x12b0] ;  /* 0x0012b00001e57983 */ /* 0x000ee80000300800 */
[----:B------:R-:W3:Y:S04]  /*1a8a0*/  LDL.LU R230, [R1+0x12ac] ;  /* 0x0012ac0001e67983 */ /* 0x000ee80000300800 */
[----:B------:R-:W3:Y:S01]  /*1a8b0*/  LDL.LU R231, [R1+0x12a8] ;  /* 0x0012a80001e77983 */ /* 0x000ee20000300800 */
[C---:B------:R-:W-:Y:S08]  /*1a8c0*/  HMMA.1688.F32.TF32 R140, R156.reuse, R52, R140 ;  /* 0x000000349c8c723c */ /* 0x040ff0000008108c */
[C---:B------:R-:W-:Y:S08]  /*1a8d0*/  HMMA.1688.F32.TF32 R144, R156.reuse, R64, R144 ;  /* 0x000000409c90723c */ /* 0x040ff00000081090 */
[C---:B------:R-:W-:Y:S08]  /*1a8e0*/  HMMA.1688.F32.TF32 R148, R156.reuse, R60, R148 ;  /* 0x0000003c9c94723c */ /* 0x040ff00000081094 */
[C---:B------:R-:W-:Y:S08]  /*1a8f0*/  HMMA.1688.F32.TF32 R152, R156.reuse, R40, R152 ;  /* 0x000000289c98723c */ /* 0x040ff00000081098 */
[----:B------:R-:W-:Y:S08]  /*1a900*/  HMMA.1688.F32.TF32 R156, R156, R36, R176 ;  /* 0x000000249c9c723c */ /* 0x000ff000000810b0 */
[C---:B-1----:R-:W-:Y:S08]  /*1a910*/  HMMA.1688.F32.TF32 R160, R188.reuse, R48, R160 ;  /* 0x00000030bca0723c */ /* 0x042ff000000810a0 */
[C---:B------:R-:W-:Y:S08]  /*1a920*/  HMMA.1688.F32.TF32 R164, R188.reuse, R44, R164 ;  /* 0x0000002cbca4723c */ /* 0x040ff000000810a4 */
[C---:B------:R-:W-:Y:S08]  /*1a930*/  HMMA.1688.F32.TF32 R168, R188.reuse, R56, R168 ;  /* 0x00000038bca8723c */ /* 0x040ff000000810a8 */
[C---:B----4-:R-:W-:Y:S08]  /*1a940*/  HMMA.1688.F32.TF32 R176, R188.reuse, R64, R32 ;  /* 0x00000040bcb0723c */ /* 0x050ff00000081020 */
[C---:B-----5:R-:W-:Y:S08]  /*1a950*/  HMMA.1688.F32.TF32 R180, R188.reuse, R60, R28 ;  /* 0x0000003cbcb4723c */ /* 0x060ff0000008101c */
[C---:B--2---:R-:W-:Y:S08]  /*1a960*/  HMMA.1688.F32.TF32 R184, R188.reuse, R40, R24 ;  /* 0x00000028bcb8723c */ /* 0x044ff00000081018 */
[C---:B------:R-:W-:Y:S08]  /*1a970*/  HMMA.1688.F32.TF32 R172, R188.reuse, R52, R172 ;  /* 0x00000034bcac723c */ /* 0x040ff000000810ac */
[----:B------:R-:W-:Y:S08]  /*1a980*/  HMMA.1688.F32.TF32 R188, R188, R36, R20 ;  /* 0x00000024bcbc723c */ /* 0x000ff00000081014 */
[----:B---3--:R-:W-:Y:S07]  /*1a990*/  HMMA.1688.F32.TF32 R204, R220, R52, R4 ;  /* 0x00000034dccc723c */ /* 0x008fee0000081004 */
[----:B------:R-:W-:Y:S01]  /*1a9a0*/  IMAD.MOV.U32 R4, RZ, RZ, R224 ;  /* 0x000000ffff047224 */ /* 0x000fe200078e00e0 */
[----:B------:R-:W-:Y:S01]  /*1a9b0*/  MOV R6, R226 ;  /* 0x000000e200067202 */ /* 0x000fe20000000f00 */
[----:B------:R-:W2:Y:S01]  /*1a9c0*/  LDL.LU R224, [R1+0x12a4] ;  /* 0x0012a40001e07983 */ /* 0x000ea20000300800 */
[----:B------:R-:W-:-:S02]  /*1a9d0*/  IMAD.MOV.U32 R5, RZ, RZ, R225 ;  /* 0x000000ffff057224 */ /* 0x000fc400078e00e1 */
[----:B------:R-:W-:Y:S01]  /*1a9e0*/  IMAD.MOV.U32 R7, RZ, RZ, R227 ;  /* 0x000000ffff077224 */ /* 0x000fe200078e00e3 */
[----:B------:R-:W2:Y:S04]  /*1a9f0*/  LDL.LU R225, [R1+0x12a0] ;  /* 0x0012a00001e17983 */ /* 0x000ea80000300800 */
[----:B------:R-:W2:Y:S04]  /*1aa00*/  LDL.LU R226, [R1+0x129c] ;  /* 0x00129c0001e27983 */ /* 0x000ea80000300800 */
[----:B------:R-:W2:Y:S04]  /*1aa10*/  LDL.LU R227, [R1+0x1298] ;  /* 0x0012980001e37983 */ /* 0x000ea80000300800 */
[----:B------:R-:W3:Y:S04]  /*1aa20*/  LDL.LU.64 R32, [R1+0x160] ;  /* 0x0001600001207983 */ /* 0x000ee80000300a00 */
[----:B------:R-:W3:Y:S04]  /*1aa30*/  LDL.LU.64 R34, [R1+0x168] ;  /* 0x0001680001227983 */ /* 0x000ee80000300a00 */
[----:B------:R-:W4:Y:S04]  /*1aa40*/  LDL.LU.64 R28, [R1+0xe0] ;  /* 0x0000e000011c7983 */ /* 0x000f280000300a00 */
[----:B------:R-:W4:Y:S04]  /*1aa50*/  LDL.LU.64 R30, [R1+0xe8] ;  /* 0x0000e800011e7983 */ /* 0x000f280000300a00 */
[----:B------:R-:W5:Y:S04]  /*1aa60*/  LDL.LU.64 R24, [R1+0x70] ;  /* 0x0000700001187983 */ /* 0x000f680000300a00 */
[----:B------:R-:W5:Y:S01]  /*1aa70*/  LDL.LU.64 R26, [R1+0x78] ;  /* 0x00007800011a7983 */ /* 0x000f620000300a00 */
        /* <DEDUP_REMOVED lines=11> */
[----:B------:R-:W-:-:S02]  /*1ab30*/  IMAD.MOV.U32 R11, RZ, RZ, R248 ;  /* 0x000000ffff0b7224 */ /* 0x000fc400078e00f8 */
[----:B------:R-:W-:Y:S01]  /*1ab40*/  IMAD.MOV.U32 R8, RZ, RZ, R251 ;  /* 0x000000ffff087224 */ /* 0x000fe200078e00fb */
[----:B------:R-:W4:Y:S04]  /*1ab50*/  LDL.LU.64 R248, [R1] ;  /* 0x0000000001f87983 */ /* 0x000f280000300a00 */
[----:B------:R-:W4:Y:S01]  /*1ab60*/  LDL.LU.64 R250, [R1+0x8] ;  /* 0x0000080001fa7983 */ /* 0x000f220000300a00 */
[C---:B------:R-:W-:Y:S03]  /*1ab70*/  HMMA.1688.F32.TF32 R208, R220.reuse, R64, R236 ;  /* 0x00000040dcd0723c */ /* 0x040fe600000810ec */
[----:B------:R-:W-:Y:S04]  /*1ab80*/  LDS R236, [R2+0x4200] ;  /* 0x0042000002ec7984 */ /* 0x000fe80000000800 */
[----:B------:R-:W-:Y:S01]  /*1ab90*/  LDS R238, [R2+0x6200] ;  /* 0x0062000002ee7984 */ /* 0x000fe20000000800 */
[C---:B------:R-:W-:Y:S03]  /*1aba0*/  HMMA.1688.F32.TF32 R212, R220.reuse, R60, R232 ;  /* 0x0000003cdcd4723c */ /* 0x040fe600000810e8 */
[----:B------:R-:W-:Y:S04]  /*1abb0*/  LDS R232, [R2+0x4100] ;  /* 0x0041000002e87984 */ /* 0x000fe80000000800 */
[----:B------:R-:W-:Y:S01]  /*1abc0*/  LDS R234, [R2+0x6100] ;  /* 0x0061000002ea7984 */ /* 0x000fe20000000800 */
[C---:B------:R-:W-:Y:S03]  /*1abd0*/  HMMA.1688.F32.TF32 R216, R220.reuse, R40, R228 ;  /* 0x00000028dcd8723c */ /* 0x040fe600000810e4 */
[----:B------:R-:W-:Y:S04]  /*1abe0*/  LDS R228, [R2+0x4000] ;  /* 0x0040000002e47984 */ /* 0x000fe80000000800 */
[----:B------:R-:W-:Y:S04]  /*1abf0*/  LDS R230, [R2+0x6000] ;  /* 0x0060000002e67984 */ /* 0x000fe80000000800 */
[----:B------:R-:W-:Y:S04]  /*1ac00*/  LDS R229, [R3+0x4000] ;  /* 0x0040000003e57984 */ /* 0x000fe80000000800 */
[----:B------:R-:W-:Y:S04]  /*1ac10*/  LDS R231, [R3+0x6000] ;  /* 0x0060000003e77984 */ /* 0x000fe80000000800 */
[----:B------:R-:W-:Y:S04]  /*1ac20*/  LDS R233, [R3+0x4100] ;  /* 0x0041000003e97984 */ /* 0x000fe80000000800 */
[----:B------:R-:W-:Y:S04]  /*1ac30*/  LDS R235, [R3+0x6100] ;  /* 0x0061000003eb7984 */ /* 0x000fe80000000800 */
[----:B------:R-:W-:Y:S04]  /*1ac40*/  LDS R237, [R3+0x4200] ;  /* 0x0042000003ed7984 */ /* 0x000fe80000000800 */
[----:B------:R-:W-:Y:S01]  /*1ac50*/  LDS R239, [R3+0x6200] ;  /* 0x0062000003ef7984 */ /* 0x000fe20000000800 */
[----:B--2---:R-:W-:Y:S03]  /*1ac60*/  HMMA.1688.F32.TF32 R220, R220, R36, R224 ;  /* 0x00000024dcdc723c */ /* 0x004fe600000810e0 */
[----:B------:R-:W-:Y:S04]  /*1ac70*/  LDS R224, [R2+0x700] ;  /* 0x0007000002e07984 */ /* 0x000fe80000000800 */
[----:B------:R-:W-:Y:S04]  /*1ac80*/  LDS R226, [R2+0x2700] ;  /* 0x0027000002e27984 */ /* 0x000fe80000000800 */
[----:B------:R-:W-:Y:S04]  /*1ac90*/  LDS R225, [R3+0x700] ;  /* 0x0007000003e17984 */ /* 0x000fe80000000800 */
[----:B------:R-:W3:Y:S02]  /*1aca0*/  LDS R227, [R3+0x2700] ;  /* 0x0027000003e37984 */ /* 0x000ee40000000800 */
[C---:B---3--:R-:W-:Y:S08]  /*1acb0*/  HMMA.1688.F32.TF32 R32, R224.reuse, R48, R32 ;  /* 0x00000030e020723c */ /* 0x048ff00000081020 */
[C---:B----4-:R-:W-:Y:S08]  /*1acc0*/  HMMA.1688.F32.TF32 R28, R224.reuse, R44, R28 ;  /* 0x0000002ce01c723c */ /* 0x050ff0000008101c */
[C---:B-----5:R-:W-:Y:S08]  /*1acd0*/  HMMA.1688.F32.TF32 R24, R224.reuse, R56, R24 ;  /* 0x00000038e018723c */ /* 0x060ff00000081018 */
[C---:B------:R-:W-:Y:S01]  /*1ace0*/  HMMA.1688.F32.TF32 R20, R224.reuse, R52, R20 ;  /* 0x00000034e014723c */ /* 0x040fe20000081014 */
[----:B------:R-:W-:Y:S07]  /*1acf0*/  STL.64 [R1+0x340], R32 ;  /* 0x0003402001007387 */ /* 0x000fee0000100a00 */
[C---:B------:R-:W-:Y:S01]  /*1ad00*/  HMMA.1688.F32.TF32 R16, R224.reuse, R64, R16 ;  /* 0x00000040e010723c */ /* 0x040fe20000081010 */
[----:B------:R1:W-:Y:S07]  /*1ad10*/  STL.64 [R1+0x348], R34 ;  /* 0x0003482201007387 */ /* 0x0003ee0000100a00 */
[C---:B------:R-:W-:Y:S01]  /*1ad20*/  HMMA.1688.F32.TF32 R12, R224.reuse, R60, R12 ;  /* 0x0000003ce00c723c */ /* 0x040fe2000008100c */
[----:B-1----:R-:W2:Y:S07]  /*1ad30*/  LDL.LU.64 R34, [R1+0x1290] ;  /* 0x0012900001227983 */ /* 0x002eae0000300a00 */
[C---:B------:R-:W-:Y:S01]  /*1ad40*/  HMMA.1688.F32.TF32 R248, R224.reuse, R40, R248 ;  /* 0x00000028e0f8723c */ /* 0x040fe200000810f8 */
[----:B------:R-:W2:Y:S04]  /*1ad50*/  LDL.LU.64 R32, [R1+0x1288] ;  /* 0x0012880001207983 */ /* 0x000ea80000300a00 */
[----:B------:R-:W-:Y:S04]  /*1ad60*/  STL.64 [R1+0x270], R28 ;  /* 0x0002701c01007387 */ /* 0x000fe80000100a00 */
[----:B------:R1:W-:Y:S04]  /*1ad70*/  STL.64 [R1+0x278], R30 ;  /* 0x0002781e01007387 */ /* 0x0003e80000100a00 */
[----:B-1----:R-:W3:Y:S04]  /*1ad80*/  LDL.LU.64 R30, [R1+0x1280] ;  /* 0x00128000011e7983 */ /* 0x002ee80000300a00 */
[----:B------:R-:W3:Y:S04]  /*1ad90*/  LDL.LU.64 R28, [R1+0x1278] ;  /* 0x00127800011c7983 */ /* 0x000ee80000300a00 */
[----:B------:R-:W-:Y:S04]  /*1ada0*/  STL.64 [R1+0x1e0], R24 ;  /* 0x0001e01801007387 */ /* 0x000fe80000100a00 */
[----:B------:R1:W-:Y:S04]  /*1adb0*/  STL.64 [R1+0x1e8], R26 ;  /* 0x0001e81a01007387 */ /* 0x0003e80000100a00 */
[----:B-1----:R-:W4:Y:S04]  /*1adc0*/  LDL.LU.64 R26, [R1+0x1270] ;  /* 0x00127000011a7983 */ /* 0x002f280000300a00 */
[----:B------:R-:W4:Y:S04]  /*1add0*/  LDL.LU.64 R24, [R1+0x1268] ;  /* 0x0012680001187983 */ /* 0x000f280000300a00 */
[----:B------:R-:W-:Y:S04]  /*1ade0*/  STL.64 [R1+0x160], R20 ;  /* 0x0001601401007387 */ /* 0x000fe80000100a00 */
[----:B------:R1:W-:Y:S04]  /*1adf0*/  STL.64 [R1+0x168], R22 ;  /* 0x0001681601007387 */ /* 0x0003e80000100a00 */
[----:B-1----:R-:W5:Y:S04]  /*1ae00*/  LDL.LU.64 R22, [R1+0x1260] ;  /* 0x0012600001167983 */ /* 0x002f680000300a00 */
[----:B------:R-:W5:Y:S04]  /*1ae10*/  LDL.LU.64 R20, [R1+0x1258] ;  /* 0x0012580001147983 */ /* 0x000f680000300a00 */
[----:B------:R-:W-:Y:S04]  /*1ae20*/  STL.64 [R1+0xb0], R16 ;  /* 0x0000b01001007387 */ /* 0x000fe80000100a00 */
[----:B------:R1:W-:Y:S04]  /*1ae30*/  STL.64 [R1+0xb8], R18 ;  /* 0x0000b81201007387 */ /* 0x0003e80000100a00 */
[----:B-1----:R-:W2:Y:S04]  /*1ae40*/  LDL.LU.64 R18, [R1+0x1250] ;  /* 0x0012500001127983 */ /* 0x002ea80000300a00 */
[----:B------:R-:W2:Y:S04]  /*1ae50*/  LDL.LU.64 R16, [R1+0x1248] ;  /* 0x0012480001107983 */ /* 0x000ea80000300a00 */
[----:B------:R-:W-:Y:S04]  /*1ae60*/  STL.64 [R1+0x80], R12 ;  /* 0x0000800c01007387 */ /* 0x000fe80000100a00 */
[----:B------:R1:W-:Y:S04]  /*1ae70*/  STL.64 [R1+0x88], R14 ;  /* 0x0000880e01007387 */ /* 0x0003e80000100a00 */
[----:B-1----:R-:W2:Y:S04]  /*1ae80*/  LDL.LU.64 R14, [R1+0x1240] ;  /* 0x00124000010e7983 */ /* 0x002ea80000300a00 */
[----:B------:R-:W2:Y:S04]  /*1ae90*/  LDL.LU.64 R12, [R1+0x1238] ;  /* 0x00123800010c7983 */ /* 0x000ea80000300a00 */
[----:B------:R-:W-:Y:S04]  /*1aea0*/  STL.64 [R1+0x50], R248 ;  /* 0x000050f801007387 */ /* 0x000fe80000100a00 */
[----:B------:R1:W-:Y:S04]  /*1aeb0*/  STL.64 [R1+0x58], R250 ;  /* 0x000058fa01007387 */ /* 0x0003e80000100a00 */
[----:B-1----:R-:W2:Y:S04]  /*1aec0*/  LDL.LU.64 R250, [R1+0x1230] ;  /* 0x0012300001fa7983 */ /* 0x002ea80000300a00 */
[----:B------:R-:W2:Y:S02]  /*1aed0*/  LDL.LU.64 R248, [R1+0x1228] ;  /* 0x0012280001f87983 */ /* 0x000ea40000300a00 */
[----:B--2---:R-:W-:Y:S07]  /*1aee0*/  HMMA.1688.F32.TF32 R224, R224, R36, R248 ;  /* 0x00000024e0e0723c */ /* 0x004fee00000810f8 */
[----:B------:R-:W-:-:S02]  /*1aef0*/  MOV R248, R50 ;  /* 0x0000003200f87202 */ /* 0x000fc40000000f00 */
[----:B------:R-:W2:Y:S01]  /*1af00*/  LDL.LU R50, [R1+0x1220] ;  /* 0x0012200001327983 */ /* 0x000ea20000300800 */
[----:B------:R-:W-:Y:S01]  /*1af10*/  IMAD.MOV.U32 R249, RZ, RZ, R51 ;  /* 0x000000fffff97224 */ /* 0x000fe200078e0033 */
[----:B------:R-:W-:Y:S01]  /*1af20*/  MOV R251, R46 ;  /* 0x0000002e00fb7202 */ /* 0x000fe20000000f00 */
[----:B------:R-:W-:-:S11]  /*1af30*/  IMAD.MOV.U32 R250, RZ, RZ, R55 ;  /* 0x000000fffffa7224 */ /* 0x000fd600078e0037 */
[----:B------:R1:W-:Y:S04]  /*1af40*/  STL.64 [R1+0x40], R224 ;  /* 0x000040e001007387 */ /* 0x0003e80000100a00 */
[----:B------:R3:W-:Y:S04]  /*1af50*/  STL.64 [R1+0x48], R226 ;  /* 0x000048e201007387 */ /* 0x0007e80000100a00 */
[----:B------:R-:W2:Y:S04]  /*1af60*/  LDL.LU R51, [R1+0x121c] ;  /* 0x00121c0001337983 */ /* 0x000ea80000300800 */
[----:B------:R-:W4:Y:S01]  /*1af70*/  LDL.LU R55, [R1+0x1218] ;  /* 0x0012180001377983 */ /* 0x000f220000300800 */
[----:B-1----:R-:W-:-:S03]  /*1af80*/  IMAD.MOV.U32 R224, RZ, RZ, R47 ;  /* 0x000000ffffe07224 */ /* 0x002fc600078e002f */
[----:B------:R-:W4:Y:S01]  /*1af90*/  LDL.LU R46, [R1+0x1214] ;  /* 0x00121400012e7983 */ /* 0x000f220000300800 */
[----:B------:R-:W-:-:S03]  /*1afa0*/  IMAD.MOV.U32 R225, RZ, RZ, R58 ;  /* 0x000000ffffe17224 */ /* 0x000fc600078e003a */
[----:B------:R-:W4:Y:S01]  /*1afb0*/  LDL.LU R47, [R1+0x1210] ;  /* 0x00121000012f7983 */ /* 0x000f220000300800 */
[----:B---3--:R-:W-:-:S03]  /*1afc0*/  MOV R226, R59 ;  /* 0x0000003b00e27202 */ /* 0x008fc60000000f00 */
[----:B------:R-:W3:Y:S04]  /*1afd0*/  LDL.LU R58, [R1+0x120c] ;  /* 0x00120c00013a7983 */ /* 0x000ee80000300800 */
[----:B------:R-:W3:Y:S01]  /*1afe0*/  LDL.LU R59, [R1+0x1208] ;  /* 0x00120800013b7983 */ /* 0x000ee20000300800 */
[----:B------:R-:W-:Y:S01]  /*1aff0*/  HMMA.1688.F32.TF32 R248, R228, R66, R248 ;  /* 0x00000042e4f8723c */ /* 0x000fe200000810f8 */
[----:B------:R-:W-:-:S07]  /*1b000*/  IMAD.MOV.U32 R227, RZ, RZ, R252 ;  /* 0x000000ffffe37224 */ /* 0x000fce00078e00fc */
[C---:B--2---:R-:W-:Y:S08]  /*1b010*/  HMMA.1688.F32.TF32 R8, R228.reuse, R50, R8 ;  /* 0x00000032e408723c */ /* 0x044ff00000081008 */
[C---:B----4-:R-:W-:Y:S08]  /*1b020*/  HMMA.1688.F32.TF32 R4, R228.reuse, R46, R4 ;  /* 0x0000002ee404723c */ /* 0x050ff00000081004 */
[C---:B---3--:R-:W-:Y:S08]  /*1b030*/  HMMA.1688.F32.TF32 R240, R228.reuse, R58, R240 ;  /* 0x0000003ae4f0723c */ /* 0x048ff000000810f0 */
[----:B------:R-:W-:Y:S01]  /*1b040*/  HMMA.1688.F32.TF32 R244, R228, R54, R244 ;  /* 0x00000036e4f4723c */ /* 0x000fe200000810f4 */
[----:B------:R-:W-:Y:S04]  /*1b050*/  STL.64 [R1+0x330], R8 ;  /* 0x0003300801007387 */ /* 0x000fe80000100a00 */
[----:B------:R1:W-:Y:S04]  /*1b060*/  STL.64 [R1+0x338], R10 ;  /* 0x0003380a01007387 */ /* 0x0003e80000100a00 */
[----:B-1----:R-:W2:Y:S04]  /*1b070*/  LDL.LU.64 R10, [R1+0x1200] ;  /* 0x00120000010a7983 */ /* 0x002ea80000300a00 */
[----:B------:R-:W2:Y:S04]  /*1b080*/  LDL.LU.64 R8, [R1+0x11f8] ;  /* 0x0011f80001087983 */ /* 0x000ea80000300a00 */
[----:B------:R-:W-:Y:S04]  /*1b090*/  STL.64 [R1+0x20], R4 ;  /* 0x0000200401007387 */ /* 0x000fe80000100a00 */
[----:B------:R1:W-:Y:S01]  /*1b0a0*/  STL.64 [R1+0x28], R6 ;  /* 0x0000280601007387 */ /* 0x0003e20000100a00 */
[----:B------:R-:W-:-:S03]  /*1b0b0*/  IMAD.MOV.U32 R252, RZ, RZ, R243 ;  /* 0x000000fffffc7224 */ /* 0x000fc600078e00f3 */
[----:B-1----:R-:W3:Y:S04]  /*1b0c0*/  LDL.LU.64 R6, [R1+0x11f0] ;  /* 0x0011f00001067983 */ /* 0x002ee80000300a00 */
[----:B------:R-:W3:Y:S04]  /*1b0d0*/  LDL.LU.64 R4, [R1+0x11e8] ;  /* 0x0011e80001047983 */ /* 0x000ee80000300a00 */
[----:B------:R-:W-:Y:S04]  /*1b0e0*/  STL.64 [R1+0x320], R240 ;  /* 0x000320f001007387 */ /* 0x000fe80000100a00 */
[----:B------:R1:W-:Y:S04]  /*1b0f0*/  STL [R1+0x328], R242 ;  /* 0x000328f201007387 */ /* 0x0003e80000100800 */
[----:B-1----:R-:W4:Y:S04]  /*1b100*/  LDL.LU.64 R242, [R1+0x11e0] ;  /* 0x0011e00001f27983 */ /* 0x002f280000300a00 */
[----:B------:R-:W4:Y:S04]  /*1b110*/  LDL.LU.64 R240, [R1+0x11d8] ;  /* 0x0011d80001f07983 */ /* 0x000f280000300a00 */
[----:B------:R-:W-:Y:S04]  /*1b120*/  STL.64 [R1], R244 ;  /* 0x000000f401007387 */ /* 0x000fe80000100a00 */
[----:B------:R1:W-:Y:S04]  /*1b130*/  STL.64 [R1+0x8], R246 ;  /* 0x000008f601007387 */ /* 0x0003e80000100a00 */
[----:B-1----:R-:W2:Y:S04]  /*1b140*/  LDL.LU.64 R246, [R1+0x11d0] ;  /* 0x0011d00001f67983 */ /* 0x002ea80000300a00 */
[----:B------:R-:W2:Y:S04]  /*1b150*/  LDL.LU.64 R244, [R1+0x11c8] ;  /* 0x0011c80001f47983 */ /* 0x000ea80000300a00 */
[----:B------:R1:W-:Y:S04]  /*1b160*/  STL [R1+0x11c0], R248 ;  /* 0x0011c0f801007387 */ /* 0x0003e80000100800 */
[----:B------:R1:W-:Y:S04]  /*1b170*/  STL [R1+0x11bc], R249 ;  /* 0x0011bcf901007387 */ /* 0x0003e80000100800 */
[----:B------:R5:W-:Y:S04]  /*1b180*/  STL [R1+0x11b8], R250 ;  /* 0x0011b8fa01007387 */ /* 0x000be80000100800 */
[----:B------:R5:W-:Y:S04]  /*1b190*/  STL [R1+0x11b4], R251 ;  /* 0x0011b4fb01007387 */ /* 0x000be80000100800 */
[----:B-1----:R-:W2:Y:S04]  /*1b1a0*/  LDL.LU R248, [R1+0x30] ;  /* 0x0000300001f87983 */ /* 0x002ea80000300800 */
[----:B------:R-:W2:Y:S04]  /*1b1b0*/  LDL.LU R249, [R1+0x34] ;  /* 0x0000340001f97983 */ /* 0x000ea80000300800 */
[----:B-----5:R-:W2:Y:S01]  /*1b1c0*/  LDL.LU R250, [R1+0x38] ;  /* 0x0000380001fa7983 */ /* 0x020ea20000300800 */
[----:B------:R-:W-:Y:S01]  /*1b1d0*/  MOV R251, R0 ;  /* 0x0000000000fb7202 */ /* 0x000fe20000000f00 */
[----:B---3--:R-:W-:Y:S08]  /*1b1e0*/  HMMA.1688.F32.TF32 R4, R232, R46, R4 ;  /* 0x0000002ee804723c */ /* 0x008ff00000081004 */
[C---:B--2---:R-:W-:Y:S11]  /*1b1f0*/  HMMA.1688.F32.TF32 R248, R228.reuse, R62, R248 ;  /* 0x0000003ee4f8723c */ /* 0x044ff600000810f8 */
[----:B------:R-:W-:Y:S11]  /*1b200*/  @!UPT UIADD3 URZ, URZ, URZ, URZ ;  /* 0x0000003f3f3ff290 */ /* 0x000ff6000fffe03f */
[----:B------:R-:W-:Y:S01]  /*1b210*/  @!UPT UIADD3 URZ, URZ, URZ, URZ ;  /* 0x0000003f3f3ff290 */ /* 0x000fe2000fffe03f */
[----:B------:R-:W-:Y:S04]  /*1b220*/  STL.64 [R1+0x310], R248 ;  /* 0x000310f801007387 */ /* 0x000fe80000100a00 */
[----:B------:R1:W-:Y:S02]  /*1b230*/  STL.64 [R1+0x318], R250 ;  /* 0x000318fa01007387 */ /* 0x0003e40000100a00 */
[C---:B-1----:R-:W-:Y:S08]  /*1b240*/  HMMA.1688.F32.TF32 R248, R228.reuse, R42, R224 ;  /* 0x0000002ae4f8723c */ /* 0x042ff000000810e0 */
[----:B------:R-:W-:Y:S01]  /*1b250*/  HMMA.1688.F32.TF32 R228, R228, R38, R244 ;  /* 0x00000026e4e4723c */ /* 0x000fe200000810f4 */
[----:B------:R-:W-:Y:S11]  /*1b260*/  MOV R0, R7 ;  /* 0x0000000700007202 */ /* 0x000ff60000000f00 */
[----:B------:R-:W-:Y:S03]  /*1b270*/  @!UPT UIADD3 URZ, URZ, URZ, URZ ;  /* 0x0000003f3f3ff290 */ /* 0x000fe6000fffe03f */
[----:B------:R1:W-:Y:S04]  /*1b280*/  STL.64 [R1+0x300], R248 ;  /* 0x000300f801007387 */ /* 0x0003e80000100a00 */
[----:B------:R-:W-:Y:S04]  /*1b290*/  STL.64 [R1+0x308], R250 ;  /* 0x000308fa01007387 */ /* 0x000fe80000100a00 */
[----:B------:R-:W-:Y:S04]  /*1b2a0*/  STL.64 [R1+0x260], R228 ;  /* 0x000260e401007387 */ /* 0x000fe80000100a00 */
[----:B------:R-:W-:Y:S01]  /*1b2b0*/  STL.64 [R1+0x268], R230 ;  /* 0x000268e601007387 */ /* 0x000fe20000100a00 */
[----:B-1----:R-:W-:-:S03]  /*1b2c0*/  IMAD.MOV.U32 R248, RZ, RZ, R6 ;  /* 0x000000fffff87224 */ /* 0x002fc600078e0006 */
[----:B------:R1:W-:Y:S02]  /*1b2d0*/  STL.64 [R1+0x150], R4 ;  /* 0x0001500401007387 */ /* 0x0003e40000100a00 */
[C---:B-1----:R-:W-:Y:S11]  /*1b2e0*/  HMMA.1688.F32.TF32 R4, R232.reuse, R58, R8 ;  /* 0x0000003ae804723c */ /* 0x042ff60000081008 */
        /* <DEDUP_REMOVED lines=8> */
[----:B------:R-:W-:Y:S01]  /*1b370*/  @!UPT UIADD3 URZ, URZ, URZ, URZ ;  /* 0x0000003f3f3ff290 */ /* 0x000fe2000fffe03f */
[----:B------:R1:W-:Y:S01]  /*1b380*/  STL [R1+0x13c], R7 ;  /* 0x00013c0701007387 */ /* 0x0003e20000100800 */
[----:B------:R-:W-:Y:S01]  /*1b390*/  IMAD.MOV.U32 R249, RZ, RZ, R4 ;  /* 0x000000fffff97224 */ /* 0x000fe200078e0004 */
[----:B------:R-:W-:Y:S01]  /*1b3a0*/  MOV R250, R5 ;  /* 0x0000000500fa7202 */ /* 0x000fe20000000f00 */
[----:B------:R-:W-:Y:S02]  /*1b3b0*/  IMAD.MOV.U32 R251, RZ, RZ, R6 ;  /* 0x000000fffffb7224 */ /* 0x000fe400078e0006 */
[C---:B-1----:R-:W-:Y:S01]  /*1b3c0*/  HMMA.1688.F32.TF32 R4, R232.reuse, R66, R16 ;  /* 0x00000042e804723c */ /* 0x042fe20000081010 */
[----:B------:R-:W-:Y:S04]  /*1b3d0*/  LDS R16, [R2+0x4400] ;  /* 0x0044000002107984 */ /* 0x000fe80000000800 */
[----:B------:R-:W-:Y:S03]  /*1b3e0*/  LDS R18, [R2+0x6400] ;  /* 0x0064000002127984 */ /* 0x000fe60000000800 */
[----:B------:R-:W-:Y:S01]  /*1b3f0*/  HMMA.1688.F32.TF32 R12, R232, R38, R28 ;  /* 0x00000026e80c723c */ /* 0x000fe2000008101c */
[----:B------:R-:W-:Y:S04]  /*1b400*/  LDS R17, [R3+0x4400] ;  /* 0x0044000003117984 */ /* 0x000fe80000000800 */
[----:B------:R-:W-:Y:S11]  /*1b410*/  LDS R19, [R3+0x6400] ;  /* 0x0064000003137984 */ /* 0x000ff60000000800 */
[----:B------:R-:W-:Y:S01]  /*1b420*/  IMAD.MOV.U32 R41, RZ, RZ, R4 ;  /* 0x000000ffff297224 */ /* 0x000fe200078e0004 */
[----:B------:R-:W-:Y:S01]  /*1b430*/  MOV R40, R5 ;  /* 0x0000000500287202 */ /* 0x000fe20000000f00 */
[----:B------:R-:W-:-:S02]  /*1b440*/  IMAD.MOV.U32 R37, RZ, RZ, R6 ;  /* 0x000000ffff257224 */ /* 0x000fc400078e0006 */
[----:B------:R-:W-:Y:S02]  /*1b450*/  IMAD.MOV.U32 R36, RZ, RZ, R7 ;  /* 0x000000ffff247224 */ /* 0x000fe400078e0007 */
[----:B------:R-:W-:Y:S11]  /*1b460*/  HMMA.1688.F32.TF32 R4, R232, R62, R20 ;  /* 0x0000003ee804723c */ /* 0x000ff60000081014 */
[----:B------:R-:W-:Y:S11]  /*1b470*/  @!UPT UIADD3 URZ, URZ, URZ, URZ ;  /* 0x0000003f3f3ff290 */ /* 0x000ff6000fffe03f */
[----:B------:R-:W-:Y:S01]  /*1b480*/  @!UPT UIADD3 URZ, URZ, URZ, URZ ;  /* 0x0000003f3f3ff290 */ /* 0x000fe2000fffe03f */
[----:B------:R1:W-:Y:S04]  /*1b490*/  STL.64 [R1+0x110], R4 ;  /* 0x0001100401007387 */ /* 0x0003e80000100a00 */
[----:B------:R-:W-:Y:S04]  /*1b4a0*/  STL.64 [R1+0xa0], R12 ;  /* 0x0000a00c01007387 */ /* 0x000fe80000100a00 */
[----:B------:R-:W-:Y:S04]  /*1b4b0*/  STL.64 [R1+0xa8], R14 ;  /* 0x0000a80e01007387 */ /* 0x000fe80000100a00 */
[----:B------:R-:W-:Y:S04]  /*1b4c0*/  LDS R12, [R2+0x4300] ;  /* 0x00430000020c7984 */ /* 0x000fe80000000800 */
[----:B------:R-:W-:Y:S04]  /*1b4d0*/  LDS R14, [R2+0x6300] ;  /* 0x00630000020e7984 */ /* 0x000fe80000000800 */
[----:B------:R-:W-:Y:S04]  /*1b4e0*/  LDS R13, [R3+0x4300] ;  /* 0x00430000030d7984 */ /* 0x000fe80000000800 */
[----:B------:R-:W2:Y:S01]  /*1b4f0*/  LDS R15, [R3+0x6300] ;  /* 0x00630000030f7984 */ /* 0x000ea20000000800 */
[----:B------:R-:W-:Y:S01]  /*1b500*/  MOV R61, R6 ;  /* 0x00000006003d7202 */ /* 0x000fe20000000f00 */
[----:B------:R-:W-:-:S02]  /*1b510*/  IMAD.MOV.U32 R60, RZ, RZ, R7 ;  /* 0x000000ffff3c7224 */ /* 0x000fc400078e0007 */
[----:B-1----:R-:W-:Y:S08]  /*1b520*/  HMMA.1688.F32.TF32 R4, R232, R42, R24 ;  /* 0x0000002ae804723c */ /* 0x002ff00000081018 */
[C---:B------:R-:W-:Y:S11]  /*1b530*/  HMMA.1688.F32.TF32 R8, R236.reuse, R50, R32 ;  /* 0x00000032ec08723c */ /* 0x040ff60000081020 */
[----:B------:R-:W-:Y:S05]  /*1b540*/  @!UPT UIADD3 URZ, URZ, URZ, URZ ;  /* 0x0000003f3f3ff290 */ /* 0x000fea000fffe03f */
[----:B------:R-:W-:Y:S01]  /*1b550*/  IMAD.MOV.U32 R57, RZ, RZ, R4 ;  /* 0x000000ffff397224 */ /* 0x000fe200078e0004 */
[----:B------:R-:W-:Y:S01]  /*1b560*/  MOV R56, R5 ;  /* 0x0000000500387202 */ /* 0x000fe20000000f00 */
[----:B------:R-:W-:Y:S02]  /*1b570*/  IMAD.MOV.U32 R53, RZ, RZ, R6 ;  /* 0x000000ffff357224 */ /* 0x000fe400078e0006 */
[----:B------:R-:W-:Y:S02]  /*1b580*/  IMAD.MOV.U32 R52, RZ, RZ, R7 ;  /* 0x000000ffff347224 */ /* 0x000fe400078e0007 */
[-C--:B------:R-:W-:Y:S08]  /*1b590*/  HMMA.1688.F32.TF32 R4, R236, R46.reuse, R68 ;  /* 0x0000002eec04723c */ /* 0x080ff00000081044 */
[----:B--2---:R-:W-:Y:S01]  /*1b5a0*/  HMMA.1688.F32.TF32 R20, R12, R46, R100 ;  /* 0x0000002e0c14723c */ /* 0x004fe20000081064 */
[----:B------:R-:W-:Y:S04]  /*1b5b0*/  STL.64 [R1+0x90], R8 ;  /* 0x0000900801007387 */ /* 0x000fe80000100a00 */
[----:B------:R-:W-:Y:S03]  /*1b5c0*/  STL.64 [R1+0x98], R10 ;  /* 0x0000980a01007387 */ /* 0x000fe60000100a00 */
[----:B----4-:R-:W-:Y:S01]  /*1b5d0*/  HMMA.1688.F32.TF32 R224, R232, R50, R240 ;  /* 0x00000032e8e0723c */ /* 0x010fe200000810f0 */
[----:B------:R-:W-:Y:S04]  /*1b5e0*/  LDS R8, [R2+0x4500] ;  /* 0x0045000002087984 */ /* 0x000fe80000000800 */
[----:B------:R-:W-:Y:S03]  /*1b5f0*/  LDS R10, [R2+0x6500] ;  /* 0x00650000020a7984 */ /* 0x000fe60000000800 */
[----:B------:R-:W-:Y:S01]  /*1b600*/  MOV R65, R6 ;  /* 0x0000000600417202 */ /* 0x000fe20000000f00 */
[----:B------:R1:W-:Y:S01]  /*1b610*/  STL.64 [R1+0x70], R4 ;  /* 0x0000700401007387 */ /* 0x0003e20000100a00 */
[----:B------:R-:W-:Y:S01]  /*1b620*/  IMAD.MOV.U32 R64, RZ, RZ, R7 ;  /* 0x000000ffff407224 */ /* 0x000fe200078e0007 */
[----:B------:R-:W-:Y:S02]  /*1b630*/  HMMA.1688.F32.TF32 R240, R236, R54, R76 ;  /* 0x00000036ecf0723c */ /* 0x000fe4000008104c */
[----:B------:R-:W-:Y:S03]  /*1b640*/  LDS R9, [R3+0x4500] ;  /* 0x0045000003097984 */ /* 0x000fe60000000800 */
[----:B------:R-:W-:Y:S01]  /*1b650*/  IMAD.MOV.U32 R103, RZ, RZ, R20 ;  /* 0x000000ffff677224 */ /* 0x000fe200078e0014 */
[----:B------:R-:W-:Y:S01]  /*1b660*/  MOV R102, R21 ;  /* 0x0000001500667202 */ /* 0x000fe20000000f00 */
[----:B------:R-:W-:Y:S01]  /*1b670*/  IMAD.MOV.U32 R101, RZ, RZ, R22 ;  /* 0x000000ffff657224 */ /* 0x000fe200078e0016 */
[----:B------:R-:W-:Y:S01]  /*1b680*/  HMMA.1688.F32.TF32 R24, R12, R50, R96 ;  /* 0x000000320c18723c */ /* 0x000fe20000081060 */
[----:B------:R-:W-:Y:S01]  /*1b690*/  IMAD.MOV.U32 R100, RZ, RZ, R23 ;  /* 0x000000ffff647224 */ /* 0x000fe200078e0017 */
[----:B------:R-:W2:Y:S03]  /*1b6a0*/  LDS R11, [R3+0x6500] ;  /* 0x00650000030b7984 */ /* 0x000ea60000000800 */
[----:B------:R-:W-:Y:S01]  /*1b6b0*/  IMAD.MOV.U32 R247, RZ, RZ, R224 ;  /* 0x000000fffff77224 */ /* 0x000fe200078e00e0 */
[----:B------:R-:W-:Y:S01]  /*1b6c0*/  MOV R245, R226 ;  /* 0x000000e200f57202 */ /* 0x000fe20000000f00 */
[----:B------:R-:W-:Y:S01]  /*1b6d0*/  IMAD.MOV.U32 R246, RZ, RZ, R225 ;  /* 0x000000fffff67224 */ /* 0x000fe200078e00e1 */
[-C--:B-1----:R-:W-:Y:S01]  /*1b6e0*/  HMMA.1688.F32.TF32 R4, R236, R58.reuse, R72 ;  /* 0x0000003aec04723c */ /* 0x082fe20000081048 */
[----:B------:R-:W-:Y:S01]  /*1b6f0*/  IMAD.MOV.U32 R244, RZ, RZ, R227 ;  /* 0x000000fffff47224 */ /* 0x000fe200078e00e3 */
[----:B------:R-:W-:Y:S04]  /*1b700*/  LDS R76, [R2+0x4700] ;  /* 0x00470000024c7984 */ /* 0x000fe80000000800 */
[----:B------:R-:W-:Y:S02]  /*1b710*/  LDS R78, [R2+0x6700] ;  /* 0x00670000024e7984 */ /* 0x000fe40000000800 */
[----:B------:R-:W-:Y:S02]  /*1b720*/  HMMA.1688.F32.TF32 R20, R12, R58, R104 ;  /* 0x0000003a0c14723c */ /* 0x000fe40000081068 */
[----:B------:R1:W-:Y:S04]  /*1b730*/  STL [R1+0x11b0], R240 ;  /* 0x0011b0f001007387 */ /* 0x0003e80000100800 */
[----:B------:R-:W-:Y:S02]  /*1b740*/  LDS R77, [R3+0x4700] ;  /* 0x00470000034d7984 */ /* 0x000fe40000000800 */
[----:B------:R-:W-:Y:S02]  /*1b750*/  HMMA.1688.F32.TF32 R224, R236, R42, R88 ;  /* 0x0000002aece0723c */ /* 0x000fe40000081058 */
[----:B------:R-:W-:Y:S04]  /*1b760*/  LDS R79, [R3+0x6700] ;  /* 0x00670000034f7984 */ /* 0x000fe80000000800 */
[----:B------:R-:W-:Y:S04]  /*1b770*/  LDS R68, [R2+0x8000] ;  /* 0x0080000002447984 */ /* 0x000fe80000000800 */
[----:B------:R-:W-:Y:S04]  /*1b780*/  STL.64 [R1+0x60], R4 ;  /* 0x0000600401007387 */ /* 0x000fe80000100a00 */
[----:B------:R-:W-:Y:S04]  /*1b790*/  STL.64 [R1+0x68], R6 ;  /* 0x0000680601007387 */ /* 0x000fe80000100a00 */
[----:B------:R3:W-:Y:S01]  /*1b7a0*/  STL [R1+0x11ac], R241 ;  /* 0x0011acf101007387 */ /* 0x0007e20000100800 */
[----:B-1----:R-:W-:-:S03]  /*1b7b0*/  MOV R240, R20 ;  /* 0x0000001400f07202 */ /* 0x002fc60000000f00 */
[----:B------:R1:W-:Y:S04]  /*1b7c0*/  STL [R1+0x11a8], R242 ;  /* 0x0011a8f201007387 */ /* 0x0003e80000100800 */
[----:B------:R4:W-:Y:S01]  /*1b7d0*/  STL [R1+0x11a4], R243 ;  /* 0x0011a4f301007387 */ /* 0x0009e20000100800 */
[----:B---3--:R-:W-:-:S03]  /*1b7e0*/  IMAD.MOV.U32 R241, RZ, RZ, R21 ;  /* 0x000000fffff17224 */ /* 0x008fc600078e0015 */
[----:B------:R-:W-:Y:S01]  /*1b7f0*/  LDS R4, [R2+0x4600] ;  /* 0x0046000002047984 */ /* 0x000fe20000000800 */
[----:B-1----:R-:W-:-:S03]  /*1b800*/  IMAD.MOV.U32 R242, RZ, RZ, R22 ;  /* 0x000000fffff27224 */ /* 0x002fc600078e0016 */
[----:B------:R-:W-:Y:S01]  /*1b810*/  LDS R6, [R2+0x6600] ;  /* 0x0066000002067984 */ /* 0x000fe20000000800 */
[----:B----4-:R-:W-:Y:S02]  /*1b820*/  MOV R243, R23 ;  /* 0x0000001700f37202 */ /* 0x010fe40000000f00 */
[----:B------:R-:W-:Y:S01]  /*1b830*/  HMMA.1688.F32.TF32 R20, R12, R54, R108 ;  /* 0x000000360c14723c */ /* 0x000fe2000008106c */
[----:B------:R-:W-:Y:S04]  /*1b840*/  LDS R5, [R3+0x4600] ;  /* 0x0046000003057984 */ /* 0x000fe80000000800 */
[----:B------:R-:W1:Y:S03]  /*1b850*/  LDS R7, [R3+0x6600] ;  /* 0x0066000003077984 */ /* 0x000e660000000800 */
[C---:B------:R-:W-:Y:S01]  /*1b860*/  HMMA.1688.F32.TF32 R228, R236.reuse, R62, R84 ;  /* 0x0000003eece4723c */ /* 0x040fe20000081054 */
[----:B------:R-:W-:Y:S04]  /*1b870*/  LDS R70, [R2+0xa000] ;  /* 0x00a0000002467984 */ /* 0x000fe80000000800 */
[----:B------:R-:W-:Y:S03]  /*1b880*/  LDS R69, [R3+0x8000] ;  /* 0x0080000003457984 */ /* 0x000fe60000000800 */
[----:B------:R-:W-:Y:S01]  /*1b890*/  HMMA.1688.F32.TF32 R232, R236, R66, R80 ;  /* 0x00000042ece8723c */ /* 0x000fe20000081050 */
[----:B------:R-:W-:Y:S04]  /*1b8a0*/  LDS R71, [R3+0xa000] ;  /* 0x00a0000003477984 */ /* 0x000fe80000000800 */
[----:B------:R-:W-:Y:S03]  /*1b8b0*/  LDS R72, [R2+0x8100] ;  /* 0x0081000002487984 */ /* 0x000fe60000000800 */
[----:B------:R-:W-:Y:S01]  /*1b8c0*/  IMAD.MOV.U32 R99, RZ, RZ, R20 ;  /* 0x000000ffff637224 */ /* 0x000fe200078e0014 */
[----:B------:R-:W-:Y:S01]  /*1b8d0*/  MOV R97, R22 ;  /* 0x0000001600617202 */ /* 0x000fe20000000f00 */
[----:B------:R-:W-:Y:S01]  /*1b8e0*/  IMAD.MOV.U32 R98, RZ, RZ, R21 ;  /* 0x000000ffff627224 */ /* 0x000fe200078e0015 */
[----:B------:R-:W-:Y:S01]  /*1b8f0*/  LDS R74, [R2+0xa100] ;  /* 0x00a10000024a7984 */ /* 0x000fe20000000800 */
[----:B------:R-:W-:-:S02]  /*1b900*/  IMAD.MOV.U32 R96, RZ, RZ, R23 ;  /* 0x000000ffff607224 */ /* 0x000fc400078e0017 */
[C---:B------:R-:W-:Y:S01]  /*1b910*/  HMMA.1688.F32.TF32 R20, R12.reuse, R66, R112 ;  /* 0x000000420c14723c */ /* 0x040fe20000081070 */
[----:B------:R-:W-:Y:S04]  /*1b920*/  STL.64 [R1+0x3b0], R24 ;  /* 0x0003b01801007387 */ /* 0x000fe80000100a00 */
[----:B------:R3:W-:Y:S04]  /*1b930*/  STL.64 [R1+0x3b8], R26 ;  /* 0x0003b81a01007387 */ /* 0x0007e80000100a00 */
[----:B------:R-:W-:Y:S04]  /*1b940*/  LDS R73, [R3+0x8100] ;  /* 0x0081000003497984 */ /* 0x000fe80000000800 */
[----:B------:R-:W-:Y:S01]  /*1b950*/  LDS R75, [R3+0xa100] ;  /* 0x00a10000034b7984 */ /* 0x000fe20000000800 */
[----:B---3--:R-:W-:Y:S03]  /*1b960*/  HMMA.1688.F32.TF32 R24, R12, R42, R120 ;  /* 0x0000002a0c18723c */ /* 0x008fe60000081078 */
        /* <DEDUP_REMOVED lines=8> */
[----:B------:R-:W-:Y:S07]  /*1b9f0*/  LDS R107, [R3+0xa200] ;  /* 0x00a20000036b7984 */ /* 0x000fee0000000800 */
[----:B------:R-:W-:Y:S11]  /*1ba00*/  HMMA.1688.F32.TF32 R12, R12, R38, R124 ;  /* 0x000000260c0c723c */ /* 0x000ff6000008107c */
[----:B------:R-:W-:Y:S04]  /*1ba10*/  @!UPT UIADD3 URZ, URZ, URZ, URZ ;  /* 0x0000003f3f3ff290 */ /* 0x000fe8000fffe03f */
[----:B------:R-:W-:Y:S04]  /*1ba20*/  STL.64 [R1+0x360], R20 ;  /* 0x0003601401007387 */ /* 0x000fe80000100a00 */
[----:B------:R-:W-:Y:S04]  /*1ba30*/  STL.64 [R1+0x368], R22 ;  /* 0x0003681601007387 */ /* 0x000fe80000100a00 */
[----:B------:R-:W-:Y:S04]  /*1ba40*/  STL.64 [R1+0x350], R24 ;  /* 0x0003501801007387 */ /* 0x000fe80000100a00 */
[----:B------:R-:W-:Y:S04]  /*1ba50*/  STL.64 [R1+0x358], R26 ;  /* 0x0003581a01007387 */ /* 0x000fe80000100a00 */
[----:B------:R-:W-:Y:S04]  /*1ba60*/  STL.64 [R1+0x2f0], R12 ;  /* 0x0002f00c01007387 */ /* 0x000fe80000100a00 */
[----:B------:R3:W-:Y:S02]  /*1ba70*/  STL.64 [R1+0x2f8], R14 ;  /* 0x0002f80e01007387 */ /* 0x0007e40000100a00 */
[C---:B---3--:R-:W-:Y:S08]  /*1ba80*/  HMMA.1688.F32.TF32 R12, R16.reuse, R46, R132 ;  /* 0x0000002e100c723c */ /* 0x048ff00000081084 */
[C---:B------:R-:W-:Y:S11]  /*1ba90*/  HMMA.1688.F32.TF32 R20, R16.reuse, R50, R128 ;  /* 0x000000321014723c */ /* 0x040ff60000081080 */
[----:B------:R-:W-:Y:S05]  /*1baa0*/  @!UPT UIADD3 URZ, URZ, URZ, URZ ;  /* 0x0000003f3f3ff290 */ /* 0x000fea000fffe03f */
[----:B------:R-:W-:Y:S01]  /*1bab0*/  IMAD.MOV.U32 R135, RZ, RZ, R12 ;  /* 0x000000ffff877224 */ /* 0x000fe200078e000c */
[----:B------:R-:W-:Y:S01]  /*1bac0*/  MOV R133, R14 ;  /* 0x0000000e00857202 */ /* 0x000fe20000000f00 */
[----:B------:R-:W-:Y:S02]  /*1bad0*/  IMAD.MOV.U32 R134, RZ, RZ, R13 ;  /* 0x000000ffff867224 */ /* 0x000fe400078e000d */
[----:B------:R-:W-:Y:S02]  /*1bae0*/  IMAD.MOV.U32 R132, RZ, RZ, R15 ;  /* 0x000000ffff847224 */ /* 0x000fe400078e000f */
[----:B------:R-:W-:Y:S08]  /*1baf0*/  HMMA.1688.F32.TF32 R12, R16, R58, R136 ;  /* 0x0000003a100c723c */ /* 0x000ff00000081088 */
[----:B------:R-:W-:Y:S01]  /*1bb00*/  HMMA.1688.F32.TF32 R236, R236, R38, R92 ;  /* 0x00000026ecec723c */ /* 0x000fe2000008105c */
[----:B------:R-:W-:Y:S01]  /*1bb10*/  MOV R131, R20 ;  /* 0x0000001400837202 */ /* 0x000fe20000000f00 */
[----:B------:R-:W-:-:S06]  /*1bb20*/  IMAD.MOV.U32 R129, RZ, RZ, R22 ;  /* 0x000000ffff817224 */ /* 0x000fcc00078e0016 */
[C---:B------:R-:W-:Y:S01]  /*1bb30*/  HMMA.1688.F32.TF32 R24, R16.reuse, R54, R140 ;  /* 0x000000361018723c */ /* 0x040fe2000008108c */
[----:B------:R3:W-:Y:S04]  /*1bb40*/  STL [R1+0x11a0], R131 ;  /* 0x0011a08301007387 */ /* 0x0007e80000100800 */
[----:B------:R4:W-:Y:S04]  /*1bb50*/  STL [R1+0x119c], R129 ;  /* 0x00119c8101007387 */ /* 0x0009e80000100800 */
[----:B------:R5:W-:Y:S01]  /*1bb60*/  STL.64 [R1+0x2c8], R14 ;  /* 0x0002c80e01007387 */ /* 0x000be20000100a00 */
[----:B---3--:R-:W-:Y:S01]  /*1bb70*/  IMAD.MOV.U32 R131, RZ, RZ, R12 ;  /* 0x000000ffff837224 */ /* 0x008fe200078e000c */
[----:B------:R-:W-:Y:S01]  /*1bb80*/  MOV R128, R23 ;  /* 0x0000001700807202 */ /* 0x000fe20000000f00 */
[----:B------:R-:W-:Y:S01]  /*1bb90*/  IMAD.MOV.U32 R130, RZ, RZ, R21 ;  /* 0x000000ffff827224 */ /* 0x000fe200078e0015 */
[----:B------:R-:W-:Y:S01]  /*1bba0*/  MOV R127, R108 ;  /* 0x0000006c007f7202 */ /* 0x000fe20000000f00 */
[----:B------:R-:W-:Y:S01]  /*1bbb0*/  IMAD.MOV.U32 R126, RZ, RZ, R109 ;  /* 0x000000ffff7e7224 */ /* 0x000fe200078e006d */
[----:B----4-:R-:W-:Y:S01]  /*1bbc0*/  MOV R129, R13 ;  /* 0x0000000d00817202 */ /* 0x010fe20000000f00 */
[----:B------:R-:W-:Y:S01]  /*1bbd0*/  IMAD.MOV.U32 R125, RZ, RZ, R110 ;  /* 0x000000ffff7d7224 */ /* 0x000fe200078e006e */
[----:B------:R-:W-:Y:S01]  /*1bbe0*/  MOV R124, R111 ;  /* 0x0000006f007c7202 */ /* 0x000fe20000000f00 */
[----:B------:R-:W-:Y:S01]  /*1bbf0*/  LDS R136, [R2+0x8300] ;  /* 0x0083000002887984 */ /* 0x000fe20000000800 */
[C---:B-----5:R-:W-:Y:S03]  /*1bc00*/  HMMA.1688.F32.TF32 R12, R16.reuse, R62, R148 ;  /* 0x0000003e100c723c */ /* 0x060fe60000081094 */
[----:B------:R-:W-:Y:S04]  /*1bc10*/  LDS R138, [R2+0xa300] ;  /* 0x00a30000028a7984 */ /* 0x000fe80000000800 */
[----:B------:R-:W-:Y:S04]  /*1bc20*/  LDS R137, [R3+0x8300] ;  /* 0x0083000003897984 */ /* 0x000fe80000000800 */
[----:B------:R-:W-:Y:S11]  /*1bc30*/  LDS R139, [R3+0xa300] ;  /* 0x00a30000038b7984 */ /* 0x000ff60000000800 */
[----:B------:R-:W-:Y:S02]  /*1bc40*/  @!UPT UIADD3 URZ, URZ, URZ, URZ ;  /* 0x0000003f3f3ff290 */ /* 0x000fe4000fffe03f */
[----:B------:R-:W-:Y:S01]  /*1bc50*/  IMAD.MOV.U32 R143, RZ, RZ, R12 ;  /* 0x000000ffff8f7224 */ /* 0x000fe200078e000c */
[----:B------:R-:W-:Y:S01]  /*1bc60*/  MOV R141, R14 ;  /* 0x0000000e008d7202 */ /* 0x000fe20000000f00 */
[----:B------:R-:W-:Y:S02]  /*1bc70*/  IMAD.MOV.U32 R142, RZ, RZ, R13 ;  /* 0x000000ffff8e7224 */ /* 0x000fe400078e000d */
[----:B------:R-:W-:Y:S02]  /*1bc80*/  IMAD.MOV.U32 R140, RZ, RZ, R15 ;  /* 0x000000ffff8c7224 */ /* 0x000fe400078e000f */
[C---:B------:R-:W-:Y:S08]  /*1bc90*/  HMMA.1688.F32.TF32 R12, R16.reuse, R42, R152 ;  /* 0x0000002a100c723c */ /* 0x040ff00000081098 */
[----:B------:R-:W-:Y:S11]  /*1bca0*/  HMMA.1688.F32.TF32 R20, R16, R66, R144 ;  /* 0x000000421014723c */ /* 0x000ff60000081090 */
[----:B------:R-:W-:Y:S05]  /*1bcb0*/  @!UPT UIADD3 URZ, URZ, URZ, URZ ;  /* 0x0000003f3f3ff290 */ /* 0x000fea000fffe03f */
[----:B------:R-:W-:Y:S01]  /*1bcc0*/  IMAD.MOV.U32 R147, RZ, RZ, R12 ;  /* 0x000000ffff937224 */ /* 0x000fe200078e000c */
[----:B------:R-:W-:Y:S01]  /*1bcd0*/  MOV R146, R13 ;  /* 0x0000000d00927202 */ /* 0x000fe20000000f00 */
[----:B------:R-:W-:Y:S02]  /*1bce0*/  IMAD.MOV.U32 R145, RZ, RZ, R14 ;  /* 0x000000ffff917224 */ /* 0x000fe400078e000e */
[----:B------:R-:W-:Y:S02]  /*1bcf0*/  IMAD.MOV.U32 R144, RZ, RZ, R15 ;  /* 0x000000ffff907224 */ /* 0x000fe400078e000f */
[C---:B--2---:R-:W-:Y:S11]  /*1bd00*/  HMMA.1688.F32.TF32 R12, R8.reuse, R50, R160 ;  /* 0x00000032080c723c */ /* 0x044ff600000810a0 */
        /* <DEDUP_REMOVED lines=13> */
[----:B------:R-:W-:Y:S01]  /*1bde0*/  HMMA.1688.F32.TF32 R12, R8, R58, R168 ;  /* 0x0000003a080c723c */ /* 0x000fe200000810a8 */
[----:B------:R-:W-:Y:S07]  /*1bdf0*/  STL.64 [R1+0x2b0], R24 ;  /* 0x0002b01801007387 */ /* 0x000fee0000100a00 */
[----:B------:R-:W-:Y:S01]  /*1be00*/  HMMA.1688.F32.TF32 R16, R16, R38, R156 ;  /* 0x000000261010723c */ /* 0x000fe2000008109c */
[----:B------:R-:W-:Y:S04]  /*1be10*/  LDS R168, [R2+0x8400] ;  /* 0x0084000002a87984 */ /* 0x000fe80000000800 */
[----:B------:R-:W-:Y:S04]  /*1be20*/  LDS R170, [R2+0xa400] ;  /* 0x00a4000002aa7984 */ /* 0x000fe80000000800 */
[----:B------:R-:W-:Y:S04]  /*1be30*/  LDS R169, [R3+0x8400] ;  /* 0x0084000003a97984 */ /* 0x000fe80000000800 */
[----:B------:R-:W-:Y:S03]  /*1be40*/  LDS R171, [R3+0xa400] ;  /* 0x00a4000003ab7984 */ /* 0x000fe60000000800 */
[----:B------:R-:W-:Y:S01]  /*1be50*/  IMAD.MOV.U32 R159, RZ, RZ, R12 ;  /* 0x000000ffff9f7224 */ /* 0x000fe200078e000c */
[----:B------:R-:W-:Y:S01]  /*1be60*/  MOV R158, R13 ;  /* 0x0000000d009e7202 */ /* 0x000fe20000000f00 */
[----:B------:R-:W-:-:S02]  /*1be70*/  IMAD.MOV.U32 R157, RZ, RZ, R14 ;  /* 0x000000ffff9d7224 */ /* 0x000fc400078e000e */
[----:B------:R-:W-:Y:S02]  /*1be80*/  IMAD.MOV.U32 R156, RZ, RZ, R15 ;  /* 0x000000ffff9c7224 */ /* 0x000fe400078e000f */
[C---:B------:R-:W-:Y:S01]  /*1be90*/  HMMA.1688.F32.TF32 R12, R8.reuse, R66, R176 ;  /* 0x00000042080c723c */ /* 0x040fe200000810b0 */
[----:B------:R-:W-:Y:S11]  /*1bea0*/  STL.64 [R1+0x2b8], R26 ;  /* 0x0002b81a01007387 */ /* 0x000ff60000100a00 */
[----:B------:R-:W-:Y:S11]  /*1beb0*/  @!UPT UIADD3 URZ, URZ, URZ, URZ ;  /* 0x0000003f3f3ff290 */ /* 0x000ff6000fffe03f */
[----:B------:R-:W-:Y:S01]  /*1bec0*/  @!UPT UIADD3 URZ, URZ, URZ, URZ ;  /* 0x0000003f3f3ff290 */ /* 0x000fe2000fffe03f */
[----:B------:R-:W-:Y:S01]  /*1bed0*/  MOV R163, R12 ;  /* 0x0000000c00a37202 */ /* 0x000fe20000000f00 */
[----:B------:R-:W-:Y:S01]  /*1bee0*/  IMAD.MOV.U32 R162, RZ, RZ, R13 ;  /* 0x000000ffffa27224 */ /* 0x000fe200078e000d */
[----:B------:R-:W-:Y:S01]  /*1bef0*/  MOV R160, R15 ;  /* 0x0000000f00a07202 */ /* 0x000fe20000000f00 */
[----:B------:R-:W-:Y:S02]  /*1bf00*/  IMAD.MOV.U32 R161, RZ, RZ, R14 ;  /* 0x000000ffffa17224 */ /* 0x000fe400078e000e */
[C---:B------:R-:W-:Y:S01]  /*1bf10*/  HMMA.1688.F32.TF32 R12, R8.reuse, R62, R180 ;  /* 0x0000003e080c723c */ /* 0x040fe200000810b4 */
[----:B------:R-:W-:Y:S04]  /*1bf20*/  STL.64 [R1+0x2a0], R20 ;  /* 0x0002a01401007387 */ /* 0x000fe80000100a00 */
[----:B------:R-:W-:Y:S04]  /*1bf30*/  STL.64 [R1+0x2a8], R22 ;  /* 0x0002a81601007387 */ /* 0x000fe80000100a00 */
[----:B------:R-:W-:Y:S04]  /*1bf40*/  STL.64 [R1+0x240], R16 ;  /* 0x0002401001007387 */ /* 0x000fe80000100a00 */
[----:B------:R2:W-:Y:S11]  /*1bf50*/  STL.64 [R1+0x248], R18 ;  /* 0x0002481201007387 */ /* 0x0005f60000100a00 */
[----:B------:R-:W-:Y:S01]  /*1bf60*/  IMAD.MOV.U32 R167, RZ, RZ, R12 ;  /* 0x000000ffffa77224 */ /* 0x000fe200078e000c */
[----:B--2---:R-:W-:Y:S01]  /*1bf70*/  HMMA.1688.F32.TF32 R16, R8, R54, R172 ;  /* 0x000000360810723c */ /* 0x004fe200000810ac */
[----:B------:R-:W-:Y:S01]  /*1bf80*/  IMAD.MOV.U32 R166, RZ, RZ, R13 ;  /* 0x000000ffffa67224 */ /* 0x000fe200078e000d */
[----:B------:R-:W-:Y:S01]  /*1bf90*/  MOV R165, R14 ;  /* 0x0000000e00a57202 */ /* 0x000fe20000000f00 */
[----:B------:R-:W-:-:S05]  /*1bfa0*/  IMAD.MOV.U32 R164, RZ, RZ, R15 ;  /* 0x000000ffffa47224 */ /* 0x000fca00078e000f */
[C---:B------:R-:W-:Y:S08]  /*1bfb0*/  HMMA.1688.F32.TF32 R12, R8.reuse, R42, R184 ;  /* 0x0000002a080c723c */ /* 0x040ff000000810b8 */
[----:B------:R-:W-:Y:S07]  /*1bfc0*/  HMMA.1688.F32.TF32 R8, R8, R38, R188 ;  /* 0x000000260808723c */ /* 0x000fee00000810bc */
[----:B------:R-:W-:Y:S04]  /*1bfd0*/  STL.64 [R1+0x200], R16 ;  /* 0x0002001001007387 */ /* 0x000fe80000100a00 */
[----:B------:R-:W-:Y:S11]  /*1bfe0*/  STL.64 [R1+0x208], R18 ;  /* 0x0002081201007387 */ /* 0x000ff60000100a00 */
[----:B------:R-:W-:Y:S01]  /*1bff0*/  @!UPT UIADD3 URZ, URZ, URZ, URZ ;  /* 0x0000003f3f3ff290 */ /* 0x000fe2000fffe03f */
[----:B------:R-:W-:Y:S04]  /*1c000*/  STL.64 [R1+0x1b0], R8 ;  /* 0x0001b00801007387 */ /* 0x000fe80000100a00 */
        /* <DEDUP_REMOVED lines=9> */
[----:B------:R-:W-:Y:S01]  /*1c0a0*/  IMAD.MOV.U32 R175, RZ, RZ, R12 ;  /* 0x000000ffffaf7224 */ /* 0x000fe200078e000c */
[----:B------:R-:W-:Y:S01]  /*1c0b0*/  MOV R174, R13 ;  /* 0x0000000d00ae7202 */ /* 0x000fe20000000f00 */
[----:B------:R-:W-:Y:S01]  /*1c0c0*/  IMAD.MOV.U32 R173, RZ, RZ, R14 ;  /* 0x000000ffffad7224 */ /* 0x000fe200078e000e */
[----:B------:R-:W1:Y:S01]  /*1c0d0*/  S2R R23, SR_TID.X ;  /* 0x0000000000177919 */ /* 0x000e620000002100 */
[----:B------:R-:W-:-:S03]  /*1c0e0*/  IMAD.MOV.U32 R172, RZ, RZ, R15 ;  /* 0x000000ffffac7224 */ /* 0x000fc600078e000f */
[----:B------:R-:W-:Y:S04]  /*1c0f0*/  LDS R200, [R2+0x8500] ;  /* 0x0085000002c87984 */ /* 0x000fe80000000800 */
[----:B------:R-:W-:Y:S04]  /*1c100*/  LDS R202, [R2+0xa500] ;  /* 0x00a5000002ca7984 */ /* 0x000fe80000000800 */
[----:B------:R-:W-:Y:S04]  /*1c110*/  LDS R201, [R3+0x8500] ;  /* 0x0085000003c97984 */ /* 0x000fe80000000800 */
[----:B------:R-:W-:Y:S04]  /*1c120*/  LDS R203, [R3+0xa500] ;  /* 0x00a5000003cb7984 */ /* 0x000fe80000000800 */
[----:B------:R-:W-:Y:S01]  /*1c130*/  IMAD.MOV.U32 R187, RZ, RZ, R8 ;  /* 0x000000ffffbb7224 */ /* 0x000fe200078e0008 */
[----:B------:R-:W-:Y:S01]  /*1c140*/  MOV R186, R9 ;  /* 0x0000000900ba7202 */ /* 0x000fe20000000f00 */
[----:B------:R-:W-:-:S02]  /*1c150*/  IMAD.MOV.U32 R185, RZ, RZ, R10 ;  /* 0x000000ffffb97224 */ /* 0x000fc400078e000a */
[----:B------:R-:W-:Y:S02]  /*1c160*/  IMAD.MOV.U32 R184, RZ, RZ, R11 ;  /* 0x000000ffffb87224 */ /* 0x000fe400078e000b */
[C---:B------:R-:W-:Y:S08]  /*1c170*/  HMMA.1688.F32.TF32 R8, R4.reuse, R66, R208 ;  /* 0x000000420408723c */ /* 0x040ff000000810d0 */
[C---:B------:R-:W-:Y:S11]  /*1c180*/  HMMA.1688.F32.TF32 R12, R4.reuse, R50, R192 ;  /* 0x00000032040c723c */ /* 0x040ff600000810c0 */
[----:B------:R-:W-:Y:S05]  /*1c190*/  @!UPT UIADD3 URZ, URZ, URZ, URZ ;  /* 0x0000003f3f3ff290 */ /* 0x000fea000fffe03f */
[----:B------:R-:W-:Y:S01]  /*1c1a0*/  MOV R191, R8 ;  /* 0x0000000800bf7202 */ /* 0x000fe20000000f00 */
[----:B------:R-:W-:Y:S01]  /*1c1b0*/  IMAD.MOV.U32 R190, RZ, RZ, R9 ;  /* 0x000000ffffbe7224 */ /* 0x000fe200078e0009 */
[----:B------:R-:W-:Y:S01]  /*1c1c0*/  MOV R188, R11 ;  /* 0x0000000b00bc7202 */ /* 0x000fe20000000f00 */
[----:B------:R-:W-:Y:S02]  /*1c1d0*/  IMAD.MOV.U32 R189, RZ, RZ, R10 ;  /* 0x000000ffffbd7224 */ /* 0x000fe400078e000a */
[----:B------:R-:W-:Y:S03]  /*1c1e0*/  HMMA.1688.F32.TF32 R8, R4, R62, R212 ;  /* 0x0000003e0408723c */ /* 0x000fe600000810d4 */
[----:B------:R-:W-:Y:S01]  /*1c1f0*/  MOV R179, R12 ;  /* 0x0000000c00b37202 */ /* 0x000fe20000000f00 */
[----:B------:R-:W-:Y:S01]  /*1c200*/  IMAD.MOV.U32 R178, RZ, RZ, R13 ;  /* 0x000000ffffb27224 */ /* 0x000fe200078e000d */
[----:B------:R-:W-:Y:S01]  /*1c210*/  MOV R176, R15 ;  /* 0x0000000f00b07202 */ /* 0x000fe20000000f00 */
[----:B------:R-:W-:-:S02]  /*1c220*/  IMAD.MOV.U32 R177, RZ, RZ, R14 ;  /* 0x000000ffffb17224 */ /* 0x000fc400078e000e */
[C---:B------:R-:W-:Y:S11]  /*1c230*/  HMMA.1688.F32.TF32 R12, R4.reuse, R54, R204 ;  /* 0x00000036040c723c */ /* 0x040ff600000810cc */
[----:B------:R-:W-:Y:S05]  /*1c240*/  @!UPT UIADD3 URZ, URZ, URZ, URZ ;  /* 0x0000003f3f3ff290 */ /* 0x000fea000fffe03f */
[----:B------:R-:W-:Y:S01]  /*1c250*/  IMAD.MOV.U32 R195, RZ, RZ, R8 ;  /* 0x000000ffffc37224 */ /* 0x000fe200078e0008 */
[----:B------:R-:W-:Y:S01]  /*1c260*/  MOV R193, R10 ;  /* 0x0000000a00c17202 */ /* 0x000fe20000000f00 */
[----:B------:R-:W-:Y:S02]  /*1c270*/  IMAD.MOV.U32 R194, RZ, RZ, R9 ;  /* 0x000000ffffc27224 */ /* 0x000fe400078e0009 */
[----:B------:R-:W-:Y:S02]  /*1c280*/  IMAD.MOV.U32 R192, RZ, RZ, R11 ;  /* 0x000000ffffc07224 */ /* 0x000fe400078e000b */
[C---:B------:R-:W-:Y:S01]  /*1c290*/  HMMA.1688.F32.TF32 R8, R4.reuse, R42, R216 ;  /* 0x0000002a0408723c */ /* 0x040fe200000810d8 */
[----:B------:R1:W-:Y:S02]  /*1c2a0*/  STL.64 [R1+0x170], R12 ;  /* 0x0001700c01007387 */ /* 0x0003e40000100a00 */
[C---:B-1----:R-:W-:Y:S01]  /*1c2b0*/  LOP3.LUT R12, R23.reuse, 0x7, RZ, 0xc0, !PT ;  /* 0x00000007170c7812 */ /* 0x042fe200078ec0ff */
[----:B------:R-:W-:Y:S11]  /*1c2c0*/  IMAD.SHL.U32 R13, R23, 0x2, RZ ;  /* 0x00000002170d7824 */ /* 0x000ff600078e00ff */
[----:B------:R-:W-:Y:S09]  /*1c2d0*/  @!UPT UIADD3 URZ, URZ, URZ, URZ ;  /* 0x0000003f3f3ff290 */ /* 0x000ff2000fffe03f */
[----:B------:R-:W-:Y:S01]  /*1c2e0*/  MOV R199, R8 ;  /* 0x0000000800c77202 */ /* 0x000fe20000000f00 */
[----:B------:R-:W-:Y:S01]  /*1c2f0*/  IMAD.MOV.U32 R198, RZ, RZ, R9 ;  /* 0x000000ffffc67224 */ /* 0x000fe200078e0009 */
[----:B------:R-:W-:Y:S01]  /*1c300*/  MOV R196, R11 ;  /* 0x0000000b00c47202 */ /* 0x000fe20000000f00 */
[----:B------:R-:W-:Y:S02]  /*1c310*/  IMAD.MOV.U32 R197, RZ, RZ, R10 ;  /* 0x000000ffffc57224 */ /* 0x000fe400078e000a */
[----:B------:R-:W-:Y:S01]  /*1c320*/  HMMA.1688.F32.TF32 R8, R4, R38, R220 ;  /* 0x000000260408723c */ /* 0x000fe200000810dc */
[----:B------:R-:W-:-:S05]  /*1c330*/  IMAD R12, R12, 0x110, RZ ;  /* 0x000001100c0c7824 */ /* 0x000fca00078e02ff */
[----:B------:R-:W-:Y:S01]  /*1c340*/  LOP3.LUT R12, R12, 0x30, R13, 0x78, !PT ;  /* 0x000000300c0c7812 */ /* 0x000fe200078e780d */
[----:B------:R-:W-:-:S03]  /*1c350*/  IMAD.U32 R4, RZ, RZ, UR4 ;  /* 0x00000004ff047e24 */ /* 0x000fc6000f8e00ff */
[----:B------:R-:W-:Y:S01]  /*1c360*/  LOP3.LUT R12, R12, 0x40, RZ, 0x3c, !PT ;  /* 0x000000400c0c7812 */ /* 0x000fe200078e3cff */
[----:B------:R-:W-:Y:S04]  /*1c370*/  STL.64 [R1+0x178], R14 ;  /* 0x0001780e01007387 */ /* 0x000fe80000100a00 */
[----:B------:R-:W-:-:S05]  /*1c380*/  IMAD R32, R4, 0x4000, R12 ;  /* 0x0000400004207824 */ /* 0x000fca00078e020c */
[----:B------:R-:W1:Y:S04]  /*1c390*/  LDSM.16.M88.4 R4, [R32+0x80000] ;  /* 0x080000002004783b */ /* 0x000e680000000200 */
[----:B------:R-:W-:Y:S04]  /*1c3a0*/  STL.64 [R1+0xc0], R8 ;  /* 0x0000c00801007387 */ /* 0x000fe80000100a00 */
[----:B------:R-:W-:Y:S04]  /*1c3b0*/  STL.64 [R1+0xc8], R10 ;  /* 0x0000c80a01007387 */ /* 0x000fe80000100a00 */
[----:B------:R-:W2:Y:S04]  /*1c3c0*/  LDL.LU R88, [R1+0x160] ;  /* 0x0001600001587983 */ /* 0x000ea80000300800 */
[----:B------:R-:W2:Y:S04]  /*1c3d0*/  LDL.LU R89, [R1+0x164] ;  /* 0x0001640001597983 */ /* 0x000ea80000300800 */
[----:B------:R-:W2:Y:S04]  /*1c3e0*/  LDL.LU R90, [R1+0x168] ;  /* 0x00016800015a7983 */ /* 0x000ea80000300800 */
[----:B------:R-:W-:Y:S04]  /*1c3f0*/  STL [R1+0x3d0], R32 ;  /* 0x0003d02001007387 */ /* 0x000fe80000100800 */
[----:B------:R-:W2:Y:S04]  /*1c400*/  LDL.LU R91, [R1+0x16c] ;  /* 0x00016c00015b7983 */ /* 0x000ea80000300800 */
[----:B------:R-:W3:Y:S04]  /*1c410*/  LDL.LU R84, [R1+0x1e0] ;  /* 0x0001e00001547983 */ /* 0x000ee80000300800 */
[----:B------:R-:W3:Y:S04]  /*1c420*/  LDL.LU R85, [R1+0x1e4] ;  /* 0x0001e40001557983 */ /* 0x000ee80000300800 */
[----:B------:R-:W3:Y:S04]  /*1c430*/  LDL.LU R86, [R1+0x1e8] ;  /* 0x0001e80001567983 */ /* 0x000ee80000300800 */
[----:B------:R-:W3:Y:S04]  /*1c440*/  LDL.LU R87, [R1+0x1ec] ;  /* 0x0001ec0001577983 */ /* 0x000ee80000300800 */
[----:B------:R-:W4:Y:S04]  /*1c450*/  LDL.LU R92, [R1+0x270] ;  /* 0x00027000015c7983 */ /* 0x000f280000300800 */
[----:B------:R-:W4:Y:S04]  /*1c460*/  LDL.LU R93, [R1+0x274] ;  /* 0x00027400015d7983 */ /* 0x000f280000300800 */
[----:B------:R-:W4:Y:S04]  /*1c470*/  LDL.LU R94, [R1+0x278] ;  /* 0x00027800015e7983 */ /* 0x000f280000300800 */
[----:B------:R-:W4:Y:S04]  /*1c480*/  LDL.LU R95, [R1+0x27c] ;  /* 0x00027c00015f7983 */ /* 0x000f280000300800 */
[----:B------:R-:W5:Y:S04]  /*1c490*/  LDL.LU R112, [R1+0x340] ;  /* 0x0003400001707983 */ /* 0x000f680000300800 */
[----:B------:R-:W5:Y:S04]  /*1c4a0*/  LDL.LU R113, [R1+0x344] ;  /* 0x0003440001717983 */ /* 0x000f680000300800 */
[----:B------:R-:W5:Y:S04]  /*1c4b0*/  LDL.LU R114, [R1+0x348] ;  /* 0x0003480001727983 */ /* 0x000f680000300800 */
[----:B------:R-:W5:Y:S04]  /*1c4c0*/  LDL.LU R115, [R1+0x34c] ;  /* 0x00034c0001737983 */ /* 0x000f680000300800 */
[----:B------:R-:W1:Y:S04]  /*1c4d0*/  LDSM.16.M88.4 R8, [R32+0x80800] ;  /* 0x080800002008783b */ /* 0x000e680000000200 */
[----:B------:R-:W1:Y:S04]  /*1c4e0*/  LDSM.16.M88.4 R12, [R32+0x81000] ;  /* 0x08100000200c783b */ /* 0x000e680000000200 */
[----:B------:R-:W1:Y:S04]  /*1c4f0*/  LDSM.16.M88.4 R16, [R32+0x81800] ;  /* 0x081800002010783b */ /* 0x000e680000000200 */
[----:B------:R-:W1:Y:S04]  /*1c500*/  LDSM.16.M88.4 R20, [R32+0x82000] ;  /* 0x082000002014783b */ /* 0x000e680000000200 */
[----:B------:R-:W1:Y:S04]  /*1c510*/  LDSM.16.M88.4 R24, [R32+0x82800] ;  /* 0x082800002018783b */ /* 0x000e680000000200 */
[----:B------:R-:W1:Y:S04]  /*1c520*/  LDSM.16.M88.4 R28, [R32+0x83000] ;  /* 0x08300000201c783b */ /* 0x000e680000000200 */
[----:B------:R-:W1:Y:S04]  /*1c530*/  LDSM.16.M88.4 R32, [R32+0x83800] ;  /* 0x083800002020783b */ /* 0x000e680000000200 */
[----:B-1----:R-:W-:Y:S04]  /*1c540*/  STL [R1+0x112c], R6 ;  /* 0x00112c0601007387 */ /* 0x002fe80000100800 */
[----:B------:R-:W-:Y:S04]  /*1c550*/  STL [R1+0x1128], R7 ;  /* 0x0011280701007387 */ /* 0x000fe80000100800 */
        /* <DEDUP_REMOVED lines=12> */
[----:B------:R-:W2:Y:S04]  /*1c620*/  LDL.LU R80, [R1+0xb0] ;  /* 0x0000b00001507983 */ /* 0x000ea80000300800 */
[----:B------:R-:W2:Y:S04]  /*1c630*/  LDL.LU R81, [R1+0xb4] ;  /* 0x0000b40001517983 */ /* 0x000ea80000300800 */
[----:B------:R-:W2:Y:S04]  /*1c640*/  LDL.LU R82, [R1+0xb8] ;  /* 0x0000b80001527983 */ /* 0x000ea80000300800 */
[----:B------:R-:W2:Y:S04]  /*1c650*/  LDL.LU R83, [R1+0xbc] ;  /* 0x0000bc0001537983 */ /* 0x000ea80000300800 */
[----:B------:R1:W-:Y:S04]  /*1c660*/  STL [R1+0x1158], R34 ;  /* 0x0011582201007387 */ /* 0x0003e80000100800 */
[----:B------:R1:W-:Y:S01]  /*1c670*/  STL [R1+0x1154], R35 ;  /* 0x0011542301007387 */ /* 0x0003e20000100800 */
[C---:B----4-:R-:W-:Y:S08]  /*1c680*/  HMMA.1688.F32.TF32 R92, R76.reuse, R46, R92 ;  /* 0x0000002e4c5c723c */ /* 0x050ff0000008105c */
[----:B-----5:R-:W-:Y:S11]  /*1c690*/  HMMA.1688.F32.TF32 R112, R76, R50, R112 ;  /* 0x000000324c70723c */ /* 0x020ff60000081070 */
[----:B------:R-:W-:Y:S05]  /*1c6a0*/  @!UPT UIADD3 URZ, URZ, URZ, URZ ;  /* 0x0000003f3f3ff290 */ /* 0x000fea000fffe03f */
[----:B-1----:R-:W-:Y:S01]  /*1c6b0*/  MOV R34, R94 ;  /* 0x0000005e00227202 */ /* 0x002fe20000000f00 */
[----:B------:R-:W-:-:S06]  /*1c6c0*/  IMAD.MOV.U32 R35, RZ, RZ, R95 ;  /* 0x000000ffff237224 */ /* 0x000fcc00078e005f */
[----:B------:R-:W-:Y:S04]  /*1c6d0*/  STL.64 [R1+0x340], R112 ;  /* 0x0003407001007387 */ /* 0x000fe80000100a00 */
[----:B------:R-:W-:Y:S04]  /*1c6e0*/  STL.64 [R1+0x348], R114 ;  /* 0x0003487201007387 */ /* 0x000fe80000100a00 */
[----:B------:R3:W-:Y:S02]  /*1c6f0*/  STL.64 [R1+0x270], R92 ;  /* 0x0002705c01007387 */ /* 0x0007e40000100a00 */
[C---:B---3--:R-:W-:Y:S02]  /*1c700*/  HMMA.1688.F32.TF32 R92, R76.reuse, R58, R84 ;  /* 0x0000003a4c5c723c */ /* 0x048fe40000081054 */
[----:B------:R-:W-:Y:S04]  /*1c710*/  STL [R1+0x1160], R35 ;  /* 0x0011602301007387 */ /* 0x000fe80000100800 */
[----:B------:R-:W-:Y:S04]  /*1c720*/  STL [R1+0x115c], R34 ;  /* 0x00115c2201007387 */ /* 0x000fe80000100800 */
[----:B------:R-:W3:Y:S11]  /*1c730*/  LDL.LU R84, [R1+0x80] ;  /* 0x0000800001547983 */ /* 0x000ef60000300800 */
[----:B------:R-:W-:Y:S02]  /*1c740*/  @!UPT UIADD3 URZ, URZ, URZ, URZ ;  /* 0x0000003f3f3ff290 */ /* 0x000fe4000fffe03f */
[----:B------:R1:W-:Y:S04]  /*1c750*/  STL.64 [R1+0x1e0], R92 ;  /* 0x0001e05c01007387 */ /* 0x0003e80000100a00 */
[----:B------:R4:W-:Y:S04]  /*1c760*/  STL.64 [R1+0x1e8], R94 ;  /* 0x0001e85e01007387 */ /* 0x0009e80000100a00 */
[----:B------:R-:W3:Y:S04]  /*1c770*/  LDL.LU R85, [R1+0x84] ;  /* 0x0000840001557983 */ /* 0x000ee80000300800 */
[----:B------:R-:W3:Y:S04]  /*1c780*/  LDL.LU R86, [R1+0x88] ;  /* 0x0000880001567983 */ /* 0x000ee80000300800 */
[----:B------:R-:W3:Y:S01]  /*1c790*/  LDL.LU R87, [R1+0x8c] ;  /* 0x00008c0001577983 */ /* 0x000ee20000300800 */
[C---:B--2---:R-:W-:Y:S03]  /*1c7a0*/  HMMA.1688.F32.TF32 R88, R76.reuse, R54, R88 ;  /* 0x000000364c58723c */ /* 0x044fe60000081058 */
[----:B-1----:R-:W2:Y:S04]  /*1c7b0*/  LDL.LU R92, [R1+0x40] ;  /* 0x00004000015c7983 */ /* 0x002ea80000300800 */
[----:B------:R-:W2:Y:S04]  /*1c7c0*/  LDL.LU R93, [R1+0x44] ;  /* 0x00004400015d7983 */ /* 0x000ea80000300800 */
[----:B----4-:R-:W2:Y:S04]  /*1c7d0*/  LDL.LU R94, [R1+0x48] ;  /* 0x00004800015e7983 */ /* 0x010ea80000300800 */
[----:B------:R-:W2:Y:S04]  /*1c7e0*/  LDL.LU R95, [R1+0x4c] ;  /* 0x00004c00015f7983 */ /* 0x000ea80000300800 */
[----:B------:R-:W4:Y:S01]  /*1c7f0*/  LDL.LU R112, [R1+0x50] ;  /* 0x0000500001707983 */ /* 0x000f220000300800 */
[----:B------:R-:W-:Y:S03]  /*1c800*/  HMMA.1688.F32.TF32 R80, R76, R66, R80 ;  /* 0x000000424c50723c */ /* 0x000fe60000081050 */
[----:B------:R-:W4:Y:S04]  /*1c810*/  LDL.LU R113, [R1+0x54] ;  /* 0x0000540001717983 */ /* 0x000f280000300800 */
[----:B------:R-:W4:Y:S04]  /*1c820*/  LDL.LU R114, [R1+0x58] ;  /* 0x0000580001727983 */ /* 0x000f280000300800 */
[----:B------:R-:W4:Y:S01]  /*1c830*/  LDL.LU R115, [R1+0x5c] ;  /* 0x00005c0001737983 */ /* 0x000f220000300800 */
[----:B------:R-:W-:Y:S01]  /*1c840*/  IMAD.MOV.U32 R27, RZ, RZ, R91 ;  /* 0x000000ffff1b7224 */ /* 0x000fe200078e005b */
[----:B------:R-:W-:Y:S01]  /*1c850*/  MOV R31, R89 ;  /* 0x00000059001f7202 */ /* 0x000fe20000000f00 */
[----:B------:R-:W-:-:S02]  /*1c860*/  IMAD.MOV.U32 R26, RZ, RZ, R90 ;  /* 0x000000ffff1a7224 */ /* 0x000fc400078e005a */
[----:B------:R-:W-:Y:S01]  /*1c870*/  IMAD.MOV.U32 R30, RZ, RZ, R88 ;  /* 0x000000ffff1e7224 */ /* 0x000fe200078e0058 */
[----:B------:R-:W-:Y:S04]  /*1c880*/  STL [R1+0x1170], R27 ;  /* 0x0011701b01007387 */ /* 0x000fe80000100800 */
[----:B------:R-:W-:Y:S04]  /*1c890*/  STL [R1+0x116c], R26 ;  /* 0x00116c1a01007387 */ /* 0x000fe80000100800 */
[----:B------:R-:W-:Y:S01]  /*1c8a0*/  STL [R1+0x1168], R31 ;  /* 0x0011681f01007387 */ /* 0x000fe20000100800 */
[----:B------:R-:W-:-:S03]  /*1c8b0*/  MOV R35, R82 ;  /* 0x0000005200237202 */ /* 0x000fc60000000f00 */
[----:B------:R-:W-:Y:S01]  /*1c8c0*/  STL [R1+0x1164], R30 ;  /* 0x0011641e01007387 */ /* 0x000fe20000100800 */
[----:B------:R-:W-:-:S03]  /*1c8d0*/  IMAD.MOV.U32 R34, RZ, RZ, R83 ;  /* 0x000000ffff227224 */ /* 0x000fc600078e0053 */
[----:B------:R1:W-:Y:S04]  /*1c8e0*/  STL.64 [R1+0xb0], R80 ;  /* 0x0000b05001007387 */ /* 0x0003e80000100a00 */
[----:B-1----:R-:W5:Y:S04]  /*1c8f0*/  LDL.LU R80, [R1+0x330] ;  /* 0x0003300001507983 */ /* 0x002f680000300800 */
[----:B------:R-:W5:Y:S04]  /*1c900*/  LDL.LU R81, [R1+0x334] ;  /* 0x0003340001517983 */ /* 0x000f680000300800 */
[----:B------:R-:W5:Y:S04]  /*1c910*/  LDL.LU R82, [R1+0x338] ;  /* 0x0003380001527983 */ /* 0x000f680000300800 */
[----:B------:R-:W5:Y:S04]  /*1c920*/  LDL.LU R83, [R1+0x33c] ;  /* 0x00033c0001537983 */ /* 0x000f680000300800 */
[----:B------:R-:W5:Y:S04]  /*1c930*/  LDL.LU R88, [R1+0x20] ;  /* 0x0000200001587983 */ /* 0x000f680000300800 */
[----:B------:R-:W5:Y:S04]  /*1c940*/  LDL.LU R89, [R1+0x24] ;  /* 0x0000240001597983 */ /* 0x000f680000300800 */
[----:B------:R-:W5:Y:S04]  /*1c950*/  LDL.LU R90, [R1+0x28] ;  /* 0x00002800015a7983 */ /* 0x000f680000300800 */
[----:B------:R-:W5:Y:S04]  /*1c960*/  LDL.LU R91, [R1+0x2c] ;  /* 0x00002c00015b7983 */ /* 0x000f680000300800 */
[----:B------:R-:W-:Y:S04]  /*1c970*/  STL [R1+0x1178], R34 ;  /* 0x0011782201007387 */ /* 0x000fe80000100800 */
[----:B------:R1:W-:Y:S01]  /*1c980*/  STL [R1+0x1174], R35 ;  /* 0x0011742301007387 */ /* 0x0003e20000100800 */
[----:B---3--:R-:W-:Y:S11]  /*1c990*/  HMMA.1688.F32.TF32 R84, R76, R62, R84 ;  /* 0x0000003e4c54723c */ /* 0x008ff60000081054 */
[----:B------:R-:W-:Y:S11]  /*1c9a0*/  @!UPT UIADD3 URZ, URZ, URZ, URZ ;  /* 0x0000003f3f3ff290 */ /* 0x000ff6000fffe03f */
[----:B------:R-:W-:Y:S02]  /*1c9b0*/  @!UPT UIADD3 URZ, URZ, URZ, URZ ;  /* 0x0000003f3f3ff290 */ /* 0x000fe4000fffe03f */
[----:B------:R-:W-:Y:S01]  /*1c9c0*/  IMAD.MOV.U32 R27, RZ, RZ, R84 ;  /* 0x000000ffff1b7224 */ /* 0x000fe200078e0054 */
[----:B------:R-:W-:Y:S01]  /*1c9d0*/  MOV R26, R85 ;  /* 0x00000055001a7202 */ /* 0x000fe20000000f00 */
[----:B------:R-:W3:Y:S01]  /*1c9e0*/  LDL.LU R84, [R1+0x320] ;  /* 0x0003200001547983 */ /* 0x000ee20000300800 */
[----:B------:R-:W-:-:S03]  /*1c9f0*/  IMAD.MOV.U32 R31, RZ, RZ, R86 ;  /* 0x000000ffff1f7224 */ /* 0x000fc600078e0056 */
[----:B------:R-:W3:Y:S04]  /*1ca00*/  LDL.LU R85, [R1+0x324] ;  /* 0x0003240001557983 */ /* 0x000ee80000300800 */
[----:B------:R-:W3:Y:S01]  /*1ca10*/  LDL.LU R86, [R1+0x328] ;  /* 0x0003280001567983 */ /* 0x000ee20000300800 */
[C---:B----4-:R-:W-:Y:S08]  /*1ca20*/  HMMA.1688.F32.TF32 R112, R76.reuse, R42, R112 ;  /* 0x0000002a4c70723c */ /* 0x050ff00000081070 */
[----:B--2---:R-:W-:Y:S01]  /*1ca30*/  HMMA.1688.F32.TF32 R76, R76, R38, R92 ;  /* 0x000000264c4c723c */ /* 0x004fe2000008105c */
[----:B------:R-:W-:Y:S11]  /*1ca40*/  IMAD.MOV.U32 R30, RZ, RZ, R87 ;  /* 0x000000ffff1e7224 */ /* 0x000ff600078e0057 */
[----:B------:R-:W-:Y:S11]  /*1ca50*/  @!UPT UIADD3 URZ, URZ, URZ, URZ ;  /* 0x0000003f3f3ff290 */ /* 0x000ff6000fffe03f */
[----:B------:R-:W-:Y:S01]  /*1ca60*/  @!UPT UIADD3 URZ, URZ, URZ, URZ ;  /* 0x0000003f3f3ff290 */ /* 0x000fe2000fffe03f */
[----:B------:R-:W-:Y:S01]  /*1ca70*/  MOV R22, R76 ;  /* 0x0000004c00167202 */ /* 0x000fe20000000f00 */
[----:B------:R-:W-:Y:S01]  /*1ca80*/  IMAD.MOV.U32 R23, RZ, RZ, R77 ;  /* 0x000000ffff177224 */ /* 0x000fe200078e004d */
[----:B------:R-:W-:Y:S01]  /*1ca90*/  MOV R19, R79 ;  /* 0x0000004f00137202 */ /* 0x000fe20000000f00 */
[----:B------:R-:W-:Y:S02]  /*1caa0*/  IMAD.MOV.U32 R18, RZ, RZ, R78 ;  /* 0x000000ffff127224 */ /* 0x000fe400078e004e */
[----:B-----5:R-:W-:Y:S01]  /*1cab0*/  HMMA.1688.F32.TF32 R76, R68, R4, R80 ;  /* 0x00000004444c723c */ /* 0x020fe20000081050 */
[----:B------:R-:W-:Y:S01]  /*1cac0*/  MOV R87, R252 ;  /* 0x000000fc00577202 */ /* 0x000fe20000000f00 */
[----:B------:R-:W-:Y:S01]  /*1cad0*/  STL [R1+0x1188], R30 ;  /* 0x0011881e01007387 */ /* 0x000fe20000100800 */
[----:B-1----:R-:W-:Y:S02]  /*1cae0*/  IMAD.MOV.U32 R35, RZ, RZ, R115 ;  /* 0x000000ffff237224 */ /* 0x002fe400078e0073 */
[----:B------:R-:W-:Y:S01]  /*1caf0*/  IMAD.MOV.U32 R34, RZ, RZ, R114 ;  /* 0x000000ffff227224 */ /* 0x000fe200078e0072 */
[----:B------:R-:W-:Y:S04]  /*1cb00*/  STL [R1+0x1184], R31 ;  /* 0x0011841f01007387 */ /* 0x000fe80000100800 */
[----:B------:R-:W-:Y:S04]  /*1cb10*/  STL [R1+0x1180], R27 ;  /* 0x0011801b01007387 */ /* 0x000fe80000100800 */
[----:B------:R-:W-:Y:S04]  /*1cb20*/  STL [R1+0x117c], R26 ;  /* 0x00117c1a01007387 */ /* 0x000fe80000100800 */
[----:B------:R1:W-:Y:S06]  /*1cb30*/  STL.64 [R1+0x50], R112 ;  /* 0x0000507001007387 */ /* 0x0003ec0000100a00 */
[----:B------:R-:W-:Y:S01]  /*1cb40*/  IMAD.MOV.U32 R10, RZ, RZ, R76 ;  /* 0x000000ffff0a7224 */ /* 0x000fe200078e004c */
[----:B------:R-:W-:Y:S01]  /*1cb50*/  MOV R7, R78 ;  /* 0x0000004e00077202 */ /* 0x000fe20000000f00 */
[----:B------:R-:W-:-:S02]  /*1cb60*/  IMAD.MOV.U32 R6, RZ, RZ, R77 ;  /* 0x000000ffff067224 */ /* 0x000fc400078e004d */
[----:B------:R-:W-:Y:S02]  /*1cb70*/  IMAD.MOV.U32 R252, RZ, RZ, R79 ;  /* 0x000000fffffc7224 */ /* 0x000fe400078e004f */
[----:B------:R-:W-:Y:S01]  /*1cb80*/  HMMA.1688.F32.TF32 R76, R68, R8, R88 ;  /* 0x00000008444c723c */ /* 0x000fe20000081058 */
[----:B------:R-:W-:Y:S04]  /*1cb90*/  STL [R1+0x1190], R35 ;  /* 0x0011902301007387 */ /* 0x000fe80000100800 */
[----:B------:R-:W-:Y:S04]  /*1cba0*/  STL [R1+0x118c], R34 ;  /* 0x00118c2201007387 */ /* 0x000fe80000100800 */
[----:B------:R2:W-:Y:S04]  /*1cbb0*/  STL [R1+0x1198], R23 ;  /* 0x0011981701007387 */ /* 0x0005e80000100800 */
[----:B------:R4:W-:Y:S01]  /*1cbc0*/  STL [R1+0x1194], R22 ;  /* 0x0011941601007387 */ /* 0x0009e20000100800 */
[----:B------:R-:W-:-:S03]  /*1cbd0*/  IMAD.MOV.U32 R115, RZ, RZ, R244 ;  /* 0x000000ffff737224 */ /* 0x000fc600078e00f4 */
[----:B------:R-:W5:Y:S01]  /*1cbe0*/  LDL.LU R80, [R1] ;  /* 0x0000000001507983 */ /* 0x000f620000300800 */
[----:B------:R-:W-:-:S03]  /*1cbf0*/  MOV R114, R245 ;  /* 0x000000f500727202 */ /* 0x000fc60000000f00 */
[----:B------:R-:W5:Y:S01]  /*1cc00*/  LDL.LU R81, [R1+0x4] ;  /* 0x0000040001517983 */ /* 0x000f620000300800 */
[----:B-1----:R-:W-:-:S03]  /*1cc10*/  IMAD.MOV.U32 R113, RZ, RZ, R246 ;  /* 0x000000ffff717224 */ /* 0x002fc600078e00f6 */
[----:B------:R-:W5:Y:S01]  /*1cc20*/  LDL.LU R82, [R1+0x8] ;  /* 0x0000080001527983 */ /* 0x000f620000300800 */
[----:B------:R-:W-:-:S03]  /*1cc30*/  IMAD.MOV.U32 R112, RZ, RZ, R247 ;  /* 0x000000ffff707224 */ /* 0x000fc600078e00f7 */
[----:B------:R-:W5:Y:S04]  /*1cc40*/  LDL.LU R83, [R1+0xc] ;  /* 0x00000c0001537983 */ /* 0x000f680000300800 */
        /* <DEDUP_REMOVED lines=8> */
[----:B------:R-:W5:Y:S01]  /*1ccd0*/  LDL.LU R116, [R1+0x260] ;  /* 0x0002600001747983 */ /* 0x000f620000300800 */
[----:B------:R-:W-:-:S03]  /*1cce0*/  IMAD.MOV.U32 R30, RZ, RZ, R76 ;  /* 0x000000ffff1e7224 */ /* 0x000fc600078e004c */
[----:B------:R-:W5:Y:S01]  /*1ccf0*/  LDL.LU R117, [R1+0x264] ;  /* 0x0002640001757983 */ /* 0x000f620000300800 */
[----:B------:R-:W-:Y:S01]  /*1cd00*/  MOV R31, R77 ;  /* 0x0000004d001f7202 */ /* 0x000fe20000000f00 */
[----:B------:R-:W-:Y:S02]  /*1cd10*/  IMAD.MOV.U32 R27, RZ, RZ, R78 ;  /* 0x000000ffff1b7224 */ /* 0x000fe400078e004e */
[----:B------:R-:W5:Y:S01]  /*1cd20*/  LDL.LU R118, [R1+0x268] ;  /* 0x0002680001767983 */ /* 0x000f620000300800 */
[----:B------:R-:W-:-:S03]  /*1cd30*/  IMAD.MOV.U32 R26, RZ, RZ, R79 ;  /* 0x000000ffff1a7224 */ /* 0x000fc600078e004f */
[----:B------:R-:W5:Y:S01]  /*1cd40*/  LDL.LU R119, [R1+0x26c] ;  /* 0x00026c0001777983 */ /* 0x000f620000300800 */
[----:B------:R-:W-:-:S03]  /*1cd50*/  IMAD.MOV.U32 R94, RZ, RZ, R248 ;  /* 0x000000ffff5e7224 */ /* 0x000fc600078e00f8 */
[----:B------:R-:W5:Y:S04]  /*1cd60*/  LDL.LU R92, [R1+0x150] ;  /* 0x00015000015c7983 */ /* 0x000f680000300800 */
[----:B------:R-:W5:Y:S04]  /*1cd70*/  LDL.LU R93, [R1+0x154] ;  /* 0x00015400015d7983 */ /* 0x000f680000300800 */
[----:B------:R-:W5:Y:S01]  /*1cd80*/  LDL.LU R248, [R1+0x11c0] ;  /* 0x0011c00001f87983 */ /* 0x000f620000300800 */
[----:B---3--:R-:W-:Y:S07]  /*1cd90*/  HMMA.1688.F32.TF32 R76, R68, R12, R84 ;  /* 0x0000000c444c723c */ /* 0x008fee0000081054 */
[----:B------:R-:W-:Y:S01]  /*1cda0*/  IMAD.MOV.U32 R84, RZ, RZ, R249 ;  /* 0x000000ffff547224 */ /* 0x000fe200078e00f9 */
[----:B------:R-:W-:Y:S01]  /*1cdb0*/  MOV R85, R250 ;  /* 0x000000fa00557202 */ /* 0x000fe20000000f00 */
[----:B------:R-:W3:Y:S01]  /*1cdc0*/  LDL.LU R249, [R1+0x11bc] ;  /* 0x0011bc0001f97983 */ /* 0x000ee20000300800 */
[----:B------:R-:W-:-:S03]  /*1cdd0*/  IMAD.MOV.U32 R86, RZ, RZ, R251 ;  /* 0x000000ffff567224 */ /* 0x000fc600078e00fb */
[----:B------:R-:W3:Y:S04]  /*1cde0*/  LDL.LU R250, [R1+0x11b8] ;  /* 0x0011b80001fa7983 */ /* 0x000ee80000300800 */
[----:B------:R-:W3:Y:S01]  /*1cdf0*/  LDL.LU R251, [R1+0x11b4] ;  /* 0x0011b40001fb7983 */ /* 0x000ee20000300800 */
[----:B------:R-:W-:Y:S02]  /*1ce00*/  IMAD.MOV.U32 R90, RZ, RZ, R45 ;  /* 0x000000ffff5a7224 */ /* 0x000fe400078e002d */
[----:B------:R-:W-:Y:S01]  /*1ce10*/  IMAD.MOV.U32 R91, RZ, RZ, R44 ;  /* 0x000000ffff5b7224 */ /* 0x000fe200078e002c */
[----:B------:R-:W3:Y:S03]  /*1ce20*/  LDL.LU R87, [R1+0x13c] ;  /* 0x00013c0001577983 */ /* 0x000ee60000300800 */
[----:B--2---:R-:W-:Y:S01]  /*1ce30*/  MOV R23, R76 ;  /* 0x0000004c00177202 */ /* 0x004fe20000000f00 */
[----:B----4-:R-:W-:Y:S01]  /*1ce40*/  IMAD.MOV.U32 R22, RZ, RZ, R77 ;  /* 0x000000ffff167224 */ /* 0x010fe200078e004d */
[----:B------:R-:W-:Y:S01]  /*1ce50*/  MOV R34, R79 ;  /* 0x0000004f00227202 */ /* 0x000fe20000000f00 */
[----:B------:R-:W-:Y:S01]  /*1ce60*/  IMAD.MOV.U32 R35, RZ, RZ, R78 ;  /* 0x000000ffff237224 */ /* 0x000fe200078e004e */
[----:B------:R-:W-:Y:S08]  /*1ce70*/  HMMA.1688.F32.TF32 R44, R72, R4, R112 ;  /* 0x00000004482c723c */ /* 0x000ff00000081070 */
[C---:B-----5:R-:W-:Y:S07]  /*1ce80*/  HMMA.1688.F32.TF32 R76, R68.reuse, R16, R80 ;  /* 0x00000010444c723c */ /* 0x060fee0000081050 */
[----:B------:R-:W-:Y:S01]  /*1ce90*/  IMAD.MOV.U32 R82, RZ, RZ, R37 ;  /* 0x000000ffff527224 */ /* 0x000fe200078e0025 */
[----:B------:R-:W-:Y:S01]  /*1cea0*/  MOV R83, R36 ;  /* 0x0000002400537202 */ /* 0x000fe20000000f00 */
[----:B------:R-:W-:Y:S01]  /*1ceb0*/  IMAD.MOV.U32 R81, RZ, RZ, R40 ;  /* 0x000000ffff517224 */ /* 0x000fe200078e0028 */
[----:B------:R-:W-:Y:S01]  /*1cec0*/  MOV R80, R41 ;  /* 0x0000002900507202 */ /* 0x000fe20000000f00 */
[C---:B------:R-:W-:Y:S08]  /*1ced0*/  HMMA.1688.F32.TF32 R244, R68.reuse, R24, R244 ;  /* 0x0000001844f4723c */ /* 0x040ff000000810f4 */
[C---:B------:R-:W-:Y:S08]  /*1cee0*/  HMMA.1688.F32.TF32 R36, R68.reuse, R28, R120 ;  /* 0x0000001c4424723c */ /* 0x040ff00000081078 */
[C---:B------:R-:W-:Y:S08]  /*1cef0*/  HMMA.1688.F32.TF32 R40, R68.reuse, R32, R116 ;  /* 0x000000204428723c */ /* 0x040ff00000081074 */
[----:B---3--:R-:W-:Y:S11]  /*1cf00*/  HMMA.1688.F32.TF32 R248, R68, R20, R248 ;  /* 0x0000001444f8723c */ /* 0x008ff600000810f8 */
[----:B------:R-:W-:Y:S11]  /*1cf10*/  @!UPT UIADD3 URZ, URZ, URZ, URZ ;  /* 0x0000003f3f3ff290 */ /* 0x000ff6000fffe03f */
[----:B------:R-:W-:Y:S01]  /*1cf20*/  @!UPT UIADD3 URZ, URZ, URZ, URZ ;  /* 0x0000003f3f3ff290 */ /* 0x000fe2000fffe03f */
[----:B------:R-:W-:Y:S04]  /*1cf30*/  STL.64 [R1+0x1070], R250 ;  /* 0x001070fa01007387 */ /* 0x000fe80000100a00 */
[----:B------:R-:W-:Y:S04]  /*1cf40*/  STL.64 [R1+0x1068], R248 ;  /* 0x001068f801007387 */ /* 0x000fe80000100a00 */
[----:B------:R1:W-:Y:S04]  /*1cf50*/  STL.64 [R1+0x1080], R246 ;  /* 0x001080f601007387 */ /* 0x0003e80000100a00 */
[----:B------:R2:W-:Y:S04]  /*1cf60*/  STL.64 [R1+0x1078], R244 ;  /* 0x001078f401007387 */ /* 0x0005e80000100a00 */
[----:B------:R-:W-:Y:S04]  /*1cf70*/  STL.64 [R1+0x1090], R38 ;  /* 0x0010902601007387 */ /* 0x000fe80000100a00 */
[----:B------:R3:W-:Y:S04]  /*1cf80*/  STL.64 [R1+0x1088], R36 ;  /* 0x0010882401007387 */ /* 0x0007e80000100a00 */
[----:B------:R-:W-:Y:S04]  /*1cf90*/  STL.64 [R1+0x10b0], R42 ;  /* 0x0010b02a01007387 */ /* 0x000fe80000100a00 */
[----:B------:R-:W-:Y:S04]  /*1cfa0*/  STL.64 [R1+0x10a8], R40 ;  /* 0x0010a82801007387 */ /* 0x000fe80000100a00 */
[----:B------:R-:W-:Y:S04]  /*1cfb0*/  STL.64 [R1+0x10c0], R46 ;  /* 0x0010c02e01007387 */ /* 0x000fe80000100a00 */
[----:B------:R-:W-:Y:S04]  /*1cfc0*/  STL.64 [R1+0x10b8], R44 ;  /* 0x0010b82c01007387 */ /* 0x000fe80000100a00 */
[----:B------:R-:W4:Y:S04]  /*1cfd0*/  LDL.LU R116, [R1+0x110] ;  /* 0x0001100001747983 */ /* 0x000f280000300800 */
[----:B------:R-:W4:Y:S01]  /*1cfe0*/  LDL.LU R117, [R1+0x114] ;  /* 0x0001140001757983 */ /* 0x000f220000300800 */
[----:B------:R-:W-:Y:S01]  /*1cff0*/  MOV R95, R0 ;  /* 0x00000000005f7202 */ /* 0x000fe20000000f00 */
[----:B------:R-:W-:Y:S01]  /*1d000*/  IMAD.MOV.U32 R88, RZ, RZ, R49 ;  /* 0x000000ffff587224 */ /* 0x000fe200078e0031 */
[----:B------:R-:W-:Y:S01]  /*1d010*/  MOV R89, R48 ;  /* 0x0000003000597202 */ /* 0x000fe20000000f00 */
[----:B------:R-:W-:Y:S01]  /*1d020*/  IMAD.MOV.U32 R114, RZ, RZ, R53 ;  /* 0x000000ffff727224 */ /* 0x000fe200078e0035 */
[----:B------:R-:W-:-:S03]  /*1d030*/  MOV R115, R52 ;  /* 0x0000003400737202 */ /* 0x000fc60000000f00 */
[----:B------:R-:W-:Y:S01]  /*1d040*/  HMMA.1688.F32.TF32 R48, R72, R8, R92 ;  /* 0x000000084830723c */ /* 0x000fe2000008105c */
[----:B------:R-:W-:Y:S01]  /*1d050*/  MOV R112, R57 ;  /* 0x0000003900707202 */ /* 0x000fe20000000f00 */
[----:B------:R-:W-:-:S06]  /*1d060*/  IMAD.MOV.U32 R113, RZ, RZ, R56 ;  /* 0x000000ffff717224 */ /* 0x000fcc00078e0038 */
[C---:B------:R-:W-:Y:S08]  /*1d070*/  HMMA.1688.F32.TF32 R52, R72.reuse, R12, R88 ;  /* 0x0000000c4834723c */ /* 0x040ff00000081058 */
[----:B------:R-:W-:Y:S01]  /*1d080*/  HMMA.1688.F32.TF32 R56, R72, R16, R84 ;  /* 0x000000104838723c */ /* 0x000fe20000081054 */
[----:B------:R-:W-:Y:S02]  /*1d090*/  IMAD.MOV.U32 R118, RZ, RZ, R61 ;  /* 0x000000ffff767224 */ /* 0x000fe400078e003d */
[----:B------:R-:W-:-:S05]  /*1d0a0*/  IMAD.MOV.U32 R119, RZ, RZ, R60 ;  /* 0x000000ffff777224 */ /* 0x000fca00078e003c */
[C---:B------:R-:W-:Y:S01]  /*1d0b0*/  HMMA.1688.F32.TF32 R60, R72.reuse, R20, R80 ;  /* 0x00000014483c723c */ /* 0x040fe20000081050 */
[----:B------:R-:W-:Y:S06]  /*1d0c0*/  STL.64 [R1+0x10d0], R50 ;  /* 0x0010d03201007387 */ /* 0x000fec0000100a00 */
[----:B------:R-:W-:Y:S02]  /*1d0d0*/  IMAD.MOV.U32 R82, RZ, RZ, R65 ;  /* 0x000000ffff527224 */ /* 0x000fe400078e0041 */
[----:B------:R-:W-:Y:S01]  /*1d0e0*/  IMAD.MOV.U32 R83, RZ, RZ, R64 ;  /* 0x000000ffff537224 */ /* 0x000fe200078e0040 */
[----:B------:R5:W-:Y:S04]  /*1d0f0*/  STL.64 [R1+0x10c8], R48 ;  /* 0x0010c83001007387 */ /* 0x000be80000100a00 */
[----:B------:R-:W-:Y:S04]  /*1d100*/  STL.64 [R1+0x10e0], R54 ;  /* 0x0010e03601007387 */ /* 0x000fe80000100a00 */
[----:B------:R-:W-:Y:S04]  /*1d110*/  STL.64 [R1+0x10d8], R52 ;  /* 0x0010d83401007387 */ /* 0x000fe80000100a00 */
[----:B------:R-:W-:Y:S04]  /*1d120*/  STL.64 [R1+0x10f0], R58 ;  /* 0x0010f03a01007387 */ /* 0x000fe80000100a00 */
[----:B------:R-:W-:Y:S01]  /*1d130*/  STL.64 [R1+0x10e8], R56 ;  /* 0x0010e83801007387 */ /* 0x000fe20000100a00 */
[----:B------:R-:W-:Y:S03]  /*1d140*/  HMMA.1688.F32.TF32 R68, R72, R28, R112 ;  /* 0x0000001c4844723c */ /* 0x000fe60000081070 */
[----:B------:R-:W2:Y:S04]  /*1d150*/  LDL.LU R84, [R1+0x60] ;  /* 0x0000600001547983 */ /* 0x000ea80000300800 */
[----:B------:R-:W2:Y:S04]  /*1d160*/  LDL.LU R85, [R1+0x64] ;  /* 0x0000640001557983 */ /* 0x000ea80000300800 */
[----:B------:R-:W2:Y:S04]  /*1d170*/  LDL.LU R86, [R1+0x68] ;  /* 0x0000680001567983 */ /* 0x000ea80000300800 */
[----:B------:R-:W2:Y:S04]  /*1d180*/  LDL.LU R87, [R1+0x6c] ;  /* 0x00006c0001577983 */ /* 0x000ea80000300800 */
[----:B------:R-:W3:Y:S04]  /*1d190*/  LDL.LU R88, [R1+0x90] ;  /* 0x0000900001587983 */ /* 0x000ee80000300800 */
        /* <DEDUP_REMOVED lines=9> */
[----:B------:R-:W-:Y:S04]  /*1d230*/  STL.64 [R1+0x1100], R62 ;  /* 0x0011003e01007387 */ /* 0x000fe80000100a00 */
[----:B------:R-:W-:Y:S01]  /*1d240*/  STL.64 [R1+0x10f8], R60 ;  /* 0x0010f83c01007387 */ /* 0x000fe20000100a00 */
[----:B-1----:R-:W-:Y:S01]  /*1d250*/  IMAD.MOV.U32 R247, RZ, RZ, R196 ;  /* 0x000000fffff77224 */ /* 0x002fe200078e00c4 */
[----:B------:R-:W-:Y:S01]  /*1d260*/  MOV R246, R197 ;  /* 0x000000c500f67202 */ /* 0x000fe20000000f00 */
[----:B------:R-:W-:Y:S01]  /*1d270*/  IMAD.MOV.U32 R196, RZ, RZ, R175 ;  /* 0x000000ffffc47224 */ /* 0x000fe200078e00af */
[----:B------:R-:W-:Y:S01]  /*1d280*/  MOV R175, R148 ;  /* 0x0000009400af7202 */ /* 0x000fe20000000f00 */
[----:B------:R-:W-:Y:S01]  /*1d290*/  IMAD.MOV.U32 R197, RZ, RZ, R174 ;  /* 0x000000ffffc57224 */ /* 0x000fe200078e00ae */
[----:B------:R-:W-:Y:S01]  /*1d2a0*/  MOV R148, R131 ;  /* 0x0000008300947202 */ /* 0x000fe20000000f00 */
[----:B------:R-:W-:-:S02]  /*1d2b0*/  IMAD.MOV.U32 R174, RZ, RZ, R149 ;  /* 0x000000ffffae7224 */ /* 0x000fc400078e0095 */
[----:B------:R-:W-:Y:S01]  /*1d2c0*/  IMAD.MOV.U32 R149, RZ, RZ, R129 ;  /* 0x000000ffff957224 */ /* 0x000fe200078e0081 */
[----:B----4-:R-:W-:Y:S07]  /*1d2d0*/  HMMA.1688.F32.TF32 R64, R72, R24, R116 ;  /* 0x000000184840723c */ /* 0x010fee0000081074 */
[----:B------:R-:W-:Y:S01]  /*1d2e0*/  IMAD.MOV.U32 R116, RZ, RZ, R240 ;  /* 0x000000ffff747224 */ /* 0x000fe200078e00f0 */
[----:B------:R-:W-:Y:S01]  /*1d2f0*/  MOV R118, R242 ;  /* 0x000000f200767202 */ /* 0x000fe20000000f00 */
[----:B------:R-:W-:-:S02]  /*1d300*/  IMAD.MOV.U32 R117, RZ, RZ, R241 ;  /* 0x000000ffff757224 */ /* 0x000fc400078e00f1 */
[----:B------:R-:W-:Y:S11]  /*1d310*/  IMAD.MOV.U32 R119, RZ, RZ, R243 ;  /* 0x000000ffff777224 */ /* 0x000ff600078e00f3 */
[----:B------:R-:W-:Y:S01]  /*1d320*/  @!UPT UIADD3 URZ, URZ, URZ, URZ ;  /* 0x0000003f3f3ff290 */ /* 0x000fe2000fffe03f */
[----:B------:R-:W-:Y:S04]  /*1d330*/  STL.64 [R1+0x1110], R66 ;  /* 0x0011104201007387 */ /* 0x000fe80000100a00 */
[----:B------:R-:W-:Y:S04]  /*1d340*/  STL.64 [R1+0x1108], R64 ;  /* 0x0011084001007387 */ /* 0x000fe80000100a00 */
[----:B------:R-:W4:Y:S04]  /*1d350*/  LDL.LU R240, [R1+0x11b0] ;  /* 0x0011b00001f07983 */ /* 0x000f280000300800 */
[----:B------:R-:W4:Y:S04]  /*1d360*/  LDL.LU R241, [R1+0x11ac] ;  /* 0x0011ac0001f17983 */ /* 0x000f280000300800 */
[----:B------:R-:W4:Y:S04]  /*1d370*/  LDL.LU R242, [R1+0x11a8] ;  /* 0x0011a80001f27983 */ /* 0x000f280000300800 */
[----:B------:R-:W4:Y:S04]  /*1d380*/  LDL.LU R243, [R1+0x11a4] ;  /* 0x0011a40001f37983 */ /* 0x000f280000300800 */
[----:B------:R-:W4:Y:S04]  /*1d390*/  LDL.LU R108, [R1+0x3b0] ;  /* 0x0003b000016c7983 */ /* 0x000f280000300800 */
[----:B------:R-:W4:Y:S04]  /*1d3a0*/  LDL.LU R109, [R1+0x3b4] ;  /* 0x0003b400016d7983 */ /* 0x000f280000300800 */
[----:B------:R-:W4:Y:S04]  /*1d3b0*/  LDL.LU R110, [R1+0x3b8] ;  /* 0x0003b800016e7983 */ /* 0x000f280000300800 */
[----:B------:R-:W4:Y:S04]  /*1d3c0*/  LDL.LU R111, [R1+0x3bc] ;  /* 0x0003bc00016f7983 */ /* 0x000f280000300800 */
[----:B------:R-:W-:Y:S04]  /*1d3d0*/  STL.64 [R1+0x1120], R70 ;  /* 0x0011204601007387 */ /* 0x000fe80000100a00 */
[----:B------:R-:W-:Y:S04]  /*1d3e0*/  STL.64 [R1+0x1118], R68 ;  /* 0x0011184401007387 */ /* 0x000fe80000100a00 */
[----:B------:R-:W4:Y:S04]  /*1d3f0*/  LDL.LU R131, [R1+0x11a0] ;  /* 0x0011a00001837983 */ /* 0x000f280000300800 */
[----:B------:R-:W5:Y:S01]  /*1d400*/  LDL.LU R129, [R1+0x119c] ;  /* 0x00119c0001817983 */ /* 0x000f620000300800 */
[----:B--2---:R-:W-:Y:S01]  /*1d410*/  IMAD.MOV.U32 R245, RZ, RZ, R198 ;  /* 0x000000fffff57224 */ /* 0x004fe200078e00c6 */
[----:B------:R-:W-:Y:S01]  /*1d420*/  MOV R198, R173 ;  /* 0x000000ad00c67202 */ /* 0x000fe20000000f00 */
[----:B------:R-:W-:Y:S01]  /*1d430*/  IMAD.MOV.U32 R244, RZ, RZ, R199 ;  /* 0x000000fffff47224 */ /* 0x000fe200078e00c7 */
[----:B---3--:R-:W-:Y:S01]  /*1d440*/  MOV R37, R194 ;  /* 0x000000c200257202 */ /* 0x008fe20000000f00 */
[----:B------:R-:W-:-:S02]  /*1d450*/  IMAD.MOV.U32 R36, RZ, RZ, R195 ;  /* 0x000000ffff247224 */ /* 0x000fc400078e00c3 */
[----:B------:R-:W-:Y:S01]  /*1d460*/  IMAD.MOV.U32 R199, RZ, RZ, R172 ;  /* 0x000000ffffc77224 */ /* 0x000fe200078e00ac */
[----:B------:R-:W-:Y:S01]  /*1d470*/  MOV R172, R151 ;  /* 0x0000009700ac7202 */ /* 0x000fe20000000f00 */
[----:B------:R-:W-:Y:S02]  /*1d480*/  IMAD.MOV.U32 R195, RZ, RZ, R164 ;  /* 0x000000ffffc37224 */ /* 0x000fe400078e00a4 */
[----:B------:R-:W-:Y:S02]  /*1d490*/  IMAD.MOV.U32 R173, RZ, RZ, R150 ;  /* 0x000000ffffad7224 */ /* 0x000fe400078e0096 */
[----:B------:R-:W-:Y:S01]  /*1d4a0*/  IMAD.MOV.U32 R38, RZ, RZ, R193 ;  /* 0x000000ffff267224 */ /* 0x000fe200078e00c1 */
[----:B------:R-:W2:Y:S01]  /*1d4b0*/  LDL.LU R150, [R1+0x2c8] ;  /* 0x0002c80001967983 */ /* 0x000ea20000300800 */
[----:B------:R-:W-:Y:S01]  /*1d4c0*/  IMAD.MOV.U32 R194, RZ, RZ, R165 ;  /* 0x000000ffffc27224 */ /* 0x000fe200078e00a5 */
[----:B------:R-:W-:Y:S01]  /*1d4d0*/  MOV R193, R166 ;  /* 0x000000a600c17202 */ /* 0x000fe20000000f00 */
[----:B------:R-:W-:Y:S01]  /*1d4e0*/  IMAD.MOV.U32 R164, RZ, RZ, R147 ;  /* 0x000000ffffa47224 */ /* 0x000fe200078e0093 */
[----:B------:R-:W2:Y:S01]  /*1d4f0*/  LDL.LU R151, [R1+0x2cc] ;  /* 0x0002cc0001977983 */ /* 0x000ea20000300800 */
[----:B------:R-:W-:Y:S01]  /*1d500*/  IMAD.MOV.U32 R39, RZ, RZ, R192 ;  /* 0x000000ffff277224 */ /* 0x000fe200078e00c0 */
[----:B------:R-:W-:Y:S01]  /*1d510*/  MOV R220, R191 ;  /* 0x000000bf00dc7202 */ /* 0x000fe20000000f00 */
[----:B------:R-:W-:Y:S01]  /*1d520*/  IMAD.MOV.U32 R165, RZ, RZ, R146 ;  /* 0x000000ffffa57224 */ /* 0x000fe200078e0092 */
[----:B------:R-:W-:Y:S01]  /*1d530*/  MOV R166, R145 ;  /* 0x0000009100a67202 */ /* 0x000fe20000000f00 */
[----:B------:R-:W-:Y:S01]  /*1d540*/  IMAD.MOV.U32 R147, RZ, RZ, R132 ;  /* 0x000000ffff937224 */ /* 0x000fe200078e0084 */
[----:B------:R-:W-:Y:S01]  /*1d550*/  MOV R191, R160 ;  /* 0x000000a000bf7202 */ /* 0x000fe20000000f00 */
[----:B------:R-:W-:Y:S01]  /*1d560*/  IMAD.MOV.U32 R192, RZ, RZ, R167 ;  /* 0x000000ffffc07224 */ /* 0x000fe200078e00a7 */
[----:B------:R-:W3:Y:S01]  /*1d570*/  LDL.LU R132, [R1+0x350] ;  /* 0x0003500001847983 */ /* 0x000ee20000300800 */
        /* <DEDUP_REMOVED lines=16> */
[----:B------:R-:W-:-:S02]  /*1d680*/  IMAD.MOV.U32 R162, RZ, RZ, R141 ;  /* 0x000000ffffa27224 */ /* 0x000fc400078e008d */
[----:B------:R-:W-:Y:S01]  /*1d690*/  IMAD.MOV.U32 R163, RZ, RZ, R140 ;  /* 0x000000ffffa37224 */ /* 0x000fe200078e008c */
[----:B------:R-:W2:Y:S01]  /*1d6a0*/  LDL.LU R128, [R1+0x360] ;  /* 0x0003600001807983 */ /* 0x000ea20000300800 */
[----:B------:R-:W-:Y:S01]  /*1d6b0*/  IMAD.MOV.U32 R141, RZ, RZ, R130 ;  /* 0x000000ffff8d7224 */ /* 0x000fe200078e0082 */
[----:B------:R-:W-:Y:S01]  /*1d6c0*/  MOV R204, R179 ;  /* 0x000000b300cc7202 */ /* 0x000fe20000000f00 */
[----:B------:R-:W-:Y:S02]  /*1d6d0*/  IMAD.MOV.U32 R205, RZ, RZ, R178 ;  /* 0x000000ffffcd7224 */ /* 0x000fe400078e00b2 */
[----:B------:R-:W-:Y:S01]  /*1d6e0*/  IMAD.MOV.U32 R179, RZ, RZ, R152 ;  /* 0x000000ffffb37224 */ /* 0x000fe200078e0098 */
[----:B------:R-:W-:Y:S01]  /*1d6f0*/  MOV R207, R176 ;  /* 0x000000b000cf7202 */ /* 0x000fe20000000f00 */
[----:B------:R-:W-:Y:S01]  /*1d700*/  IMAD.MOV.U32 R206, RZ, RZ, R177 ;  /* 0x000000ffffce7224 */ /* 0x000fe200078e00b1 */
[----:B------:R-:W-:Y:S01]  /*1d710*/  MOV R177, R154 ;  /* 0x0000009a00b17202 */ /* 0x000fe20000000f00 */
[----:B------:R-:W-:Y:S01]  /*1d720*/  IMAD.MOV.U32 R178, RZ, RZ, R153 ;  /* 0x000000ffffb27224 */ /* 0x000fe200078e0099 */
[----:B------:R-:W-:Y:S01]  /*1d730*/  MOV R209, R182 ;  /* 0x000000b600d17202 */ /* 0x000fe20000000f00 */
[----:B------:R-:W-:-:S02]  /*1d740*/  IMAD.MOV.U32 R208, RZ, RZ, R183 ;  /* 0x000000ffffd07224 */ /* 0x000fc400078e00b7 */
[----:B------:R-:W-:Y:S01]  /*1d750*/  IMAD.MOV.U32 R176, RZ, RZ, R155 ;  /* 0x000000ffffb07224 */ /* 0x000fe200078e009b */
[----:B------:R-:W-:Y:S01]  /*1d760*/  MOV R182, R157 ;  /* 0x0000009d00b67202 */ /* 0x000fe20000000f00 */
[----:B------:R-:W-:Y:S02]  /*1d770*/  IMAD.MOV.U32 R183, RZ, RZ, R156 ;  /* 0x000000ffffb77224 */ /* 0x000fe400078e009c */
[----:B------:R-:W-:Y:S02]  /*1d780*/  IMAD.MOV.U32 R210, RZ, RZ, R181 ;  /* 0x000000ffffd27224 */ /* 0x000fe400078e00b5 */
[----:B------:R-:W-:Y:S02]  /*1d790*/  IMAD.MOV.U32 R211, RZ, RZ, R180 ;  /* 0x000000ffffd37224 */ /* 0x000fe400078e00b4 */
[----:B------:R-:W-:Y:S02]  /*1d7a0*/  IMAD.MOV.U32 R181, RZ, RZ, R158 ;  /* 0x000000ffffb57224 */ /* 0x000fe400078e009e */
[----:B------:R-:W-:Y:S01]  /*1d7b0*/  IMAD.MOV.U32 R180, RZ, RZ, R159 ;  /* 0x000000ffffb47224 */ /* 0x000fe200078e009f */
[----:B------:R-:W-:Y:S01]  /*1d7c0*/  MOV R214, R185 ;  /* 0x000000b900d67202 */ /* 0x000fe20000000f00 */
[----:B------:R-:W-:-:S02]  /*1d7d0*/  IMAD.MOV.U32 R215, RZ, RZ, R184 ;  /* 0x000000ffffd77224 */ /* 0x000fc400078e00b8 */
[----:B------:R-:W-:Y:S02]  /*1d7e0*/  IMAD.MOV.U32 R213, RZ, RZ, R186 ;  /* 0x000000ffffd57224 */ /* 0x000fe400078e00ba */
[----:B------:R-:W-:Y:S01]  /*1d7f0*/  IMAD.MOV.U32 R212, RZ, RZ, R187 ;  /* 0x000000ffffd47224 */ /* 0x000fe200078e00bb */
[----:B----4-:R-:W-:Y:S01]  /*1d800*/  MOV R140, R131 ;  /* 0x00000083008c7202 */ /* 0x010fe20000000f00 */
[----:B-----5:R-:W-:Y:S02]  /*1d810*/  IMAD.MOV.U32 R142, RZ, RZ, R129 ;  /* 0x000000ffff8e7224 */ /* 0x020fe400078e0081 */
[----:B------:R-:W4:Y:S04]  /*1d820*/  LDL.LU R129, [R1+0x364] ;  /* 0x0003640001817983 */ /* 0x000f280000300800 */
[----:B------:R-:W4:Y:S04]  /*1d830*/  LDL.LU R130, [R1+0x368] ;  /* 0x0003680001827983 */ /* 0x000f280000300800 */
[----:B------:R-:W4:Y:S04]  /*1d840*/  LDL.LU R131, [R1+0x36c] ;  /* 0x00036c0001837983 */ /* 0x000f280000300800 */
[----:B------:R-:W5:Y:S04]  /*1d850*/  LDL.LU R48, [R1+0x2f0] ;  /* 0x0002f00001307983 */ /* 0x000f680000300800 */
[----:B------:R-:W5:Y:S04]  /*1d860*/  LDL.LU R49, [R1+0x2f4] ;  /* 0x0002f40001317983 */ /* 0x000f680000300800 */
[----:B------:R-:W5:Y:S04]  /*1d870*/  LDL.LU R50, [R1+0x2f8] ;  /* 0x0002f80001327983 */ /* 0x000f680000300800 */
[----:B------:R-:W5:Y:S04]  /*1d880*/  LDL.LU R51, [R1+0x2fc] ;  /* 0x0002fc0001337983 */ /* 0x000f680000300800 */
        /* <DEDUP_REMOVED lines=28> */
[----:B------:R-:W-:Y:S01]  /*1da50*/  MOV R120, R99 ;  /* 0x0000006300787202 */ /* 0x000fe20000000f00 */
[----:B------:R-:W-:Y:S01]  /*1da60*/  IMAD.MOV.U32 R121, RZ, RZ, R98 ;  /* 0x000000ffff797224 */ /* 0x000fe200078e0062 */
[----:B------:R-:W-:Y:S01]  /*1da70*/  MOV R123, R96 ;  /* 0x00000060007b7202 */ /* 0x000fe20000000f00 */
[----:B------:R-:W-:-:S02]  /*1da80*/  IMAD.MOV.U32 R122, RZ, RZ, R97 ;  /* 0x000000ffff7a7224 */ /* 0x000fc400078e0061 */
[----:B------:R-:W-:Y:S01]  /*1da90*/  HMMA.1688.F32.TF32 R96, R104, R24, R228 ;  /* 0x000000186860723c */ /* 0x000fe200000810e4 */
[----:B------:R-:W-:Y:S04]  /*1daa0*/  LDS R228, [R2+0x8600] ;  /* 0x0086000002e47984 */ /* 0x000fe80000000800 */
[----:B------:R-:W-:Y:S04]  /*1dab0*/  LDS R230, [R2+0xa600] ;  /* 0x00a6000002e67984 */ /* 0x000fe80000000800 */
[----:B------:R-:W-:Y:S04]  /*1dac0*/  LDS R229, [R3+0x8600] ;  /* 0x0086000003e57984 */ /* 0x000fe80000000800 */
[----:B------:R-:W1:Y:S01]  /*1dad0*/  LDS R231, [R3+0xa600] ;  /* 0x00a6000003e77984 */ /* 0x000e620000000800 */
[----:B--2---:R-:W-:Y:S08]  /*1dae0*/  HMMA.1688.F32.TF32 R148, R168, R12, R148 ;  /* 0x0000000ca894723c */ /* 0x004ff00000081094 */
[C---:B------:R-:W-:Y:S08]  /*1daf0*/  HMMA.1688.F32.TF32 R172, R200.reuse, R4, R172 ;  /* 0x00000004c8ac723c */ /* 0x040ff000000810ac */
[C---:B------:R-:W-:Y:S08]  /*1db00*/  HMMA.1688.F32.TF32 R176, R200.reuse, R8, R176 ;  /* 0x00000008c8b0723c */ /* 0x040ff000000810b0 */
[C---:B------:R-:W-:Y:S08]  /*1db10*/  HMMA.1688.F32.TF32 R180, R200.reuse, R12, R180 ;  /* 0x0000000cc8b4723c */ /* 0x040ff000000810b4 */
[C---:B------:R-:W-:Y:S08]  /*1db20*/  HMMA.1688.F32.TF32 R188, R200.reuse, R20, R188 ;  /* 0x00000014c8bc723c */ /* 0x040ff000000810bc */
[C---:B------:R-:W-:Y:S08]  /*1db30*/  HMMA.1688.F32.TF32 R192, R200.reuse, R24, R192 ;  /* 0x00000018c8c0723c */ /* 0x040ff000000810c0 */
[----:B------:R-:W-:Y:S01]  /*1db40*/  HMMA.1688.F32.TF32 R196, R200, R28, R196 ;  /* 0x0000001cc8c4723c */ /* 0x000fe200000810c4 */
[----:B------:R-:W-:Y:S01]  /*1db50*/  STL [R1+0x1064], R149 ;  /* 0x0010649501007387 */ /* 0x000fe20000100800 */
[----:B------:R-:W-:Y:S01]  /*1db60*/  IMAD.MOV.U32 R112, RZ, RZ, R103 ;  /* 0x000000ffff707224 */ /* 0x000fe200078e0067 */
[----:B------:R-:W-:Y:S01]  /*1db70*/  MOV R113, R102 ;  /* 0x0000006600717202 */ /* 0x000fe20000000f00 */
[----:B------:R-:W-:Y:S01]  /*1db80*/  IMAD.MOV.U32 R114, RZ, RZ, R101 ;  /* 0x000000ffff727224 */ /* 0x000fe200078e0065 */
[----:B------:R-:W-:Y:S01]  /*1db90*/  STL [R1+0x1060], R150 ;  /* 0x0010609601007387 */ /* 0x000fe20000100800 */
[----:B------:R-:W-:-:S02]  /*1dba0*/  IMAD.MOV.U32 R115, RZ, RZ, R100 ;  /* 0x000000ffff737224 */ /* 0x000fc400078e0064 */
[----:B------:R-:W-:Y:S01]  /*1dbb0*/  HMMA.1688.F32.TF32 R100, R104, R28, R224 ;  /* 0x0000001c6864723c */ /* 0x000fe200000810e0 */
[----:B------:R-:W-:Y:S07]  /*1dbc0*/  STL [R1+0x105c], R151 ;  /* 0x00105c9701007387 */ /* 0x000fee0000100800 */
[----:B-1----:R-:W-:Y:S08]  /*1dbd0*/  HMMA.1688.F32.TF32 R224, R228, R24, R36 ;  /* 0x00000018e4e0723c */ /* 0x002ff00000081024 */
[-C--:B---3--:R-:W-:Y:S11]  /*1dbe0*/  HMMA.1688.F32.TF32 R152, R168, R16.reuse, R152 ;  /* 0x00000010a898723c */ /* 0x088ff60000081098 */
[----:B------:R-:W-:Y:S11]  /*1dbf0*/  @!UPT UIADD3 URZ, URZ, URZ, URZ ;  /* 0x0000003f3f3ff290 */ /* 0x000ff6000fffe03f */
[----:B------:R-:W-:Y:S01]  /*1dc00*/  @!UPT UIADD3 URZ, URZ, URZ, URZ ;  /* 0x0000003f3f3ff290 */ /* 0x000fe2000fffe03f */
[----:B------:R-:W-:Y:S01]  /*1dc10*/  STL [R1+0x1058], R155 ;  /* 0x0010589b01007387 */ /* 0x000fe20000100800 */
[C---:B----4-:R-:W-:Y:S08]  /*1dc20*/  HMMA.1688.F32.TF32 R184, R200.reuse, R16, R184 ;  /* 0x00000010c8b8723c */ /* 0x050ff000000810b8 */
[----:B-----5:R-:W-:Y:S08]  /*1dc30*/  HMMA.1688.F32.TF32 R200, R200, R32, R40 ;  /* 0x00000020c8c8723c */ /* 0x020ff00000081028 */
[C---:B------:R-:W-:Y:S11]  /*1dc40*/  HMMA.1688.F32.TF32 R40, R228.reuse, R28, R244 ;  /* 0x0000001ce428723c */ /* 0x040ff600000810f4 */
[----:B------:R-:W-:Y:S11]  /*1dc50*/  @!UPT UIADD3 URZ, URZ, URZ, URZ ;  /* 0x0000003f3f3ff290 */ /* 0x000ff6000fffe03f */
[----:B------:R-:W-:Y:S01]  /*1dc60*/  @!UPT UIADD3 URZ, URZ, URZ, URZ ;  /* 0x0000003f3f3ff290 */ /* 0x000fe2000fffe03f */
[----:B------:R1:W-:Y:S01]  /*1dc70*/  STL.64 [R1+0x70], R40 ;  /* 0x0000702801007387 */ /* 0x0003e20000100a00 */
[----:B------:R-:W-:Y:S03]  /*1dc80*/  HMMA.1688.F32.TF32 R36, R228, R32, R248 ;  /* 0x00000020e424723c */ /* 0x000fe600000810f8 */
[----:B------:R2:W-:Y:S04]  /*1dc90*/  STL.64 [R1+0x78], R42 ;  /* 0x0000782a01007387 */ /* 0x0005e80000100a00 */
[----:B------:R-:W-:Y:S01]  /*1dca0*/  IMAD.MOV.U32 R248, RZ, RZ, R23 ;  /* 0x000000fffff87224 */ /* 0x000fe200078e0017 */
[----:B------:R-:W-:Y:S01]  /*1dcb0*/  MOV R249, R22 ;  /* 0x0000001600f97202 */ /* 0x000fe20000000f00 */
[----:B------:R-:W3:Y:S01]  /*1dcc0*/  LDL.LU R23, [R1+0x1198] ;  /* 0x0011980001177983 */ /* 0x000ee20000300800 */
[----:B------:R-:W-:-:S02]  /*1dcd0*/  IMAD.MOV.U32 R250, RZ, RZ, R35 ;  /* 0x000000fffffa7224 */ /* 0x000fc400078e0023 */
[----:B------:R-:W-:Y:S01]  /*1dce0*/  IMAD.MOV.U32 R251, RZ, RZ, R34 ;  /* 0x000000fffffb7224 */ /* 0x000fe200078e0022 */
[----:B------:R-:W1:Y:S04]  /*1dcf0*/  LDL.LU R22, [R1+0x1194] ;  /* 0x0011940001167983 */ /* 0x000e680000300800 */
[----:B------:R-:W4:Y:S04]  /*1dd00*/  LDL.LU R35, [R1+0x1190] ;  /* 0x0011900001237983 */ /* 0x000f280000300800 */
[----:B------:R-:W5:Y:S01]  /*1dd10*/  LDL.LU R34, [R1+0x118c] ;  /* 0x00118c0001227983 */ /* 0x000f620000300800 */
[----:B------:R-:W-:Y:S01]  /*1dd20*/  MOV R244, R30 ;  /* 0x0000001e00f47202 */ /* 0x000fe20000000f00 */
[----:B------:R-:W-:-:S02]  /*1dd30*/  IMAD.MOV.U32 R245, RZ, RZ, R31 ;  /* 0x000000fffff57224 */ /* 0x000fc400078e001f */
[----:B------:R-:W2:Y:S01]  /*1dd40*/  LDL.LU R30, [R1+0x1188] ;  /* 0x00118800011e7983 */ /* 0x000ea20000300800 */
[----:B------:R-:W-:Y:S01]  /*1dd50*/  IMAD.MOV.U32 R246, RZ, RZ, R27 ;  /* 0x000000fffff67224 */ /* 0x000fe200078e001b */
[----:B------:R-:W-:Y:S02]  /*1dd60*/  MOV R247, R26 ;  /* 0x0000001a00f77202 */ /* 0x000fe40000000f00 */
[----:B------:R-:W2:Y:S01]  /*1dd70*/  LDL.LU R31, [R1+0x1184] ;  /* 0x00118400011f7983 */ /* 0x000ea20000300800 */
[C---:B------:R-:W-:Y:S03]  /*1dd80*/  HMMA.1688.F32.TF32 R140, R168.reuse, R4, R140 ;  /* 0x00000004a88c723c */ /* 0x040fe6000008108c */
[----:B------:R-:W2:Y:S04]  /*1dd90*/  LDL.LU R27, [R1+0x1180] ;  /* 0x00118000011b7983 */ /* 0x000ea80000300800 */
[----:B------:R-:W2:Y:S01]  /*1dda0*/  LDL.LU R26, [R1+0x117c] ;  /* 0x00117c00011a7983 */ /* 0x000ea20000300800 */
[C---:B------:R-:W-:Y:S08]  /*1ddb0*/  HMMA.1688.F32.TF32 R144, R168.reuse, R8, R144 ;  /* 0x00000008a890723c */ /* 0x040ff00000081090 */
[C---:B------:R-:W-:Y:S08]  /*1ddc0*/  HMMA.1688.F32.TF32 R156, R168.reuse, R20, R156 ;  /* 0x00000014a89c723c */ /* 0x040ff0000008109c */
[C---:B------:R-:W-:Y:S08]  /*1ddd0*/  HMMA.1688.F32.TF32 R160, R168.reuse, R24, R160 ;  /* 0x00000018a8a0723c */ /* 0x040ff000000810a0 */
[C---:B------:R-:W-:Y:S08]  /*1dde0*/  HMMA.1688.F32.TF32 R164, R168.reuse, R28, R164 ;  /* 0x0000001ca8a4723c */ /* 0x040ff000000810a4 */
[----:B------:R-:W-:Y:S01]  /*1ddf0*/  HMMA.1688.F32.TF32 R168, R168, R32, R44 ;  /* 0x00000020a8a8723c */ /* 0x000fe2000008102c */
[----:B------:R-:W2:Y:S04]  /*1de00*/  LDL.LU R44, [R1+0x50] ;  /* 0x00005000012c7983 */ /* 0x000ea80000300800 */
[----:B------:R-:W2:Y:S02]  /*1de10*/  LDL.LU R45, [R1+0x54] ;  /* 0x00005400012d7983 */ /* 0x000ea40000300800 */
[----:B----4-:R-:W-:-:S02]  /*1de20*/  IMAD.MOV.U32 R47, RZ, RZ, R35 ;  /* 0x000000ffff2f7224 */ /* 0x010fc400078e0023 */
[----:B-----5:R-:W-:Y:S02]  /*1de30*/  IMAD.MOV.U32 R46, RZ, RZ, R34 ;  /* 0x000000ffff2e7224 */ /* 0x020fe400078e0022 */
[----:B------:R-:W4:Y:S04]  /*1de40*/  LDL.LU R34, [R1+0x1178] ;  /* 0x0011780001227983 */ /* 0x000f280000300800 */
[----:B------:R-:W5:Y:S01]  /*1de50*/  LDL.LU R35, [R1+0x1174] ;  /* 0x0011740001237983 */ /* 0x000f620000300800 */
[C---:B------:R-:W-:Y:S08]  /*1de60*/  HMMA.1688.F32.TF32 R108, R136.reuse, R4, R108 ;  /* 0x00000004886c723c */ /* 0x040ff0000008106c */
[C---:B------:R-:W-:Y:S08]  /*1de70*/  HMMA.1688.F32.TF32 R112, R136.reuse, R8, R112 ;  /* 0x000000088870723c */ /* 0x040ff00000081070 */
[C---:B------:R-:W-:Y:S08]  /*1de80*/  HMMA.1688.F32.TF32 R116, R136.reuse, R12, R116 ;  /* 0x0000000c8874723c */ /* 0x040ff00000081074 */
[C---:B------:R-:W-:Y:S08]  /*1de90*/  HMMA.1688.F32.TF32 R120, R136.reuse, R16, R120 ;  /* 0x000000108878723c */ /* 0x040ff00000081078 */
[C---:B------:R-:W-:Y:S08]  /*1dea0*/  HMMA.1688.F32.TF32 R124, R136.reuse, R20, R124 ;  /* 0x00000014887c723c */ /* 0x040ff0000008107c */
[C---:B------:R-:W-:Y:S08]  /*1deb0*/  HMMA.1688.F32.TF32 R128, R136.reuse, R24, R128 ;  /* 0x000000188880723c */ /* 0x040ff00000081080 */
[C---:B------:R-:W-:Y:S08]  /*1dec0*/  HMMA.1688.F32.TF32 R132, R136.reuse, R28, R132 ;  /* 0x0000001c8884723c */ /* 0x040ff00000081084 */
[----:B------:R-:W-:Y:S07]  /*1ded0*/  HMMA.1688.F32.TF32 R136, R136, R32, R48 ;  /* 0x000000208888723c */ /* 0x000fee0000081030 */
[----:B--2---:R-:W-:Y:S01]  /*1dee0*/  MOV R48, R27 ;  /* 0x0000001b00307202 */ /* 0x004fe20000000f00 */
[----:B------:R-:W-:Y:S01]  /*1def0*/  IMAD.MOV.U32 R49, RZ, RZ, R26 ;  /* 0x000000ffff317224 */ /* 0x000fe200078e001a */
[----:B------:R-:W2:Y:S01]  /*1df00*/  LDL.LU R27, [R1+0x1170] ;  /* 0x00117000011b7983 */ /* 0x000ea20000300800 */
[----:B------:R-:W-:Y:S01]  /*1df10*/  IMAD.MOV.U32 R50, RZ, RZ, R31 ;  /* 0x000000ffff327224 */ /* 0x000fe200078e001f */
[----:B------:R-:W-:-:S02]  /*1df20*/  MOV R51, R30 ;  /* 0x0000001e00337202 */ /* 0x000fc40000000f00 */
[----:B------:R-:W2:Y:S04]  /*1df30*/  LDL.LU R26, [R1+0x116c] ;  /* 0x00116c00011a7983 */ /* 0x000ea80000300800 */
[----:B------:R-:W2:Y:S04]  /*1df40*/  LDL.LU R31, [R1+0x1168] ;  /* 0x00116800011f7983 */ /* 0x000ea80000300800 */
[----:B------:R-:W2:Y:S04]  /*1df50*/  LDL.LU R30, [R1+0x1164] ;  /* 0x00116400011e7983 */ /* 0x000ea80000300800 */
[----:B------:R-:W2:Y:S04]  /*1df60*/  LDL.LU R52, [R1+0xb0] ;  /* 0x0000b00001347983 */ /* 0x000ea80000300800 */
[----:B------:R-:W2:Y:S01]  /*1df70*/  LDL.LU R53, [R1+0xb4] ;  /* 0x0000b40001357983 */ /* 0x000ea20000300800 */
[----:B----4-:R-:W-:-:S02]  /*1df80*/  IMAD.MOV.U32 R55, RZ, RZ, R34 ;  /* 0x000000ffff377224 */ /* 0x010fc400078e0022 */
[----:B-----5:R-:W-:Y:S02]  /*1df90*/  IMAD.MOV.U32 R54, RZ, RZ, R35 ;  /* 0x000000ffff367224 */ /* 0x020fe400078e0023 */
        /* <DEDUP_REMOVED lines=12> */
[C---:B------:R-:W-:Y:S08]  /*1e060*/  HMMA.1688.F32.TF32 R204, R228.reuse, R4, R204 ;  /* 0x00000004e4cc723c */ /* 0x040ff000000810cc */
[C---:B------:R-:W-:Y:S08]  /*1e070*/  HMMA.1688.F32.TF32 R208, R228.reuse, R8, R208 ;  /* 0x00000008e4d0723c */ /* 0x040ff000000810d0 */
[C---:B------:R-:W-:Y:S08]  /*1e080*/  HMMA.1688.F32.TF32 R212, R228.reuse, R12, R212 ;  /* 0x0000000ce4d4723c */ /* 0x040ff000000810d4 */
[C---:B------:R-:W-:Y:S08]  /*1e090*/  HMMA.1688.F32.TF32 R216, R228.reuse, R16, R216 ;  /* 0x00000010e4d8723c */ /* 0x040ff000000810d8 */
[----:B------:R-:W-:Y:S01]  /*1e0a0*/  HMMA.1688.F32.TF32 R220, R228, R20, R220 ;  /* 0x00000014e4dc723c */ /* 0x000fe200000810dc */
[----:B------:R-:W-:Y:S04]  /*1e0b0*/  LDS R228, [R2+0x8700] ;  /* 0x0087000002e47984 */ /* 0x000fe80000000800 */
[----:B------:R-:W-:Y:S04]  /*1e0c0*/  LDS R230, [R2+0xa700] ;  /* 0x00a7000002e67984 */ /* 0x000fe80000000800 */
[----:B------:R-:W-:Y:S04]  /*1e0d0*/  LDS R229, [R3+0x8700] ;  /* 0x0087000003e57984 */ /* 0x000fe80000000800 */
[----:B------:R-:W3:Y:S01]  /*1e0e0*/  LDS R231, [R3+0xa700] ;  /* 0x00a7000003e77984 */ /* 0x000ee20000000800 */
[----:B--2---:R-:W-:Y:S01]  /*1e0f0*/  IMAD.MOV.U32 R56, RZ, RZ, R30 ;  /* 0x000000ffff387224 */ /* 0x004fe200078e001e */
[----:B------:R-:W-:Y:S01]  /*1e100*/  MOV R57, R31 ;  /* 0x0000001f00397202 */ /* 0x000fe20000000f00 */
[----:B------:R-:W-:-:S02]  /*1e110*/  IMAD.MOV.U32 R58, RZ, RZ, R26 ;  /* 0x000000ffff3a7224 */ /* 0x000fc400078e001a */
[----:B------:R-:W-:Y:S01]  /*1e120*/  IMAD.MOV.U32 R59, RZ, RZ, R27 ;  /* 0x000000ffff3b7224 */ /* 0x000fe200078e001b */
[----:B-1----:R-:W-:Y:S01]  /*1e130*/  MOV R40, R22 ;  /* 0x0000001600287202 */ /* 0x002fe20000000f00 */
[----:B---3--:R-:W-:Y:S01]  /*1e140*/  IMAD.MOV.U32 R41, RZ, RZ, R23 ;  /* 0x000000ffff297224 */ /* 0x008fe200078e0017 */
[----:B------:R-:W-:Y:S01]  /*1e150*/  MOV R43, R19 ;  /* 0x00000013002b7202 */ /* 0x000fe20000000f00 */
[----:B------:R-:W-:Y:S02]  /*1e160*/  IMAD.MOV.U32 R42, RZ, RZ, R18 ;  /* 0x000000ffff2a7224 */ /* 0x000fe400078e0012 */
[----:B------:R-:W-:Y:S01]  /*1e170*/  IMAD.MOV.U32 R149, RZ, RZ, R36 ;  /* 0x000000ffff957224 */ /* 0x000fe200078e0024 */
[----:B------:R-:W-:Y:S01]  /*1e180*/  MOV R151, R38 ;  /* 0x0000002600977202 */ /* 0x000fe20000000f00 */
[----:B------:R-:W-:Y:S02]  /*1e190*/  IMAD.MOV.U32 R150, RZ, RZ, R37 ;  /* 0x000000ffff967224 */ /* 0x000fe400078e0025 */
[----:B------:R-:W-:Y:S01]  /*1e1a0*/  IMAD.MOV.U32 R36, RZ, RZ, R10 ;  /* 0x000000ffff247224 */ /* 0x000fe200078e000a */
[----:B------:R-:W-:Y:S01]  /*1e1b0*/  MOV R38, R7 ;  /* 0x0000000700267202 */ /* 0x000fe20000000f00 */
[----:B------:R-:W-:-:S02]  /*1e1c0*/  IMAD.MOV.U32 R155, RZ, RZ, R39 ;  /* 0x000000ffff9b7224 */ /* 0x000fc400078e0027 */
[----:B------:R-:W-:Y:S02]  /*1e1d0*/  IMAD.MOV.U32 R37, RZ, RZ, R6 ;  /* 0x000000ffff257224 */ /* 0x000fe400078e0006 */
[----:B------:R-:W-:Y:S01]  /*1e1e0*/  IMAD.MOV.U32 R39, RZ, RZ, R252 ;  /* 0x000000ffff277224 */ /* 0x000fe200078e00fc */
[C---:B------:R-:W-:Y:S08]  /*1e1f0*/  HMMA.1688.F32.TF32 R56, R228.reuse, R16, R56 ;  /* 0x00000010e438723c */ /* 0x040ff00000081038 */
[C---:B------:R-:W-:Y:S08]  /*1e200*/  HMMA.1688.F32.TF32 R52, R228.reuse, R20, R52 ;  /* 0x00000014e434723c */ /* 0x040ff00000081034 */
[C---:B------:R-:W-:Y:S08]  /*1e210*/  HMMA.1688.F32.TF32 R48, R228.reuse, R24, R48 ;  /* 0x00000018e430723c */ /* 0x040ff00000081030 */
[----:B------:R-:W-:Y:S01]  /*1e220*/  HMMA.1688.F32.TF32 R44, R228, R28, R44 ;  /* 0x0000001ce42c723c */ /* 0x000fe2000008102c */
[----:B------:R-:W-:Y:S01]  /*1e230*/  IMAD.MOV.U32 R11, RZ, RZ, R76 ;  /* 0x000000ffff0b7224 */ /* 0x000fe200078e004c */
[----:B------:R-:W-:Y:S01]  /*1e240*/  MOV R15, R78 ;  /* 0x0000004e000f7202 */ /* 0x000fe20000000f00 */
[----:B------:R-:W-:-:S02]  /*1e250*/  IMAD.MOV.U32 R14, RZ, RZ, R77 ;  /* 0x000000ffff0e7224 */ /* 0x000fc400078e004d */
[----:B----4-:R-:W-:Y:S01]  /*1e260*/  IMAD.MOV.U32 R67, RZ, RZ, R35 ;  /* 0x000000ffff437224 */ /* 0x010fe200078e0023 */
[----:B-----5:R-:W-:Y:S02]  /*1e270*/  MOV R66, R34 ;  /* 0x0000002200427202 */ /* 0x020fe40000000f00 */
[----:B------:R-:W2:Y:S04]  /*1e280*/  LDL.LU R34, [R1+0x1158] ;  /* 0x0011580001227983 */ /* 0x000ea80000300800 */
[----:B------:R-:W2:Y:S04]  /*1e290*/  LDL.LU R35, [R1+0x1154] ;  /* 0x0011540001237983 */ /* 0x000ea80000300800 */
[----:B------:R-:W3:Y:S04]  /*1e2a0*/  LDL.LU R30, [R1+0x1150] ;  /* 0x00115000011e7983 */ /* 0x000ee80000300800 */
[----:B------:R-:W3:Y:S01]  /*1e2b0*/  LDL.LU R31, [R1+0x114c] ;  /* 0x00114c00011f7983 */ /* 0x000ee20000300800 */
[C---:B------:R-:W-:Y:S03]  /*1e2c0*/  HMMA.1688.F32.TF32 R60, R228.reuse, R12, R60 ;  /* 0x0000000ce43c723c */ /* 0x040fe6000008103c */
[----:B------:R-:W4:Y:S04]  /*1e2d0*/  LDL.LU R26, [R1+0x1148] ;  /* 0x00114800011a7983 */ /* 0x000f280000300800 */
[----:B------:R-:W4:Y:S04]  /*1e2e0*/  LDL.LU R27, [R1+0x1144] ;  /* 0x00114400011b7983 */ /* 0x000f280000300800 */
[----:B------:R-:W5:Y:S04]  /*1e2f0*/  LDL.LU R22, [R1+0x1140] ;  /* 0x0011400001167983 */ /* 0x000f680000300800 */
[----:B------:R-:W5:Y:S01]  /*1e300*/  LDL.LU R23, [R1+0x113c] ;  /* 0x00113c0001177983 */ /* 0x000f620000300800 */
[C---:B------:R-:W-:Y:S03]  /*1e310*/  HMMA.1688.F32.TF32 R68, R228.reuse, R4, R68 ;  /* 0x00000004e444723c */ /* 0x040fe60000081044 */
[----:B------:R-:W2:Y:S04]  /*1e320*/  LDL.LU R18, [R1+0x1138] ;  /* 0x0011380001127983 */ /* 0x000ea80000300800 */
[----:B------:R-:W2:Y:S01]  /*1e330*/  LDL.LU R19, [R1+0x1134] ;  /* 0x0011340001137983 */ /* 0x000ea20000300800 */
[----:B------:R-:W-:Y:S03]  /*1e340*/  HMMA.1688.F32.TF32 R64, R228, R8, R64 ;  /* 0x00000008e440723c */ /* 0x000fe60000081040 */
[----:B------:R-:W2:Y:S04]  /*1e350*/  LDL.LU R10, [R1+0x1130] ;  /* 0x00113000010a7983 */ /* 0x000ea80000300800 */
[----:B------:R-:W2:Y:S04]  /*1e360*/  LDL.LU R6, [R1+0x112c] ;  /* 0x00112c0001067983 */ /* 0x000ea80000300800 */
[----:B------:R-:W2:Y:S04]  /*1e370*/  LDL.LU R7, [R1+0x1128] ;  /* 0x0011280001077983 */ /* 0x000ea80000300800 */
[----:B------:R-:W-:Y:S01]  /*1e380*/  STL.64 [R1+0x300], R68 ;  /* 0x0003004401007387 */ /* 0x000fe20000100a00 */
[----:B------:R-:W-:-:S03]  /*1e390*/  IMAD.MOV.U32 R252, RZ, RZ, R71 ;  /* 0x000000fffffc7224 */ /* 0x000fc600078e0047 */
[----:B------:R1:W-:Y:S01]  /*1e3a0*/  STL [R1+0x308], R70 ;  /* 0x0003084601007387 */ /* 0x0003e20000100800 */
[----:B------:R-:W-:Y:S03]  /*1e3b0*/  HMMA.1688.F32.TF32 R228, R228, R32, R40 ;  /* 0x00000020e4e4723c */ /* 0x000fe60000081028 */
[----:B-1----:R-:W3:Y:S04]  /*1e3c0*/  LDL.LU.64 R70, [R1+0x1120] ;  /* 0x0011200001467983 */ /* 0x002ee80000300a00 */
[----:B------:R-:W3:Y:S04]  /*1e3d0*/  LDL.LU.64 R68, [R1+0x1118] ;  /* 0x0011180001447983 */ /* 0x000ee80000300a00 */
[----:B------:R1:W-:Y:S04]  /*1e3e0*/  STL [R1+0x1054], R252 ;  /* 0x001054fc01007387 */ /* 0x0003e80000100800 */
[----:B------:R-:W-:Y:S04]  /*1e3f0*/  STL.64 [R1+0x1f0], R64 ;  /* 0x0001f04001007387 */ /* 0x000fe80000100a00 */
[----:B------:R1:W-:Y:S02]  /*1e400*/  STL.64 [R1+0x1f8], R66 ;  /* 0x0001f84201007387 */ /* 0x0003e40000100a00 */
[----:B-1----:R-:W-:-:S02]  /*1e410*/  MOV R252, R63 ;  /* 0x0000003f00fc7202 */ /* 0x002fc40000000f00 */
[----:B------:R-:W3:Y:S04]  /*1e420*/  LDL.LU.64 R66, [R1+0x1110] ;  /* 0x0011100001427983 */ /* 0x000ee80000300a00 */
[----:B------:R-:W3:Y:S04]  /*1e430*/  LDL.LU.64 R64, [R1+0x1108] ;  /* 0x0011080001407983 */ /* 0x000ee80000300a00 */
[----:B------:R-:W-:Y:S04]  /*1e440*/  STL.64 [R1+0x3c0], R60 ;  /* 0x0003c03c01007387 */ /* 0x000fe80000100a00 */
[----:B------:R1:W-:Y:S04]  /*1e450*/  STL [R1+0x3c8], R62 ;  /* 0x0003c83e01007387 */ /* 0x0003e80000100800 */
[----:B-1----:R-:W3:Y:S04]  /*1e460*/  LDL.LU.64 R62, [R1+0x1100] ;  /* 0x00110000013e7983 */ /* 0x002ee80000300a00 */
[----:B------:R-:W3:Y:S04]  /*1e470*/  LDL.LU.64 R60, [R1+0x10f8] ;  /* 0x0010f800013c7983 */ /* 0x000ee80000300a00 */
[----:B------:R-:W-:Y:S04]  /*1e480*/  STL.64 [R1+0x3b0], R56 ;  /* 0x0003b03801007387 */ /* 0x000fe80000100a00 */
[----:B------:R1:W-:Y:S04]  /*1e490*/  STL.64 [R1+0x3b8], R58 ;  /* 0x0003b83a01007387 */ /* 0x0003e80000100a00 */
        /* <DEDUP_REMOVED lines=14> */
[----:B------:R-:W3:Y:S04]  /*1e580*/  LDL.LU.64 R42, [R1+0x10b0] ;  /* 0x0010b000012a7983 */ /* 0x000ee80000300a00 */
[----:B------:R-:W3:Y:S04]  /*1e590*/  LDL.LU.64 R40, [R1+0x10a8] ;  /* 0x0010a80001287983 */ /* 0x000ee80000300a00 */
[----:B------:R1:W-:Y:S04]  /*1e5a0*/  STL.64 [R1+0x2f0], R228 ;  /* 0x0002f0e401007387 */ /* 0x0003e80000100a00 */
[----:B------:R1:W-:Y:S02]  /*1e5b0*/  STL.64 [R1+0x2f8], R230 ;  /* 0x0002f8e601007387 */ /* 0x0003e40000100a00 */
[----:B-1----:R-:W-:-:S02]  /*1e5c0*/  IMAD.MOV.U32 R228, RZ, RZ, R11 ;  /* 0x000000ffffe47224 */ /* 0x002fc400078e000b */
[----:B------:R-:W3:Y:S01]  /*1e5d0*/  LDL.LU R11, [R1+0x10a0] ;  /* 0x0010a000010b7983 */ /* 0x000ee20000300800 */
[----:B------:R-:W-:Y:S01]  /*1e5e0*/  IMAD.MOV.U32 R229, RZ, RZ, R14 ;  /* 0x000000ffffe57224 */ /* 0x000fe200078e000e */
[----:B------:R-:W-:Y:S02]  /*1e5f0*/  MOV R230, R15 ;  /* 0x0000000f00e67202 */ /* 0x000fe40000000f00 */
[----:B------:R-:W4:Y:S04]  /*1e600*/  LDL.LU R14, [R1+0x109c] ;  /* 0x00109c00010e7983 */ /* 0x000f280000300800 */
[----:B------:R-:W4:Y:S01]  /*1e610*/  LDL.LU R15, [R1+0x1098] ;  /* 0x00109800010f7983 */ /* 0x000f220000300800 */
[----:B------:R-:W-:Y:S08]  /*1e620*/  HMMA.1688.F32.TF32 R72, R72, R32, R92 ;  /* 0x000000204848723c */ /* 0x000ff0000008105c */
[----:B------:R-:W-:Y:S01]  /*1e630*/  HMMA.1688.F32.TF32 R92, R104, R20, R232 ;  /* 0x00000014685c723c */ /* 0x000fe200000810e8 */
[----:B------:R-:W-:Y:S04]  /*1e640*/  LDS R232, [R2+0xc000] ;  /* 0x00c0000002e87984 */ /* 0x000fe80000000800 */
[----:B------:R-:W-:Y:S04]  /*1e650*/  LDS R234, [R2+0xe000] ;  /* 0x00e0000002ea7984 */ /* 0x000fe80000000800 */
[----:B------:R-:W-:Y:S04]  /*1e660*/  LDS R233, [R3+0xc000] ;  /* 0x00c0000003e97984 */ /* 0x000fe80000000800 */
[----:B------:R-:W2:Y:S02]  /*1e670*/  LDS R235, [R3+0xe000] ;  /* 0x00e0000003eb7984 */ /* 0x000ea40000000800 */
[C---:B--2---:R-:W-:Y:S11]  /*1e680*/  HMMA.1688.F32.TF32 R36, R232.reuse, R6, R36 ;  /* 0x00000006e824723c */ /* 0x044ff60000081024 */
[----:B------:R-:W-:Y:S11]  /*1e690*/  @!UPT UIADD3 URZ, URZ, URZ, URZ ;  /* 0x0000003f3f3ff290 */ /* 0x000ff6000fffe03f */
[----:B------:R-:W-:Y:S01]  /*1e6a0*/  @!UPT UIADD3 URZ, URZ, URZ, URZ ;  /* 0x0000003f3f3ff290 */ /* 0x000fe2000fffe03f */
[----:B------:R-:W-:Y:S04]  /*1e6b0*/  STL.64 [R1+0x2e0], R36 ;  /* 0x0002e02401007387 */ /* 0x000fe80000100a00 */
[----:B------:R1:W-:Y:S04]  /*1e6c0*/  STL.64 [R1+0x2e8], R38 ;  /* 0x0002e82601007387 */ /* 0x0003e80000100a00 */
[----:B-1----:R-:W2:Y:S04]  /*1e6d0*/  LDL.LU.64 R38, [R1+0x1090] ;  /* 0x0010900001267983 */ /* 0x002ea80000300a00 */
[----:B------:R-:W2:Y:S01]  /*1e6e0*/  LDL.LU.64 R36, [R1+0x1088] ;  /* 0x0010880001247983 */ /* 0x000ea20000300a00 */
[C---:B---3--:R-:W-:Y:S08]  /*1e6f0*/  HMMA.1688.F32.TF32 R244, R232.reuse, R10, R244 ;  /* 0x0000000ae8f4723c */ /* 0x048ff000000810f4 */
[----:B----4-:R-:W-:Y:S11]  /*1e700*/  HMMA.1688.F32.TF32 R248, R232, R14, R248 ;  /* 0x0000000ee8f8723c */ /* 0x010ff600000810f8 */
[----:B------:R-:W-:Y:S04]  /*1e710*/  @!UPT UIADD3 URZ, URZ, URZ, URZ ;  /* 0x0000003f3f3ff290 */ /* 0x000fe8000fffe03f */
[----:B------:R-:W-:Y:S04]  /*1e720*/  STL.64 [R1+0x2d0], R244 ;  /* 0x0002d0f401007387 */ /* 0x000fe80000100a00 */
[----:B------:R1:W-:Y:S04]  /*1e730*/  STL.64 [R1+0x2d8], R246 ;  /* 0x0002d8f601007387 */ /* 0x0003e80000100a00 */
[----:B-1----:R-:W3:Y:S04]  /*1e740*/  LDL.LU.64 R246, [R1+0x1080] ;  /* 0x0010800001f67983 */ /* 0x002ee80000300a00 */
[----:B------:R-:W3:Y:S04]  /*1e750*/  LDL.LU.64 R244, [R1+0x1078] ;  /* 0x0010780001f47983 */ /* 0x000ee80000300a00 */
[----:B------:R-:W-:Y:S04]  /*1e760*/  STL.64 [R1+0x2c0], R248 ;  /* 0x0002c0f801007387 */ /* 0x000fe80000100a00 */
[----:B------:R1:W-:Y:S04]  /*1e770*/  STL.64 [R1+0x2c8], R250 ;  /* 0x0002c8fa01007387 */ /* 0x0003e80000100a00 */
[----:B-1----:R-:W5:Y:S04]  /*1e780*/  LDL.LU.64 R250, [R1+0x1070] ;  /* 0x0010700001fa7983 */ /* 0x002f680000300a00 */
[----:B------:R-:W5:Y:S01]  /*1e790*/  LDL.LU.64 R248, [R1+0x1068] ;  /* 0x0010680001f87983 */ /* 0x000f620000300a00 */
[----:B------:R-:W-:Y:S01]  /*1e7a0*/  IMAD.MOV.U32 R0, RZ, RZ, R79 ;  /* 0x000000ffff007224 */ /* 0x000fe200078e004f */
[C---:B------:R-:W-:Y:S08]  /*1e7b0*/  HMMA.1688.F32.TF32 R80, R104.reuse, R8, R80 ;  /* 0x000000086850723c */ /* 0x040ff00000081050 */
[C---:B------:R-:W-:Y:S08]  /*1e7c0*/  HMMA.1688.F32.TF32 R76, R104.reuse, R4, R88 ;  /* 0x00000004684c723c */ /* 0x040ff00000081058 */
[C---:B------:R-:W-:Y:S08]  /*1e7d0*/  HMMA.1688.F32.TF32 R84, R104.reuse, R12, R84 ;  /* 0x0000000c6854723c */ /* 0x040ff00000081054 */
[C---:B------:R-:W-:Y:S01]  /*1e7e0*/  HMMA.1688.F32.TF32 R88, R104.reuse, R16, R240 ;  /* 0x000000106858723c */ /* 0x040fe200000810f0 */
[----:B------:R-:W-:Y:S01]  /*1e7f0*/  IMAD.MOV.U32 R231, RZ, RZ, R0 ;  /* 0x000000ffffe77224 */ /* 0x000fe200078e0000 */
[----:B------:R-:W-:Y:S04]  /*1e800*/  LDS R240, [R2+0xc200] ;  /* 0x00c2000002f07984 */ /* 0x000fe80000000800 */
[----:B------:R-:W-:Y:S02]  /*1e810*/  LDS R242, [R2+0xe200] ;  /* 0x00e2000002f27984 */ /* 0x000fe40000000800 */
[----:B------:R-:W-:Y:S02]  /*1e820*/  HMMA.1688.F32.TF32 R104, R104, R32, R236 ;  /* 0x000000206868723c */ /* 0x000fe400000810ec */
[----:B------:R-:W-:Y:S04]  /*1e830*/  LDS R236, [R2+0xc100] ;  /* 0x00c1000002ec7984 */ /* 0x000fe80000000800 */
[----:B------:R-:W-:Y:S04]  /*1e840*/  LDS R238, [R2+0xe100] ;  /* 0x00e1000002ee7984 */ /* 0x000fe80000000800 */
[----:B------:R-:W-:Y:S04]  /*1e850*/  LDS R237, [R3+0xc100] ;  /* 0x00c1000003ed7984 */ /* 0x000fe80000000800 */
[----:B------:R-:W1:Y:S01]  /*1e860*/  LDS R239, [R3+0xe100] ;  /* 0x00e1000003ef7984 */ /* 0x000e620000000800 */
[C---:B------:R-:W-:Y:S03]  /*1e870*/  HMMA.1688.F32.TF32 R228, R232.reuse, R18, R228 ;  /* 0x00000012e8e4723c */ /* 0x040fe600000810e4 */
[----:B------:R-:W-:Y:S04]  /*1e880*/  LDS R241, [R3+0xc200] ;  /* 0x00c2000003f17984 */ /* 0x000fe80000000800 */
[----:B------:R-:W4:Y:S11]  /*1e890*/  LDS R243, [R3+0xe200] ;  /* 0x00e2000003f37984 */ /* 0x000f360000000800 */
[----:B------:R-:W-:Y:S05]  /*1e8a0*/  @!UPT UIADD3 URZ, URZ, URZ, URZ ;  /* 0x0000003f3f3ff290 */ /* 0x000fea000fffe03f */
[----:B------:R-:W-:Y:S04]  /*1e8b0*/  STL.64 [R1+0x2b0], R228 ;  /* 0x0002b0e401007387 */ /* 0x000fe80000100a00 */
[----:B------:R2:W-:Y:S02]  /*1e8c0*/  STL.64 [R1+0x2b8], R230 ;  /* 0x0002b8e601007387 */ /* 0x0005e40000100a00 */
[----:B--2---:R-:W-:Y:S08]  /*1e8d0*/  HMMA.1688.F32.TF32 R228, R232, R30, R36 ;  /* 0x0000001ee8e4723c */ /* 0x004ff00000081024 */
[----:B-1----:R-:W-:Y:S01]  /*1e8e0*/  HMMA.1688.F32.TF32 R36, R236, R6, R44 ;  /* 0x00000006ec24723c */ /* 0x002fe2000008102c */
[----:B------:R-:W-:Y:S04]  /*1e8f0*/  LDS R44, [R2+0xc300] ;  /* 0x00c30000022c7984 */ /* 0x000fe80000000800 */
[----:B------:R-:W-:Y:S03]  /*1e900*/  LDS R46, [R2+0xe300] ;  /* 0x00e30000022e7984 */ /* 0x000fe60000000800 */
[----:B------:R-:W-:Y:S01]  /*1e910*/  HMMA.1688.F32.TF32 R40, R232, R34, R40 ;  /* 0x00000022e828723c */ /* 0x000fe20000081028 */
[----:B------:R-:W-:Y:S04]  /*1e920*/  LDS R45, [R3+0xc300] ;  /* 0x00c30000032d7984 */ /* 0x000fe80000000800 */
[----:B------:R-:W1:Y:S11]  /*1e930*/  LDS R47, [R3+0xe300] ;  /* 0x00e30000032f7984 */ /* 0x000e760000000800 */
[----:B------:R-:W-:Y:S01]  /*1e940*/  IMAD.MOV.U32 R33, RZ, RZ, R36 ;  /* 0x000000ffff217224 */ /* 0x000fe200078e0024 */
[----:B------:R-:W-:Y:S01]  /*1e950*/  MOV R32, R37 ;  /* 0x0000002500207202 */ /* 0x000fe20000000f00 */
[----:B------:R-:W-:-:S02]  /*1e960*/  IMAD.MOV.U32 R29, RZ, RZ, R38 ;  /* 0x000000ffff1d7224 */ /* 0x000fc400078e0026 */
[----:B------:R-:W-:Y:S02]  /*1e970*/  IMAD.MOV.U32 R28, RZ, RZ, R39 ;  /* 0x000000ffff1c7224 */ /* 0x000fe400078e0027 */
[----:B------:R-:W-:Y:S08]  /*1e980*/  HMMA.1688.F32.TF32 R36, R236, R14, R52 ;  /* 0x0000000eec24723c */ /* 0x000ff00000081034 */
[C---:B---3--:R-:W-:Y:S08]  /*1e990*/  HMMA.1688.F32.TF32 R244, R232.reuse, R26, R244 ;  /* 0x0000001ae8f4723c */ /* 0x048ff000000810f4 */
[----:B-----5:R-:W-:Y:S11]  /*1e9a0*/  HMMA.1688.F32.TF32 R248, R232, R22, R248 ;  /* 0x00000016e8f8723c */ /* 0x020ff600000810f8 */
[----:B------:R-:W-:Y:S11]  /*1e9b0*/  @!UPT UIADD3 URZ, URZ, URZ, URZ ;  /* 0x0000003f3f3ff290 */ /* 0x000ff6000fffe03f */
[----:B------:R-:W-:Y:S01]  /*1e9c0*/  @!UPT UIADD3 URZ, URZ, URZ, URZ ;  /* 0x0000003f3f3ff290 */ /* 0x000fe2000fffe03f */
        /* <DEDUP_REMOVED lines=8> */
[----:B------:R2:W-:Y:S04]  /*1ea50*/  STL [R1+0x1044], R28 ;  /* 0x0010441c01007387 */ /* 0x0005e80000100800 */
[----:B------:R3:W-:Y:S04]  /*1ea60*/  STL [R1+0x1040], R29 ;  /* 0x0010401d01007387 */ /* 0x0007e80000100800 */
[----:B------:R5:W-:Y:S01]  /*1ea70*/  STL [R1+0x103c], R32 ;  /* 0x00103c2001007387 */ /* 0x000be20000100800 */
[----:B--2---:R-:W-:-:S03]  /*1ea80*/  MOV R28, R36 ;  /* 0x00000024001c7202 */ /* 0x004fc60000000f00 */
[----:B------:R2:W-:Y:S01]  /*1ea90*/  STL [R1+0x1038], R33 ;  /* 0x0010382101007387 */ /* 0x0005e20000100800 */
[----:B---3--:R-:W-:Y:S02]  /*1eaa0*/  IMAD.MOV.U32 R29, RZ, RZ, R37 ;  /* 0x000000ffff1d7224 */ /* 0x008fe400078e0025 */
[----:B-----5:R-:W-:Y:S01]  /*1eab0*/  IMAD.MOV.U32 R32, RZ, RZ, R38 ;  /* 0x000000ffff207224 */ /* 0x020fe200078e0026 */
[----:B--2---:R-:W-:Y:S02]  /*1eac0*/  MOV R33, R39 ;  /* 0x0000002700217202 */ /* 0x004fe40000000f00 */
[C---:B------:R-:W-:Y:S08]  /*1ead0*/  HMMA.1688.F32.TF32 R36, R236.reuse, R22, R60 ;  /* 0x00000016ec24723c */ /* 0x040ff0000008103c */
[----:B------:R-:W-:Y:S01]  /*1eae0*/  HMMA.1688.F32.TF32 R40, R236, R10, R48 ;  /* 0x0000000aec28723c */ /* 0x000fe20000081030 */
[----:B------:R-:W-:Y:S04]  /*1eaf0*/  LDS R48, [R2+0xc400] ;  /* 0x00c4000002307984 */ /* 0x000fe80000000800 */
[----:B------:R-:W-:Y:S03]  /*1eb00*/  LDS R50, [R2+0xe400] ;  /* 0x00e4000002327984 */ /* 0x000fe60000000800 */
[----:B----4-:R-:W-:Y:S01]  /*1eb10*/  HMMA.1688.F32.TF32 R232, R240, R30, R100 ;  /* 0x0000001ef0e8723c */ /* 0x010fe20000081064 */
[----:B------:R-:W-:Y:S04]  /*1eb20*/  LDS R49, [R3+0xc400] ;  /* 0x00c4000003317984 */ /* 0x000fe80000000800 */
[----:B------:R-:W2:Y:S03]  /*1eb30*/  LDS R51, [R3+0xe400] ;  /* 0x00e4000003337984 */ /* 0x000ea60000000800 */
[----:B------:R-:W-:Y:S01]  /*1eb40*/  IMAD.MOV.U32 R25, RZ, RZ, R36 ;  /* 0x000000ffff197224 */ /* 0x000fe200078e0024 */
[----:B------:R-:W-:Y:S01]  /*1eb50*/  MOV R21, R38 ;  /* 0x0000002600157202 */ /* 0x000fe20000000f00 */
[----:B------:R-:W-:-:S02]  /*1eb60*/  IMAD.MOV.U32 R24, RZ, RZ, R37 ;  /* 0x000000ffff187224 */ /* 0x000fc400078e0025 */
[----:B------:R-:W-:Y:S02]  /*1eb70*/  IMAD.MOV.U32 R20, RZ, RZ, R39 ;  /* 0x000000ffff147224 */ /* 0x000fe400078e0027 */
[----:B------:R-:W-:Y:S01]  /*1eb80*/  HMMA.1688.F32.TF32 R36, R236, R26, R64 ;  /* 0x0000001aec24723c */ /* 0x000fe20000081040 */
[----:B------:R-:W-:Y:S04]  /*1eb90*/  STL.64 [R1+0xf0], R40 ;  /* 0x0000f02801007387 */ /* 0x000fe80000100a00 */
[----:B------:R-:W-:Y:S04]  /*1eba0*/  STL.64 [R1+0xf8], R42 ;  /* 0x0000f82a01007387 */ /* 0x000fe80000100a00 */
[----:B------:R3:W-:Y:S04]  /*1ebb0*/  STL [R1+0x104c], R29 ;  /* 0x00104c1d01007387 */ /* 0x0007e80000100800 */
[----:B------:R4:W-:Y:S11]  /*1ebc0*/  STL [R1+0x1048], R28 ;  /* 0x0010481c01007387 */ /* 0x0009f60000100800 */
[----:B------:R-:W-:Y:S01]  /*1ebd0*/  IMAD.MOV.U32 R53, RZ, RZ, R36 ;  /* 0x000000ffff357224 */ /* 0x000fe200078e0024 */
[----:B------:R-:W-:Y:S01]  /*1ebe0*/  MOV R52, R37 ;  /* 0x0000002500347202 */ /* 0x000fe20000000f00 */
[----:B---3--:R-:W-:-:S02]  /*1ebf0*/  IMAD.MOV.U32 R29, RZ, RZ, R38 ;  /* 0x000000ffff1d7224 */ /* 0x008fc400078e0026 */
[----:B----4-:R-:W-:Y:S02]  /*1ec00*/  IMAD.MOV.U32 R28, RZ, RZ, R39 ;  /* 0x000000ffff1c7224 */ /* 0x010fe400078e0027 */
[C---:B------:R-:W-:Y:S08]  /*1ec10*/  HMMA.1688.F32.TF32 R36, R236.reuse, R30, R68 ;  /* 0x0000001eec24723c */ /* 0x040ff00000081044 */
[----:B------:R-:W-:Y:S08]  /*1ec20*/  HMMA.1688.F32.TF32 R40, R236, R18, R56 ;  /* 0x00000012ec28723c */ /* 0x000ff00000081038 */
[----:B------:R-:W-:Y:S08]  /*1ec30*/  HMMA.1688.F32.TF32 R228, R240, R34, R104 ;  /* 0x00000022f0e4723c */ /* 0x000ff00000081068 */
[----:B------:R-:W-:Y:S01]  /*1ec40*/  MOV R245, R37 ;  /* 0x0000002500f57202 */ /* 0x000fe20000000f00 */
[----:B------:R-:W-:Y:S01]  /*1ec50*/  IMAD.MOV.U32 R244, RZ, RZ, R38 ;  /* 0x000000fffff47224 */ /* 0x000fe200078e0026 */
[----:B------:R-:W-:Y:S01]  /*1ec60*/  MOV R0, R39 ;  /* 0x0000002700007202 */ /* 0x000fe20000000f00 */
[----:B------:R-:W-:-:S02]  /*1ec70*/  IMAD.MOV.U32 R71, RZ, RZ, R36 ;  /* 0x000000ffff477224 */ /* 0x000fc400078e0024 */
[----:B------:R-:W-:Y:S08]  /*1ec80*/  HMMA.1688.F32.TF32 R36, R236, R34, R72 ;  /* 0x00000022ec24723c */ /* 0x000ff00000081048 */
[----:B-1----:R-:W-:Y:S01]  /*1ec90*/  HMMA.1688.F32.TF32 R72, R44, R10, R112 ;  /* 0x0000000a2c48723c */ /* 0x002fe20000081070 */
[----:B------:R-:W-:Y:S04]  /*1eca0*/  STL.64 [R1+0xd0], R40 ;  /* 0x0000d02801007387 */ /* 0x000fe80000100a00 */
[----:B------:R-:W-:Y:S04]  /*1ecb0*/  STL.64 [R1+0xd8], R42 ;  /* 0x0000d82a01007387 */ /* 0x000fe80000100a00 */
[----:B------:R1:W-:Y:S04]  /*1ecc0*/  STL [R1+0xfd4], R232 ;  /* 0x000fd4e801007387 */ /* 0x0003e80000100800 */
[----:B------:R3:W-:Y:S03]  /*1ecd0*/  STL [R1+0xfd0], R233 ;  /* 0x000fd0e901007387 */ /* 0x0007e60000100800 */
[----:B------:R-:W-:Y:S01]  /*1ece0*/  IMAD.MOV.U32 R70, RZ, RZ, R37 ;  /* 0x000000ffff467224 */ /* 0x000fe200078e0025 */
[----:B------:R-:W-:Y:S01]  /*1ecf0*/  MOV R68, R39 ;  /* 0x0000002700447202 */ /* 0x000fe20000000f00 */
[----:B------:R-:W-:Y:S01]  /*1ed00*/  IMAD.MOV.U32 R69, RZ, RZ, R38 ;  /* 0x000000ffff457224 */ /* 0x000fe200078e0026 */
[----:B------:R4:W-:Y:S01]  /*1ed10*/  STL [R1+0xfcc], R234 ;  /* 0x000fccea01007387 */ /* 0x0009e20000100800 */
[----:B------:R-:W-:-:S02]  /*1ed20*/  IMAD.MOV.U32 R67, RZ, RZ, R36 ;  /* 0x000000ffff437224 */ /* 0x000fc400078e0024 */
[-C--:B------:R-:W-:Y:S01]  /*1ed30*/  HMMA.1688.F32.TF32 R36, R240, R6.reuse, R76 ;  /* 0x00000006f024723c */ /* 0x080fe2000008104c */
[----:B------:R-:W-:Y:S04]  /*1ed40*/  STL [R1+0xfc8], R235 ;  /* 0x000fc8eb01007387 */ /* 0x000fe80000100800 */
[----:B------:R-:W-:Y:S03]  /*1ed50*/  STL [R1+0xfe4], R228 ;  /* 0x000fe4e401007387 */ /* 0x000fe60000100800 */
[----:B------:R-:W-:Y:S01]  /*1ed60*/  HMMA.1688.F32.TF32 R76, R44, R6, R108 ;  /* 0x000000062c4c723c */ /* 0x000fe2000008106c */
[----:B------:R-:W-:Y:S01]  /*1ed70*/  STL [R1+0xfe0], R229 ;  /* 0x000fe0e501007387 */ /* 0x000fe20000100800 */
[----:B-1----:R-:W-:Y:S01]  /*1ed80*/  MOV R232, R73 ;  /* 0x0000004900e87202 */ /* 0x002fe20000000f00 */
[----:B---3--:R-:W-:-:S02]  /*1ed90*/  IMAD.MOV.U32 R233, RZ, RZ, R74 ;  /* 0x000000ffffe97224 */ /* 0x008fc400078e004a */
[----:B------:R-:W-:Y:S01]  /*1eda0*/  STL [R1+0xfdc], R230 ;  /* 0x000fdce601007387 */ /* 0x000fe20000100800 */
[----:B----4-:R-:W-:-:S03]  /*1edb0*/  IMAD.MOV.U32 R234, RZ, RZ, R75 ;  /* 0x000000ffffea7224 */ /* 0x010fc600078e004b */
[----:B------:R1:W-:Y:S04]  /*1edc0*/  STL [R1+0xfd8], R231 ;  /* 0x000fd8e701007387 */ /* 0x0003e80000100800 */
[----:B------:R-:W-:Y:S04]  /*1edd0*/  LDS R40, [R2+0xc500] ;  /* 0x00c5000002287984 */ /* 0x000fe80000000800 */
[----:B------:R-:W-:Y:S01]  /*1ede0*/  LDS R42, [R2+0xe500] ;  /* 0x00e50000022a7984 */ /* 0x000fe20000000800 */
[----:B-1----:R-:W-:Y:S02]  /*1edf0*/  IMAD.MOV.U32 R231, RZ, RZ, R72 ;  /* 0x000000ffffe77224 */ /* 0x002fe400078e0048 */
[----:B------:R-:W-:Y:S01]  /*1ee00*/  HMMA.1688.F32.TF32 R72, R44, R14, R116 ;  /* 0x0000000e2c48723c */ /* 0x000fe20000081074 */
[----:B------:R-:W-:Y:S04]  /*1ee10*/  LDS R41, [R3+0xc500] ;  /* 0x00c5000003297984 */ /* 0x000fe80000000800 */
[----:B------:R-:W-:Y:S04]  /*1ee20*/  STL.64 [R1+0x370], R76 ;  /* 0x0003704c01007387 */ /* 0x000fe80000100a00 */
[----:B------:R-:W-:Y:S04]  /*1ee30*/  STL.64 [R1+0x378], R78 ;  /* 0x0003784e01007387 */ /* 0x000fe80000100a00 */
[----:B------:R-:W-:Y:S04]  /*1ee40*/  STL [R1+0xff4], R234 ;  /* 0x000ff4ea01007387 */ /* 0x000fe80000100800 */
[----:B------:R-:W-:Y:S04]  /*1ee50*/  STL [R1+0xff0], R233 ;  /* 0x000ff0e901007387 */ /* 0x000fe80000100800 */
[----:B------:R-:W-:Y:S03]  /*1ee60*/  STL [R1+0xfec], R232 ;  /* 0x000fece801007387 */ /* 0x000fe60000100800 */
[----:B------:R-:W-:Y:S01]  /*1ee70*/  MOV R228, R73 ;  /* 0x0000004900e47202 */ /* 0x000fe20000000f00 */
[----:B------:R-:W-:Y:S01]  /*1ee80*/  STL [R1+0xfe8], R231 ;  /* 0x000fe8e701007387 */ /* 0x000fe20000100800 */
[----:B------:R-:W-:-:S02]  /*1ee90*/  IMAD.MOV.U32 R229, RZ, RZ, R74 ;  /* 0x000000ffffe57224 */ /* 0x000fc400078e004a */
[----:B------:R-:W-:Y:S01]  /*1eea0*/  IMAD.MOV.U32 R230, RZ, RZ, R75 ;  /* 0x000000ffffe67224 */ /* 0x000fe200078e004b */
[----:B------:R1:W-:Y:S04]  /*1eeb0*/  STL [R1+0x350], R72 ;  /* 0x0003504801007387 */ /* 0x0003e80000100800 */
[----:B------:R-:W3:Y:S01]  /*1eec0*/  LDS R43, [R3+0xe500] ;  /* 0x00e50000032b7984 */ /* 0x000ee20000000800 */
[----:B------:R-:W-:-:S03]  /*1eed0*/  IMAD.MOV.U32 R107, RZ, RZ, R252 ;  /* 0x000000ffff6b7224 */ /* 0x000fc600078e00fc */
[----:B------:R-:W-:Y:S01]  /*1eee0*/  LDS R112, [R2+0x10100] ;  /* 0x0101000002707984 */ /* 0x000fe20000000800 */
[----:B-1----:R-:W-:Y:S03]  /*1eef0*/  HMMA.1688.F32.TF32 R72, R44, R18, R120 ;  /* 0x000000122c48723c */ /* 0x002fe60000081078 */
[----:B------:R-:W-:Y:S04]  /*1ef00*/  STL [R1+0x1000], R230 ;  /* 0x001000e601007387 */ /* 0x000fe80000100800 */
[----:B------:R-:W-:Y:S04]  /*1ef10*/  STL [R1+0xffc], R229 ;  /* 0x000ffce501007387 */ /* 0x000fe80000100800 */
[----:B------:R-:W-:Y:S04]  /*1ef20*/  LDS R114, [R2+0x12100] ;  /* 0x0121000002727984 */ /* 0x000fe80000000800 */
[----:B------:R-:W-:Y:S04]  /*1ef30*/  LDS R113, [R3+0x10100] ;  /* 0x0101000003717984 */ /* 0x000fe80000000800 */
[----:B------:R-:W-:Y:S05]  /*1ef40*/  LDS R115, [R3+0x12100] ;  /* 0x0121000003737984 */ /* 0x000fea0000000800 */
[----:B------:R-:W-:Y:S01]  /*1ef50*/  MOV R234, R72 ;  /* 0x0000004800ea7202 */ /* 0x000fe20000000f00 */
[----:B------:R-:W-:Y:S01]  /*1ef60*/  IMAD.MOV.U32 R233, RZ, RZ, R73 ;  /* 0x000000ffffe97224 */ /* 0x000fe200078e0049 */
[----:B------:R-:W-:Y:S01]  /*1ef70*/  MOV R231, R75 ;  /* 0x0000004b00e77202 */ /* 0x000fe20000000f00 */
[----:B------:R-:W-:-:S02]  /*1ef80*/  IMAD.MOV.U32 R232, RZ, RZ, R74 ;  /* 0x000000ffffe87224 */ /* 0x000fc400078e004a */
[----:B------:R-:W-:Y:S01]  /*1ef90*/  HMMA.1688.F32.TF32 R72, R44, R22, R124 ;  /* 0x000000162c48723c */ /* 0x000fe2000008107c */
[----:B------:R-:W-:Y:S04]  /*1efa0*/  STL [R1+0xff8], R228 ;  /* 0x000ff8e401007387 */ /* 0x000fe80000100800 */
[----:B------:R-:W-:Y:S04]  /*1efb0*/  STL [R1+0x1010], R231 ;  /* 0x001010e701007387 */ /* 0x000fe80000100800 */
[----:B------:R-:W-:Y:S04]  /*1efc0*/  STL [R1+0x100c], R234 ;  /* 0x00100cea01007387 */ /* 0x000fe80000100800 */
[----:B------:R-:W-:Y:S04]  /*1efd0*/  STL [R1+0x1008], R233 ;  /* 0x001008e901007387 */ /* 0x000fe80000100800 */
[----:B------:R-:W-:Y:S06]  /*1efe0*/  STL [R1+0x1004], R232 ;  /* 0x001004e801007387 */ /* 0x000fec0000100800 */
[----:B------:R-:W-:Y:S01]  /*1eff0*/  STL [R1+0x334], R73 ;  /* 0x0003344901007387 */ /* 0x000fe20000100800 */
[----:B------:R-:W-:-:S03]  /*1f000*/  IMAD.MOV.U32 R235, RZ, RZ, R72 ;  /* 0x000000ffffeb7224 */ /* 0x000fc600078e0048 */
        /* <DEDUP_REMOVED lines=9> */
[----:B------:R1:W-:Y:S04]  /*1f0a0*/  STL [R1+0x1014], R235 ;  /* 0x001014eb01007387 */ /* 0x0003e80000100800 */
[----:B------:R4:W-:Y:S04]  /*1f0b0*/  STL [R1+0x1024], R228 ;  /* 0x001024e401007387 */ /* 0x0009e80000100800 */
[----:B------:R-:W-:Y:S04]  /*1f0c0*/  STL [R1+0x1020], R229 ;  /* 0x001020e501007387 */ /* 0x000fe80000100800 */
[----:B------:R5:W-:Y:S04]  /*1f0d0*/  STL [R1+0x101c], R232 ;  /* 0x00101ce801007387 */ /* 0x000be80000100800 */
[----:B------:R2:W-:Y:S07]  /*1f0e0*/  STL [R1+0x1018], R230 ;  /* 0x001018e601007387 */ /* 0x0005ee0000100800 */
[----:B------:R-:W-:Y:S01]  /*1f0f0*/  MOV R233, R75 ;  /* 0x0000004b00e97202 */ /* 0x000fe20000000f00 */
[----:B------:R-:W-:Y:S01]  /*1f100*/  IMAD.MOV.U32 R234, RZ, RZ, R74 ;  /* 0x000000ffffea7224 */ /* 0x000fe200078e004a */
[----:B-1----:R-:W-:Y:S01]  /*1f110*/  MOV R235, R72 ;  /* 0x0000004800eb7202 */ /* 0x002fe20000000f00 */
[----:B------:R-:W-:-:S02]  /*1f120*/  IMAD.MOV.U32 R231, RZ, RZ, R73 ;  /* 0x000000ffffe77224 */ /* 0x000fc400078e0049 */
[----:B------:R1:W-:Y:S01]  /*1f130*/  STL [R1+0x1034], R233 ;  /* 0x001034e901007387 */ /* 0x0003e20000100800 */
[----:B------:R-:W-:-:S03]  /*1f140*/  IMAD.MOV.U32 R76, RZ, RZ, R149 ;  /* 0x000000ffff4c7224 */ /* 0x000fc600078e0095 */
[----:B------:R1:W-:Y:S01]  /*1f150*/  STL [R1+0x1030], R234 ;  /* 0x001030ea01007387 */ /* 0x0003e20000100800 */
[----:B------:R-:W-:-:S03]  /*1f160*/  IMAD.MOV.U32 R77, RZ, RZ, R150 ;  /* 0x000000ffff4d7224 */ /* 0x000fc600078e0096 */
[----:B------:R-:W-:Y:S01]  /*1f170*/  STL [R1+0x102c], R235 ;  /* 0x00102ceb01007387 */ /* 0x000fe20000100800 */
[----:B------:R-:W-:-:S03]  /*1f180*/  MOV R78, R151 ;  /* 0x00000097004e7202 */ /* 0x000fc60000000f00 */
[----:B------:R1:W-:Y:S04]  /*1f190*/  STL [R1+0x1028], R231 ;  /* 0x001028e701007387 */ /* 0x0003e80000100800 */
[----:B------:R-:W3:Y:S04]  /*1f1a0*/  LDL.LU R149, [R1+0x1064] ;  /* 0x0010640001957983 */ /* 0x000ee80000300800 */
[----:B------:R-:W3:Y:S04]  /*1f1b0*/  LDL.LU R150, [R1+0x1060] ;  /* 0x0010600001967983 */ /* 0x000ee80000300800 */
[----:B------:R-:W3:Y:S01]  /*1f1c0*/  LDL.LU R151, [R1+0x105c] ;  /* 0x00105c0001977983 */ /* 0x000ee20000300800 */
[----:B------:R-:W-:-:S03]  /*1f1d0*/  IMAD.MOV.U32 R79, RZ, RZ, R155 ;  /* 0x000000ffff4f7224 */ /* 0x000fc600078e009b */
[----:B------:R-:W3:Y:S04]  /*1f1e0*/  LDL.LU R155, [R1+0x1058] ;  /* 0x00105800019b7983 */ /* 0x000ee80000300800 */
[----:B------:R-:W3:Y:S04]  /*1f1f0*/  LDL.LU R236, [R1+0x70] ;  /* 0x0000700001ec7983 */ /* 0x000ee80000300800 */
[----:B------:R-:W3:Y:S04]  /*1f200*/  LDL.LU R237, [R1+0x74] ;  /* 0x0000740001ed7983 */ /* 0x000ee80000300800 */
[----:B------:R-:W3:Y:S04]  /*1f210*/  LDL.LU R238, [R1+0x78] ;  /* 0x0000780001ee7983 */ /* 0x000ee80000300800 */
[----:B------:R-:W3:Y:S01]  /*1f220*/  LDL.LU R239, [R1+0x7c] ;  /* 0x00007c0001ef7983 */ /* 0x000ee20000300800 */
[----:B------:R-:W-:Y:S01]  /*1f230*/  HMMA.1688.F32.TF32 R44, R44, R34, R136 ;  /* 0x000000222c2c723c */ /* 0x000fe20000081088 */
[----:B------:R-:W-:Y:S01]  /*1f240*/  IMAD.MOV.U32 R17, RZ, RZ, R36 ;  /* 0x000000ffff117224 */ /* 0x000fe200078e0024 */
[----:B------:R-:W-:Y:S01]  /*1f250*/  MOV R16, R37 ;  /* 0x0000002500107202 */ /* 0x000fe20000000f00 */
[----:B------:R-:W-:-:S02]  /*1f260*/  IMAD.MOV.U32 R13, RZ, RZ, R38 ;  /* 0x000000ffff0d7224 */ /* 0x000fc400078e0026 */
[----:B------:R-:W-:-:S03]  /*1f270*/  IMAD.MOV.U32 R12, RZ, RZ, R39 ;  /* 0x000000ffff0c7224 */ /* 0x000fc600078e0027 */
[----:B------:R-:W-:Y:S11]  /*1f280*/  HMMA.1688.F32.TF32 R36, R240, R10, R80 ;  /* 0x0000000af024723c */ /* 0x000ff60000081050 */
[----:B------:R-:W-:Y:S05]  /*1f290*/  @!UPT UIADD3 URZ, URZ, URZ, URZ ;  /* 0x0000003f3f3ff290 */ /* 0x000fea000fffe03f */
[----:B----4-:R-:W-:Y:S01]  /*1f2a0*/  IMAD.MOV.U32 R228, RZ, RZ, R44 ;  /* 0x000000ffffe47224 */ /* 0x010fe200078e002c */
[----:B-----5:R-:W-:Y:S01]  /*1f2b0*/  MOV R232, R46 ;  /* 0x0000002e00e87202 */ /* 0x020fe20000000f00 */
[----:B------:R-:W-:Y:S02]  /*1f2c0*/  IMAD.MOV.U32 R229, RZ, RZ, R45 ;  /* 0x000000ffffe57224 */ /* 0x000fe400078e002d */
[----:B--2---:R-:W-:Y:S02]  /*1f2d0*/  IMAD.MOV.U32 R230, RZ, RZ, R47 ;  /* 0x000000ffffe67224 */ /* 0x004fe400078e002f */
[----:B------:R-:W-:Y:S02]  /*1f2e0*/  HMMA.1688.F32.TF32 R44, R48, R6, R140 ;  /* 0x00000006302c723c */ /* 0x000fe4000008108c */
[----:B------:R-:W-:Y:S01]  /*1f2f0*/  MOV R66, R37 ;  /* 0x0000002500427202 */ /* 0x000fe20000000f00 */
[----:B------:R-:W-:Y:S01]  /*1f300*/  IMAD.MOV.U32 R65, RZ, RZ, R38 ;  /* 0x000000ffff417224 */ /* 0x000fe200078e0026 */
[----:B------:R-:W-:Y:S01]  /*1f310*/  MOV R63, R36 ;  /* 0x00000024003f7202 */ /* 0x000fe20000000f00 */
[----:B------:R-:W-:-:S03]  /*1f320*/  IMAD.MOV.U32 R64, RZ, RZ, R39 ;  /* 0x000000ffff407224 */ /* 0x000fc600078e0027 */
[----:B------:R-:W-:Y:S11]  /*1f330*/  HMMA.1688.F32.TF32 R36, R240, R14, R84 ;  /* 0x0000000ef024723c */ /* 0x000ff60000081054 */
[----:B------:R-:W-:Y:S05]  /*1f340*/  @!UPT UIADD3 URZ, URZ, URZ, URZ ;  /* 0x0000003f3f3ff290 */ /* 0x000fea000fffe03f */
[----:B------:R-:W-:Y:S01]  /*1f350*/  IMAD.MOV.U32 R143, RZ, RZ, R44 ;  /* 0x000000ffff8f7224 */ /* 0x000fe200078e002c */
[----:B------:R-:W-:Y:S01]  /*1f360*/  MOV R142, R45 ;  /* 0x0000002d008e7202 */ /* 0x000fe20000000f00 */
[----:B------:R-:W-:Y:S02]  /*1f370*/  IMAD.MOV.U32 R141, RZ, RZ, R46 ;  /* 0x000000ffff8d7224 */ /* 0x000fe400078e002e */
[----:B------:R-:W-:Y:S02]  /*1f380*/  IMAD.MOV.U32 R140, RZ, RZ, R47 ;  /* 0x000000ffff8c7224 */ /* 0x000fe400078e002f */
[----:B------:R-:W-:Y:S01]  /*1f390*/  HMMA.1688.F32.TF32 R44, R48, R10, R144 ;  /* 0x0000000a302c723c */ /* 0x000fe20000081090 */
[----:B------:R-:W-:Y:S01]  /*1f3a0*/  MOV R74, R245 ;  /* 0x000000f5004a7202 */ /* 0x000fe20000000f00 */
[----:B------:R-:W-:Y:S01]  /*1f3b0*/  IMAD.MOV.U32 R62, RZ, RZ, R37 ;  /* 0x000000ffff3e7224 */ /* 0x000fe200078e0025 */
[----:B------:R-:W-:Y:S01]  /*1f3c0*/  MOV R60, R39 ;  /* 0x00000027003c7202 */ /* 0x000fe20000000f00 */
[----:B------:R-:W-:Y:S01]  /*1f3d0*/  IMAD.MOV.U32 R61, RZ, RZ, R38 ;  /* 0x000000ffff3d7224 */ /* 0x000fe200078e0026 */
[----:B------:R-:W-:Y:S01]  /*1f3e0*/  LDS R144, [R2+0x10200] ;  /* 0x0102000002907984 */ /* 0x000fe20000000800 */
[----:B------:R-:W-:-:S02]  /*1f3f0*/  IMAD.MOV.U32 R59, RZ, RZ, R36 ;  /* 0x000000ffff3b7224 */ /* 0x000fc400078e0024 */
[----:B------:R-:W-:Y:S01]  /*1f400*/  HMMA.1688.F32.TF32 R36, R240, R18, R88 ;  /* 0x00000012f024723c */ /* 0x000fe20000081058 */
[----:B------:R-:W-:Y:S01]  /*1f410*/  IMAD.MOV.U32 R75, RZ, RZ, R244 ;  /* 0x000000ffff4b7224 */ /* 0x000fe200078e00f4 */
[----:B------:R-:W-:Y:S04]  /*1f420*/  LDS R146, [R2+0x12200] ;  /* 0x0122000002927984 */ /* 0x000fe80000000800 */
[----:B------:R-:W-:Y:S02]  /*1f430*/  LDS R145, [R3+0x10200] ;  /* 0x0102000003917984 */ /* 0x000fe40000000800 */
[----:B------:R-:W-:Y:S02]  /*1f440*/  HMMA.1688.F32.TF32 R84, R48, R26, R160 ;  /* 0x0000001a3054723c */ /* 0x000fe400000810a0 */
[----:B------:R-:W-:Y:S06]  /*1f450*/  LDS R147, [R3+0x12200] ;  /* 0x0122000003937984 */ /* 0x000fec0000000800 */
[----:B-1----:R-:W-:Y:S01]  /*1f460*/  MOV R233, R44 ;  /* 0x0000002c00e97202 */ /* 0x002fe20000000f00 */
[----:B------:R-:W-:Y:S01]  /*1f470*/  IMAD.MOV.U32 R234, RZ, RZ, R45 ;  /* 0x000000ffffea7224 */ /* 0x000fe200078e002d */
[----:B------:R-:W-:Y:S01]  /*1f480*/  MOV R231, R47 ;  /* 0x0000002f00e77202 */ /* 0x000fe20000000f00 */
[----:B------:R-:W-:-:S05]  /*1f490*/  IMAD.MOV.U32 R235, RZ, RZ, R46 ;  /* 0x000000ffffeb7224 */ /* 0x000fca00078e002e */
[----:B------:R-:W-:Y:S01]  /*1f4a0*/  IMAD.MOV.U32 R58, RZ, RZ, R37 ;  /* 0x000000ffff3a7224 */ /* 0x000fe200078e0025 */
[----:B------:R-:W-:Y:S01]  /*1f4b0*/  MOV R57, R38 ;  /* 0x0000002600397202 */ /* 0x000fe20000000f00 */
[----:B------:R-:W-:Y:S02]  /*1f4c0*/  IMAD.MOV.U32 R56, RZ, RZ, R39 ;  /* 0x000000ffff387224 */ /* 0x000fe400078e0027 */
        /* <DEDUP_REMOVED lines=8> */
[----:B------:R-:W-:Y:S11]  /*1f550*/  HMMA.1688.F32.TF32 R36, R240, R26, R96 ;  /* 0x0000001af024723c */ /* 0x000ff60000081060 */
[----:B------:R-:W-:Y:S11]  /*1f560*/  @!UPT UIADD3 URZ, URZ, URZ, URZ ;  /* 0x0000003f3f3ff290 */ /* 0x000ff6000fffe03f */
[----:B------:R-:W-:Y:S02]  /*1f570*/  @!UPT UIADD3 URZ, URZ, URZ, URZ ;  /* 0x0000003f3f3ff290 */ /* 0x000fe4000fffe03f */
[----:B------:R-:W-:Y:S01]  /*1f580*/  IMAD.MOV.U32 R54, RZ, RZ, R36 ;  /* 0x000000ffff367224 */ /* 0x000fe200078e0024 */
[----:B------:R-:W-:Y:S01]  /*1f590*/  MOV R97, R38 ;  /* 0x0000002600617202 */ /* 0x000fe20000000f00 */
[----:B------:R-:W-:Y:S01]  /*1f5a0*/  IMAD.MOV.U32 R98, RZ, RZ, R37 ;  /* 0x000000ffff627224 */ /* 0x000fe200078e0025 */
[----:B------:R-:W-:Y:S01]  /*1f5b0*/  LDS R36, [R2+0xc600] ;  /* 0x00c6000002247984 */ /* 0x000fe20000000800 */
[----:B------:R-:W-:-:S03]  /*1f5c0*/  IMAD.MOV.U32 R96, RZ, RZ, R39 ;  /* 0x000000ffff607224 */ /* 0x000fc600078e0027 */
[----:B------:R-:W-:Y:S04]  /*1f5d0*/  LDS R38, [R2+0xe600] ;  /* 0x00e6000002267984 */ /* 0x000fe80000000800 */
[----:B------:R-:W-:Y:S04]  /*1f5e0*/  LDS R37, [R3+0xc600] ;  /* 0x00c6000003257984 */ /* 0x000fe80000000800 */
[----:B------:R-:W1:Y:S01]  /*1f5f0*/  LDS R39, [R3+0xe600] ;  /* 0x00e6000003277984 */ /* 0x000e620000000800 */
[C---:B---3--:R-:W-:Y:S08]  /*1f600*/  HMMA.1688.F32.TF32 R44, R48.reuse, R14, R148 ;  /* 0x0000000e302c723c */ /* 0x048ff00000081094 */
[C---:B------:R-:W-:Y:S11]  /*1f610*/  HMMA.1688.F32.TF32 R80, R48.reuse, R18, R152 ;  /* 0x000000123050723c */ /* 0x040ff60000081098 */
[----:B------:R-:W-:Y:S05]  /*1f620*/  @!UPT UIADD3 URZ, URZ, URZ, URZ ;  /* 0x0000003f3f3ff290 */ /* 0x000fea000fffe03f */
[----:B------:R-:W-:Y:S01]  /*1f630*/  IMAD.MOV.U32 R151, RZ, RZ, R44 ;  /* 0x000000ffff977224 */ /* 0x000fe200078e002c */
[----:B------:R-:W-:Y:S01]  /*1f640*/  MOV R150, R45 ;  /* 0x0000002d00967202 */ /* 0x000fe20000000f00 */
[----:B------:R-:W-:Y:S02]  /*1f650*/  IMAD.MOV.U32 R149, RZ, RZ, R46 ;  /* 0x000000ffff957224 */ /* 0x000fe400078e002e */
[----:B------:R-:W-:Y:S02]  /*1f660*/  IMAD.MOV.U32 R148, RZ, RZ, R47 ;  /* 0x000000ffff947224 */ /* 0x000fe400078e002f */
[C---:B------:R-:W-:Y:S01]  /*1f670*/  HMMA.1688.F32.TF32 R44, R48.reuse, R22, R156 ;  /* 0x00000016302c723c */ /* 0x040fe2000008109c */
[----:B------:R-:W-:Y:S04]  /*1f680*/  STL.64 [R1+0x230], R80 ;  /* 0x0002305001007387 */ /* 0x000fe80000100a00 */
[----:B------:R-:W-:Y:S11]  /*1f690*/  STL.64 [R1+0x238], R82 ;  /* 0x0002385201007387 */ /* 0x000ff60000100a00 */
[----:B------:R-:W-:Y:S07]  /*1f6a0*/  @!UPT UIADD3 URZ, URZ, URZ, URZ ;  /* 0x0000003f3f3ff290 */ /* 0x000fee000fffe03f */
[----:B------:R-:W-:Y:S04]  /*1f6b0*/  STL.64 [R1+0x220], R44 ;  /* 0x0002202c01007387 */ /* 0x000fe80000100a00 */
[----:B------:R2:W-:Y:S02]  /*1f6c0*/  STL.64 [R1+0x228], R46 ;  /* 0x0002282e01007387 */ /* 0x0005e40000100a00 */
[C---:B--2---:R-:W-:Y:S02]  /*1f6d0*/  HMMA.1688.F32.TF32 R44, R48.reuse, R30, R164 ;  /* 0x0000001e302c723c */ /* 0x044fe400000810a4 */
[----:B------:R-:W-:Y:S04]  /*1f6e0*/  STL.64 [R1+0x210], R84 ;  /* 0x0002105401007387 */ /* 0x000fe80000100a00 */
[----:B------:R-:W-:Y:S02]  /*1f6f0*/  STL.64 [R1+0x218], R86 ;  /* 0x0002185601007387 */ /* 0x000fe40000100a00 */
[----:B------:R-:W-:Y:S08]  /*1f700*/  HMMA.1688.F32.TF32 R80, R48, R34, R168 ;  /* 0x000000223050723c */ /* 0x000ff000000810a8 */
[C---:B------:R-:W-:Y:S07]  /*1f710*/  HMMA.1688.F32.TF32 R48, R40.reuse, R6, R172 ;  /* 0x000000062830723c */ /* 0x040fee00000810ac */
[----:B------:R-:W-:Y:S04]  /*1f720*/  STL.64 [R1+0x200], R44 ;  /* 0x0002002c01007387 */ /* 0x000fe80000100a00 */
[----:B------:R2:W-:Y:S02]  /*1f730*/  STL.64 [R1+0x208], R46 ;  /* 0x0002082e01007387 */ /* 0x0005e40000100a00 */
[C---:B--2---:R-:W-:Y:S02]  /*1f740*/  HMMA.1688.F32.TF32 R44, R40.reuse, R10, R176 ;  /* 0x0000000a282c723c */ /* 0x044fe400000810b0 */
[----:B------:R-:W-:Y:S04]  /*1f750*/  STL.64 [R1+0x1c0], R80 ;  /* 0x0001c05001007387 */ /* 0x000fe80000100a00 */
[----:B------:R2:W-:Y:S04]  /*1f760*/  STL.64 [R1+0x1c8], R82 ;  /* 0x0001c85201007387 */ /* 0x0005e80000100a00 */
[----:B------:R-:W-:Y:S04]  /*1f770*/  STL.64 [R1+0x1b0], R48 ;  /* 0x0001b03001007387 */ /* 0x000fe80000100a00 */
[----:B------:R3:W-:Y:S01]  /*1f780*/  STL.64 [R1+0x1b8], R50 ;  /* 0x0001b83201007387 */ /* 0x0007e20000100a00 */
[C---:B--2---:R-:W-:Y:S08]  /*1f790*/  HMMA.1688.F32.TF32 R80, R40.reuse, R14, R180 ;  /* 0x0000000e2850723c */ /* 0x044ff000000810b4 */
[----:B------:R-:W-:Y:S01]  /*1f7a0*/  STL.64 [R1+0x1a0], R44 ;  /* 0x0001a02c01007387 */ /* 0x000fe20000100a00 */
[C---:B---3--:R-:W-:Y:S03]  /*1f7b0*/  HMMA.1688.F32.TF32 R48, R40.reuse, R18, R184 ;  /* 0x000000122830723c */ /* 0x048fe600000810b8 */
[----:B------:R2:W-:Y:S05]  /*1f7c0*/  STL.64 [R1+0x1a8], R46 ;  /* 0x0001a82e01007387 */ /* 0x0005ea0000100a00 */
[C---:B--2---:R-:W-:Y:S06]  /*1f7d0*/  HMMA.1688.F32.TF32 R44, R40.reuse, R22, R188 ;  /* 0x00000016282c723c */ /* 0x044fec00000810bc */
[----:B------:R-:W-:Y:S04]  /*1f7e0*/  STL.64 [R1+0x190], R80 ;  /* 0x0001905001007387 */ /* 0x000fe80000100a00 */
[----:B------:R2:W-:Y:S05]  /*1f7f0*/  STL.64 [R1+0x198], R82 ;  /* 0x0001985201007387 */ /* 0x0005ea0000100a00 */
[----:B------:R-:W-:Y:S04]  /*1f800*/  STL.64 [R1+0x180], R48 ;  /* 0x0001803001007387 */ /* 0x000fe80000100a00 */
[----:B------:R3:W-:Y:S01]  /*1f810*/  STL.64 [R1+0x188], R50 ;  /* 0x0001883201007387 */ /* 0x0007e20000100a00 */
[C---:B--2---:R-:W-:Y:S03]  /*1f820*/  HMMA.1688.F32.TF32 R80, R40.reuse, R26, R192 ;  /* 0x0000001a2850723c */ /* 0x044fe600000810c0 */
[----:B------:R-:W-:Y:S05]  /*1f830*/  STL.64 [R1+0x170], R44 ;  /* 0x0001702c01007387 */ /* 0x000fea0000100a00 */
[C---:B---3--:R-:W-:Y:S01]  /*1f840*/  HMMA.1688.F32.TF32 R48, R40.reuse, R30, R196 ;  /* 0x0000001e2830723c */ /* 0x048fe200000810c4 */
[----:B------:R2:W-:Y:S07]  /*1f850*/  STL.64 [R1+0x178], R46 ;  /* 0x0001782e01007387 */ /* 0x0005ee0000100a00 */
[----:B--2---:R-:W-:Y:S08]  /*1f860*/  HMMA.1688.F32.TF32 R44, R40, R34, R200 ;  /* 0x00000022282c723c */ /* 0x004ff000000810c8 */
[C---:B-1----:R-:W-:Y:S01]  /*1f870*/  HMMA.1688.F32.TF32 R40, R36.reuse, R6, R204 ;  /* 0x000000062428723c */ /* 0x042fe200000810cc */
[----:B------:R-:W-:Y:S04]  /*1f880*/  STL.64 [R1+0x150], R80 ;  /* 0x0001505001007387 */ /* 0x000fe80000100a00 */
[----:B------:R-:W-:Y:S04]  /*1f890*/  STL.64 [R1+0x158], R82 ;  /* 0x0001585201007387 */ /* 0x000fe80000100a00 */
[----:B------:R-:W-:Y:S04]  /*1f8a0*/  STL.64 [R1+0x140], R48 ;  /* 0x0001403001007387 */ /* 0x000fe80000100a00 */
[----:B------:R1:W-:Y:S04]  /*1f8b0*/  STL.64 [R1+0x148], R50 ;  /* 0x0001483201007387 */ /* 0x0003e80000100a00 */
[----:B------:R-:W-:Y:S01]  /*1f8c0*/  STL.64 [R1+0x130], R44 ;  /* 0x0001302c01007387 */ /* 0x000fe20000100a00 */
[C---:B------:R-:W-:Y:S03]  /*1f8d0*/  HMMA.1688.F32.TF32 R248, R36.reuse, R22, R220 ;  /* 0x0000001624f8723c */ /* 0x040fe600000810dc */
[----:B------:R2:W-:Y:S05]  /*1f8e0*/  STL.64 [R1+0x138], R46 ;  /* 0x0001382e01007387 */ /* 0x0005ea0000100a00 */
[C---:B------:R-:W-:Y:S01]  /*1f8f0*/  HMMA.1688.F32.TF32 R236, R36.reuse, R30, R236 ;  /* 0x0000001e24ec723c */ /* 0x040fe200000810ec */
[----:B------:R-:W-:Y:S07]  /*1f900*/  STL.64 [R1+0x120], R40 ;  /* 0x0001202801007387 */ /* 0x000fee0000100a00 */
[----:B------:R-:W-:Y:S01]  /*1f910*/  HMMA.1688.F32.TF32 R244, R36, R26, R224 ;  /* 0x0000001a24f4723c */ /* 0x000fe200000810e0 */
[----:B------:R3:W-:Y:S01]  /*1f920*/  STL.64 [R1+0x128], R42 ;  /* 0x0001282a01007387 */ /* 0x0007e20000100a00 */
[----:B------:R-:W-:-:S02]  /*1f930*/  IMAD.MOV.U32 R103, RZ, RZ, R54 ;  /* 0x000000ffff677224 */ /* 0x000fc400078e0036 */
[----:B------:R-:W-:Y:S02]  /*1f940*/  IMAD.MOV.U32 R92, RZ, RZ, R58 ;  /* 0x000000ffff5c7224 */ /* 0x000fe400078e003a */
[----:B------:R-:W-:Y:S01]  /*1f950*/  IMAD.MOV.U32 R99, RZ, RZ, R55 ;  /* 0x000000ffff637224 */ /* 0x000fe200078e0037 */
[----:B------:R-:W-:Y:S01]  /*1f960*/  MOV R94, R56 ;  /* 0x00000038005e7202 */ /* 0x000fe20000000f00 */
[C---:B-1----:R-:W-:Y:S01]  /*1f970*/  HMMA.1688.F32.TF32 R48, R36.reuse, R10, R208 ;  /* 0x0000000a2430723c */ /* 0x042fe200000810d0 */
[----:B------:R-:W-:Y:S02]  /*1f980*/  IMAD.MOV.U32 R93, RZ, RZ, R57 ;  /* 0x000000ffff5d7224 */ /* 0x000fe400078e0039 */
[----:B------:R-:W-:Y:S01]  /*1f990*/  IMAD.MOV.U32 R95, RZ, RZ, R59 ;  /* 0x000000ffff5f7224 */ /* 0x000fe200078e003b */
[----:B------:R-:W-:Y:S01]  /*1f9a0*/  MOV R89, R61 ;  /* 0x0000003d00597202 */ /* 0x000fe20000000f00 */
[----:B------:R-:W-:Y:S02]  /*1f9b0*/  IMAD.MOV.U32 R88, RZ, RZ, R62 ;  /* 0x000000ffff587224 */ /* 0x000fe400078e003e */
[----:B------:R-:W-:Y:S01]  /*1f9c0*/  IMAD.MOV.U32 R90, RZ, RZ, R60 ;  /* 0x000000ffff5a7224 */ /* 0x000fe200078e003c */
[----:B--2---:R-:W-:Y:S01]  /*1f9d0*/  HMMA.1688.F32.TF32 R44, R36, R14, R212 ;  /* 0x0000000e242c723c */ /* 0x004fe200000810d4 */
[----:B------:R-:W-:Y:S01]  /*1f9e0*/  IMAD.MOV.U32 R91, RZ, RZ, R63 ;  /* 0x000000ffff5b7224 */ /* 0x000fe200078e003f */
[----:B------:R-:W-:Y:S01]  /*1f9f0*/  MOV R86, R64 ;  /* 0x0000004000567202 */ /* 0x000fe20000000f00 */
[----:B------:R-:W-:-:S02]  /*1fa00*/  IMAD.MOV.U32 R84, RZ, RZ, R66 ;  /* 0x000000ffff547224 */ /* 0x000fc400078e0042 */
[----:B------:R-:W-:Y:S01]  /*1fa10*/  IMAD.MOV.U32 R85, RZ, RZ, R65 ;  /* 0x000000ffff557224 */ /* 0x000fe200078e0041 */
[----:B------:R-:W-:Y:S02]  /*1fa20*/  MOV R87, R67 ;  /* 0x0000004300577202 */ /* 0x000fe40000000f00 */
[----:B------:R-:W-:Y:S01]  /*1fa30*/  MOV R72, R74 ;  /* 0x0000004a00487202 */ /* 0x000fe20000000f00 */
[C---:B---3--:R-:W-:Y:S01]  /*1fa40*/  HMMA.1688.F32.TF32 R40, R36.reuse, R18, R216 ;  /* 0x000000122428723c */ /* 0x048fe200000810d8 */
[----:B------:R-:W-:Y:S02]  /*1fa50*/  IMAD.MOV.U32 R73, RZ, RZ, R75 ;  /* 0x000000ffff497224 */ /* 0x000fe400078e004b */
[----:B------:R-:W-:Y:S02]  /*1fa60*/  IMAD.MOV.U32 R101, RZ, RZ, R96 ;  /* 0x000000ffff657224 */ /* 0x000fe400078e0060 */
[----:B------:R-:W-:Y:S01]  /*1fa70*/  IMAD.MOV.U32 R100, RZ, RZ, R97 ;  /* 0x000000ffff647224 */ /* 0x000fe200078e0061 */
[----:B------:R-:W-:Y:S04]  /*1fa80*/  STL.64 [R1+0x110], R48 ;  /* 0x0001103001007387 */ /* 0x000fe80000100a00 */
[----:B------:R-:W-:Y:S04]  /*1fa90*/  STL.64 [R1+0x118], R50 ;  /* 0x0001183201007387 */ /* 0x000fe80000100a00 */
[----:B------:R-:W-:Y:S04]  /*1faa0*/  STL.64 [R1+0x100], R44 ;  /* 0x0001002c01007387 */ /* 0x000fe80000100a00 */
[----:B------:R-:W-:Y:S04]  /*1fab0*/  STL.64 [R1+0x108], R46 ;  /* 0x0001082e01007387 */ /* 0x000fe80000100a00 */
[----:B------:R-:W-:Y:S04]  /*1fac0*/  STL [R1+0xfc4], R248 ;  /* 0x000fc4f801007387 */ /* 0x000fe80000100800 */
[----:B------:R-:W-:Y:S04]  /*1fad0*/  STL.64 [R1], R40 ;  /* 0x0000002801007387 */ /* 0x000fe80000100a00 */
[----:B------:R-:W-:Y:S04]  /*1fae0*/  STL.64 [R1+0x8], R42 ;  /* 0x0000082a01007387 */ /* 0x000fe80000100a00 */
        /* <DEDUP_REMOVED lines=8> */
[----:B------:R-:W3:Y:S04]  /*1fb70*/  LDL.LU R252, [R1+0x1054] ;  /* 0x0010540001fc7983 */ /* 0x000ee80000300800 */
[----:B------:R-:W4:Y:S04]  /*1fb80*/  LDL.LU R240, [R1+0x1f0] ;  /* 0x0001f00001f07983 */ /* 0x000f280000300800 */
[----:B------:R-:W4:Y:S04]  /*1fb90*/  LDL.LU R241, [R1+0x1f4] ;  /* 0x0001f40001f17983 */ /* 0x000f280000300800 */
[----:B------:R-:W4:Y:S04]  /*1fba0*/  LDL.LU R242, [R1+0x1f8] ;  /* 0x0001f80001f27983 */ /* 0x000f280000300800 */
[----:B------:R-:W4:Y:S04]  /*1fbb0*/  LDL.LU R243, [R1+0x1fc] ;  /* 0x0001fc0001f37983 */ /* 0x000f280000300800 */
[----:B------:R-:W5:Y:S04]  /*1fbc0*/  LDL.LU R108, [R1+0x300] ;  /* 0x00030000016c7983 */ /* 0x000f680000300800 */
[----:B------:R-:W5:Y:S04]  /*1fbd0*/  LDL.LU R109, [R1+0x304] ;  /* 0x00030400016d7983 */ /* 0x000f680000300800 */
[----:B------:R-:W5:Y:S01]  /*1fbe0*/  LDL.LU R110, [R1+0x308] ;  /* 0x00030800016e7983 */ /* 0x000f620000300800 */
[----:B------:R-:W-:Y:S01]  /*1fbf0*/  HMMA.1688.F32.TF32 R224, R36, R34, R76 ;  /* 0x0000002224e0723c */ /* 0x000fe2000008104c */
[----:B------:R-:W-:Y:S01]  /*1fc00*/  MOV R102, R103 ;  /* 0x0000006700667202 */ /* 0x000fe20000000f00 */
[----:B------:R-:W-:Y:S01]  /*1fc10*/  IMAD.MOV.U32 R196, RZ, RZ, R228 ;  /* 0x000000ffffc47224 */ /* 0x000fe200078e00e4 */
[----:B------:R-:W-:Y:S01]  /*1fc20*/  MOV R198, R232 ;  /* 0x000000e800c67202 */ /* 0x000fe20000000f00 */
[----:B------:R-:W-:Y:S01]  /*1fc30*/  IMAD.MOV.U32 R197, RZ, RZ, R229 ;  /* 0x000000ffffc57224 */ /* 0x000fe200078e00e5 */
[----:B------:R-:W-:Y:S02]  /*1fc40*/  LDS R80, [R2+0x10000] ;  /* 0x0100000002507984 */ /* 0x000fe40000000800 */
[----:B------:R-:W-:Y:S01]  /*1fc50*/  IMAD.MOV.U32 R79, RZ, RZ, R71 ;  /* 0x000000ffff4f7224 */ /* 0x000fe200078e0047 */
[----:B------:R-:W-:Y:S01]  /*1fc60*/  MOV R76, R70 ;  /* 0x00000046004c7202 */ /* 0x000fe20000000f00 */
[----:B------:R-:W-:Y:S01]  /*1fc70*/  IMAD.MOV.U32 R77, RZ, RZ, R69 ;  /* 0x000000ffff4d7224 */ /* 0x000fe200078e0045 */
[----:B------:R-:W-:Y:S01]  /*1fc80*/  LDS R70, [R2+0xe700] ;  /* 0x00e7000002467984 */ /* 0x000fe20000000800 */
[----:B------:R-:W-:-:S03]  /*1fc90*/  IMAD.MOV.U32 R78, RZ, RZ, R68 ;  /* 0x000000ffff4e7224 */ /* 0x000fc600078e0044 */
[----:B------:R-:W-:Y:S04]  /*1fca0*/  LDS R68, [R2+0xc700] ;  /* 0x00c7000002447984 */ /* 0x000fe80000000800 */
[----:B------:R-:W-:Y:S04]  /*1fcb0*/  LDS R69, [R3+0xc700] ;  /* 0x00c7000003457984 */ /* 0x000fe80000000800 */
[----:B------:R-:W5:Y:S04]  /*1fcc0*/  LDS R71, [R3+0xe700] ;  /* 0x00e7000003477984 */ /* 0x000f680000000800 */
[----:B------:R-:W-:Y:S04]  /*1fcd0*/  LDS R82, [R2+0x12000] ;  /* 0x0120000002527984 */ /* 0x000fe80000000800 */
[----:B------:R-:W-:Y:S04]  /*1fce0*/  LDS R81, [R3+0x10000] ;  /* 0x0100000003517984 */ /* 0x000fe80000000800 */
[----:B------:R-:W-:Y:S01]  /*1fcf0*/  LDS R83, [R3+0x12000] ;  /* 0x0120000003537984 */ /* 0x000fe20000000800 */
[----:B------:R-:W-:-:S02]  /*1fd00*/  IMAD.MOV.U32 R199, RZ, RZ, R230 ;  /* 0x000000ffffc77224 */ /* 0x000fc400078e00e6 */
[----:B------:R-:W-:Y:S02]  /*1fd10*/  IMAD.MOV.U32 R132, RZ, RZ, R9 ;  /* 0x000000ffff847224 */ /* 0x000fe400078e0009 */
[----:B------:R-:W-:Y:S01]  /*1fd20*/  IMAD.MOV.U32 R133, RZ, RZ, R8 ;  /* 0x000000ffff857224 */ /* 0x000fe200078e0008 */
[----:B------:R-:W-:Y:S01]  /*1fd30*/  MOV R134, R5 ;  /* 0x0000000500867202 */ /* 0x000fe20000000f00 */
[----:B------:R-:W-:Y:S01]  /*1fd40*/  IMAD.MOV.U32 R135, RZ, RZ, R4 ;  /* 0x000000ffff877224 */ /* 0x000fe200078e0004 */
[----:B------:R-:W-:Y:S04]  /*1fd50*/  LDS R208, [R2+0x10400] ;  /* 0x0104000002d07984 */ /* 0x000fe80000000800 */
[----:B------:R-:W-:Y:S04]  /*1fd60*/  LDS R210, [R2+0x12400] ;  /* 0x0124000002d27984 */ /* 0x000fe80000000800 */
[----:B------:R-:W-:Y:S04]  /*1fd70*/  LDS R209, [R3+0x10400] ;  /* 0x0104000003d17984 */ /* 0x000fe80000000800 */
[----:B------:R-:W-:Y:S01]  /*1fd80*/  LDS R211, [R3+0x12400] ;  /* 0x0124000003d37984 */ /* 0x000fe20000000800 */
[----:B---3--:R-:W-:-:S03]  /*1fd90*/  MOV R111, R252 ;  /* 0x000000fc006f7202 */ /* 0x008fc60000000f00 */
[----:B------:R-:W3:Y:S01]  /*1fda0*/  LDL.LU R252, [R1+0x1050] ;  /* 0x0010500001fc7983 */ /* 0x000ee20000300800 */
[----:B------:R-:W-:Y:S02]  /*1fdb0*/  IMAD.MOV.U32 R103, RZ, RZ, R98 ;  /* 0x000000ffff677224 */ /* 0x000fe400078e0062 */
[----:B------:R-:W-:Y:S01]  /*1fdc0*/  IMAD.MOV.U32 R98, RZ, RZ, R99 ;  /* 0x000000ffff627224 */ /* 0x000fe200078e0063 */
[----:B------:R-:W-:Y:S01]  /*1fdd0*/  MOV R99, R92 ;  /* 0x0000005c00637202 */ /* 0x000fe20000000f00 */
[----:B------:R-:W-:Y:S02]  /*1fde0*/  IMAD.MOV.U32 R92, RZ, RZ, R93 ;  /* 0x000000ffff5c7224 */ /* 0x000fe400078e005d */
[----:B------:R-:W-:Y:S01]  /*1fdf0*/  IMAD.MOV.U32 R93, RZ, RZ, R94 ;  /* 0x000000ffff5d7224 */ /* 0x000fe200078e005e */
[----:B------:R-:W-:Y:S01]  /*1fe00*/  MOV R94, R95 ;  /* 0x0000005f005e7202 */ /* 0x000fe20000000f00 */
[----:B------:R-:W-:Y:S02]  /*1fe10*/  IMAD.MOV.U32 R95, RZ, RZ, R88 ;  /* 0x000000ffff5f7224 */ /* 0x000fe400078e0058 */
[----:B------:R-:W-:Y:S01]  /*1fe20*/  IMAD.MOV.U32 R88, RZ, RZ, R89 ;  /* 0x000000ffff587224 */ /* 0x000fe200078e0059 */
[----:B------:R-:W-:Y:S01]  /*1fe30*/  MOV R89, R90 ;  /* 0x0000005a00597202 */ /* 0x000fe20000000f00 */
[----:B------:R-:W-:Y:S01]  /*1fe40*/  IMAD.MOV.U32 R90, RZ, RZ, R91 ;  /* 0x000000ffff5a7224 */ /* 0x000fe200078e005b */
[----:B-----5:R-:W-:Y:S01]  /*1fe50*/  HMMA.1688.F32.TF32 R116, R68, R6, R108 ;  /* 0x000000064474723c */ /* 0x020fe2000008106c */
[----:B------:R-:W-:Y:S01]  /*1fe60*/  IMAD.MOV.U32 R91, RZ, RZ, R84 ;  /* 0x000000ffff5b7224 */ /* 0x000fe200078e0054 */
[----:B------:R-:W-:Y:S01]  /*1fe70*/  MOV R84, R85 ;  /* 0x0000005500547202 */ /* 0x000fe20000000f00 */
[----:B------:R-:W-:-:S02]  /*1fe80*/  IMAD.MOV.U32 R85, RZ, RZ, R86 ;  /* 0x000000ffff557224 */ /* 0x000fc400078e0056 */
[----:B------:R-:W-:Y:S01]  /*1fe90*/  IMAD.MOV.U32 R86, RZ, RZ, R87 ;  /* 0x000000ffff567224 */ /* 0x000fe200078e0057 */
[----:B------:R-:W-:Y:S02]  /*1fea0*/  MOV R87, R76 ;  /* 0x0000004c00577202 */ /* 0x000fe40000000f00 */
[C---:B--2---:R-:W-:Y:S01]  /*1feb0*/  HMMA.1688.F32.TF32 R104, R68.reuse, R14, R104 ;  /* 0x0000000e4468723c */ /* 0x044fe20000081068 */
[----:B------:R-:W-:Y:S02]  /*1fec0*/  IMAD.MOV.U32 R76, RZ, RZ, R77 ;  /* 0x000000ffff4c7224 */ /* 0x000fe400078e004d */
[----:B------:R-:W-:Y:S01]  /*1fed0*/  IMAD.MOV.U32 R77, RZ, RZ, R78 ;  /* 0x000000ffff4d7224 */ /* 0x000fe200078e004e */
[----:B------:R-:W-:Y:S01]  /*1fee0*/  MOV R78, R79 ;  /* 0x0000004f004e7202 */ /* 0x000fe20000000f00 */
[----:B------:R-:W-:Y:S02]  /*1fef0*/  IMAD.MOV.U32 R79, RZ, RZ, R72 ;  /* 0x000000ffff4f7224 */ /* 0x000fe400078e0048 */
[----:B------:R-:W-:Y:S01]  /*1ff00*/  IMAD.MOV.U32 R72, RZ, RZ, R73 ;  /* 0x000000ffff487224 */ /* 0x000fe200078e0049 */
[----:B------:R-:W-:Y:S01]  /*1ff10*/  MOV R73, R0 ;  /* 0x0000000000497202 */ /* 0x000fe20000000f00 */
[----:B------:R-:W-:Y:S01]  /*1ff20*/  IMAD.MOV.U32 R96, RZ, RZ, R92 ;  /* 0x000000ffff607224 */ /* 0x000fe200078e005c */
[----:B----4-:R-:W-:Y:S01]  /*1ff30*/  HMMA.1688.F32.TF32 R108, R68, R10, R240 ;  /* 0x0000000a446c723c */ /* 0x010fe200000810f0 */
[----:B------:R-:W-:Y:S01]  /*1ff40*/  MOV R97, R93 ;  /* 0x0000005d00617202 */ /* 0x000fe20000000f00 */
[----:B------:R-:W-:Y:S01]  /*1ff50*/  IMAD.MOV.U32 R93, RZ, RZ, R89 ;  /* 0x000000ffff5d7224 */ /* 0x000fe200078e0059 */
[----:B------:R-:W-:-:S02]  /*1ff60*/  MOV R92, R88 ;  /* 0x00000058005c7202 */ /* 0x000fc40000000f00 */
[----:B------:R-:W-:Y:S01]  /*1ff70*/  STL.64 [R1+0x300], R116 ;  /* 0x0003007401007387 */ /* 0x000fe20000100a00 */
[----:B------:R-:W-:-:S03]  /*1ff80*/  IMAD.MOV.U32 R88, RZ, RZ, R84 ;  /* 0x000000ffff587224 */ /* 0x000fc600078e0054 */
[----:B------:R-:W-:Y:S01]  /*1ff90*/  STL.64 [R1+0x308], R118 ;  /* 0x0003087601007387 */ /* 0x000fe20000100a00 */
[----:B------:R-:W-:Y:S01]  /*1ffa0*/  IMAD.MOV.U32 R89, RZ, RZ, R85 ;  /* 0x000000ffff597224 */ /* 0x000fe200078e0055 */
[----:B------:R-:W-:Y:S01]  /*1ffb0*/  MOV R85, R77 ;  /* 0x0000004d00557202 */ /* 0x000fe20000000f00 */
[----:B------:R-:W-:Y:S01]  /*1ffc0*/  IMAD.MOV.U32 R84, RZ, RZ, R76 ;  /* 0x000000ffff547224 */ /* 0x000fe200078e004c */
[----:B------:R-:W2:Y:S01]  /*1ffd0*/  LDL.LU R240, [R1+0x3b0] ;  /* 0x0003b00001f07983 */ /* 0x000ea20000300800 */
[----:B------:R-:W-:Y:S01]  /*1ffe0*/  MOV R76, R72 ;  /* 0x00000048004c7202 */ /* 0x000fe20000000f00 */
[----:B------:R-:W-:Y:S02]  /*1fff0*/  IMAD.MOV.U32 R77, RZ, RZ, R73 ;  /* 0x000000ffff4d7224 */ /* 0x000fe400078e0049 */
[----:B------:R-:W2:Y:S01]  /*20000*/  LDL.LU R241, [R1+0x3b4] ;  /* 0x0003b40001f17983 */ /* 0x000ea20000300800 */
[----:B------:R-:W-:-:S03]  /*20010*/  IMAD.MOV.U32 R72, RZ, RZ, R29 ;  /* 0x000000ffff487224 */ /* 0x000fc600078e001d */
[----:B------:R-:W2:Y:S01]  /*20020*/  LDL.LU R242, [R1+0x3b8] ;  /* 0x0003b80001f27983 */ /* 0x000ea20000300800 */
[----:B------:R-:W-:-:S03]  /*20030*/  IMAD.MOV.U32 R73, RZ, RZ, R28 ;  /* 0x000000ffff497224 */ /* 0x000fc600078e001c */
[----:B------:R-:W2:Y:S04]  /*20040*/  LDL.LU R243, [R1+0x3bc] ;  /* 0x0003bc0001f37983 */ /* 0x000ea80000300800 */
[----:B------:R-:W4:Y:S04]  /*20050*/  LDL.LU R29, [R1+0x104c] ;  /* 0x00104c00011d7983 */ /* 0x000f280000300800 */
[----:B------:R-:W5:Y:S01]  /*20060*/  LDL.LU R28, [R1+0x1048] ;  /* 0x00104800011c7983 */ /* 0x000f620000300800 */
[----:B------:R-:W-:Y:S01]  /*20070*/  MOV R74, R53 ;  /* 0x00000035004a7202 */ /* 0x000fe20000000f00 */
[----:B------:R-:W-:-:S02]  /*20080*/  IMAD.MOV.U32 R75, RZ, RZ, R52 ;  /* 0x000000ffff4b7224 */ /* 0x000fc400078e0034 */
        /* <DEDUP_REMOVED lines=8> */
[----:B---3--:R-:W-:Y:S04]  /*20110*/  LDSM.16.M88.4 R48, [R252+0x80080] ;  /* 0x08008000fc30783b */ /* 0x008fe80000000200 */
[----:B------:R-:W1:Y:S04]  /*20120*/  LDSM.16.M88.4 R44, [R252+0x80880] ;  /* 0x08088000fc2c783b */ /* 0x000e680000000200 */
[----:B------:R-:W3:Y:S04]  /*20130*/  LDSM.16.M88.4 R56, [R252+0x81080] ;  /* 0x08108000fc38783b */ /* 0x000ee80000000200 */
[----:B------:R-:W-:Y:S04]  /*20140*/  LDSM.16.M88.4 R52, [R252+0x81880] ;  /* 0x08188000fc34783b */ /* 0x000fe80000000200 */
[----:B------:R-:W1:Y:S04]  /*20150*/  LDSM.16.M88.4 R64, [R252+0x82080] ;  /* 0x08208000fc40783b */ /* 0x000e680000000200 */
[----:B------:R-:W1:Y:S04]  /*20160*/  LDSM.16.M88.4 R60, [R252+0x82880] ;  /* 0x08288000fc3c783b */ /* 0x000e680000000200 */
[----:B------:R-:W1:Y:S04]  /*20170*/  LDSM.16.M88.4 R40, [R252+0x83080] ;  /* 0x08308000fc28783b */ /* 0x000e680000000200 */
[----:B------:R3:W1:Y:S02]  /*20180*/  LDSM.16.M88.4 R36, [R252+0x83880] ;  /* 0x08388000fc24783b */ /* 0x0006640000000200 */
[----:B---3--:R-:W-:Y:S01]  /*20190*/  MOV R252, R106 ;  /* 0x0000006a00fc7202 */ /* 0x008fe20000000f00 */
[----:B------:R-:W-:Y:S01]  /*201a0*/  IMAD.MOV.U32 R106, RZ, RZ, R102 ;  /* 0x000000ffff6a7224 */ /* 0x000fe200078e0066 */
[----:B------:R-:W-:Y:S01]  /*201b0*/  MOV R102, R98 ;  /* 0x0000006200667202 */ /* 0x000fe20000000f00 */
[----:B------:R-:W-:-:S02]  /*201c0*/  IMAD.MOV.U32 R98, RZ, RZ, R94 ;  /* 0x000000ffff627224 */ /* 0x000fc400078e005e */
[----:B------:R-:W-:Y:S01]  /*201d0*/  IMAD.MOV.U32 R94, RZ, RZ, R90 ;  /* 0x000000ffff5e7224 */ /* 0x000fe200078e005a */
[----:B------:R-:W-:Y:S01]  /*201e0*/  MOV R90, R86 ;  /* 0x00000056005a7202 */ /* 0x000fe20000000f00 */
[----:B------:R-:W-:Y:S02]  /*201f0*/  IMAD.MOV.U32 R86, RZ, RZ, R78 ;  /* 0x000000ffff567224 */ /* 0x000fe400078e004e */
[----:B------:R-:W-:Y:S02]  /*20200*/  IMAD.MOV.U32 R78, RZ, RZ, R74 ;  /* 0x000000ffff4e7224 */ /* 0x000fe400078e004a */
[----:B------:R-:W3:Y:S04]  /*20210*/  LDL.LU R74, [R1+0xd0] ;  /* 0x0000d000014a7983 */ /* 0x000ee80000300800 */
[----:B------:R-:W2:Y:S01]  /*20220*/  LDL.LU R75, [R1+0xd4] ;  /* 0x0000d400014b7983 */ /* 0x000ea20000300800 */
[----:B------:R-:W-:Y:S01]  /*20230*/  IMAD.MOV.U32 R124, RZ, RZ, R98 ;  /* 0x000000ffff7c7224 */ /* 0x000fe200078e0062 */
[----:B------:R-:W-:Y:S01]  /*20240*/  MOV R125, R99 ;  /* 0x00000063007d7202 */ /* 0x000fe20000000f00 */
[----:B------:R-:W-:Y:S01]  /*20250*/  IMAD.MOV.U32 R126, RZ, RZ, R92 ;  /* 0x000000ffff7e7224 */ /* 0x000fe200078e005c */
[----:B------:R-:W2:Y:S01]  /*20260*/  LDL.LU R98, [R1+0xd8] ;  /* 0x0000d80001627983 */ /* 0x000ea20000300800 */
[----:B------:R-:W-:Y:S01]  /*20270*/  IMAD.MOV.U32 R127, RZ, RZ, R93 ;  /* 0x000000ffff7f7224 */ /* 0x000fe200078e005d */
[----:B------:R-:W-:-:S02]  /*20280*/  MOV R120, R94 ;  /* 0x0000005e00787202 */ /* 0x000fc40000000f00 */
[----:B------:R-:W2:Y:S01]  /*20290*/  LDL.LU R99, [R1+0xdc] ;  /* 0x0000dc0001637983 */ /* 0x000ea20000300800 */
[----:B------:R-:W-:Y:S01]  /*202a0*/  IMAD.MOV.U32 R121, RZ, RZ, R95 ;  /* 0x000000ffff797224 */ /* 0x000fe200078e005f */
[----:B------:R-:W-:Y:S01]  /*202b0*/  MOV R95, R33 ;  /* 0x00000021005f7202 */ /* 0x000fe20000000f00 */
[----:B------:R-:W-:Y:S01]  /*202c0*/  IMAD.MOV.U32 R94, RZ, RZ, R32 ;  /* 0x000000ffff5e7224 */ /* 0x000fe200078e0020 */
[----:B------:R-:W-:Y:S01]  /*202d0*/  MOV R123, R89 ;  /* 0x00000059007b7202 */ /* 0x000fe20000000f00 */
[----:B------:R-:W-:Y:S02]  /*202e0*/  IMAD.MOV.U32 R122, RZ, RZ, R88 ;  /* 0x000000ffff7a7224 */ /* 0x000fe400078e0058 */
[----:B------:R-:W-:Y:S02]  /*202f0*/  IMAD.MOV.U32 R152, RZ, RZ, R90 ;  /* 0x000000ffff987224 */ /* 0x000fe400078e005a */
[----:B----4-:R-:W-:Y:S01]  /*20300*/  IMAD.MOV.U32 R93, RZ, RZ, R29 ;  /* 0x000000ffff5d7224 */ /* 0x010fe200078e001d */
[----:B-----5:R-:W-:-:S02]  /*20310*/  MOV R92, R28 ;  /* 0x0000001c005c7202 */ /* 0x020fc40000000f00 */
[----:B------:R-:W4:Y:S04]  /*20320*/  LDL.LU R28, [R1+0x1044] ;  /* 0x00104400011c7983 */ /* 0x000f280000300800 */
[----:B------:R-:W5:Y:S04]  /*20330*/  LDL.LU R29, [R1+0x1040] ;  /* 0x00104000011d7983 */ /* 0x000f680000300800 */
[----:B------:R-:W4:Y:S01]  /*20340*/  LDL.LU R32, [R1+0x103c] ;  /* 0x00103c0001207983 */ /* 0x000f220000300800 */
[----:B------:R-:W-:-:S03]  /*20350*/  IMAD.MOV.U32 R153, RZ, RZ, R91 ;  /* 0x000000ffff997224 */ /* 0x000fc600078e005b */
[----:B------:R-:W4:Y:S04]  /*20360*/  LDL.LU R33, [R1+0x1038] ;  /* 0x0010380001217983 */ /* 0x000f280000300800 */
[----:B------:R-:W4:Y:S04]  /*20370*/  LDL.LU R88, [R1+0xf0] ;  /* 0x0000f00001587983 */ /* 0x000f280000300800 */
[----:B------:R-:W4:Y:S04]  /*20380*/  LDL.LU R89, [R1+0xf4] ;  /* 0x0000f40001597983 */ /* 0x000f280000300800 */
[----:B------:R-:W4:Y:S01]  /*20390*/  LDL.LU R90, [R1+0xf8] ;  /* 0x0000f800015a7983 */ /* 0x000f220000300800 */
[----:B------:R-:W-:-:S03]  /*203a0*/  IMAD.MOV.U32 R250, RZ, RZ, R110 ;  /* 0x000000fffffa7224 */ /* 0x000fc600078e006e */
[----:B------:R-:W4:Y:S01]  /*203b0*/  LDL.LU R91, [R1+0xfc] ;  /* 0x0000fc00015b7983 */ /* 0x000f220000300800 */
[----:B------:R-:W-:-:S03]  /*203c0*/  IMAD.MOV.U32 R251, RZ, RZ, R111 ;  /* 0x000000fffffb7224 */ /* 0x000fc600078e006f */
[----:B------:R-:W4:Y:S01]  /*203d0*/  LDL.LU R156, [R1+0x1e0] ;  /* 0x0001e000019c7983 */ /* 0x000f220000300800 */
[----:B------:R-:W-:-:S03]  /*203e0*/  IMAD.MOV.U32 R110, RZ, RZ, R76 ;  /* 0x000000ffff6e7224 */ /* 0x000fc600078e004c */
[----:B------:R-:W4:Y:S01]  /*203f0*/  LDL.LU R157, [R1+0x1e4] ;  /* 0x0001e400019d7983 */ /* 0x000f220000300800 */
[----:B------:R-:W-:-:S03]  /*20400*/  IMAD.MOV.U32 R238, RZ, RZ, R104 ;  /* 0x000000ffffee7224 */ /* 0x000fc600078e0068 */
[----:B------:R-:W4:Y:S01]  /*20410*/  LDL.LU R158, [R1+0x1e8] ;  /* 0x0001e800019e7983 */ /* 0x000f220000300800 */
[----:B------:R-:W-:Y:S01]  /*20420*/  IMAD.MOV.U32 R111, RZ, RZ, R77 ;  /* 0x000000ffff6f7224 */ /* 0x000fe200078e004d */
[----:B------:R-:W-:Y:S02]  /*20430*/  MOV R104, R78 ;  /* 0x0000004e00687202 */ /* 0x000fe40000000f00 */
[----:B------:R-:W4:Y:S01]  /*20440*/  LDL.LU R159, [R1+0x1ec] ;  /* 0x0001ec00019f7983 */ /* 0x000f220000300800 */
[----:B------:R-:W-:Y:S01]  /*20450*/  IMAD.MOV.U32 R239, RZ, RZ, R105 ;  /* 0x000000ffffef7224 */ /* 0x000fe200078e0069 */
[----:B------:R-:W-:Y:S02]  /*20460*/  MOV R136, R106 ;  /* 0x0000006a00887202 */ /* 0x000fe40000000f00 */
[----:B------:R-:W4:Y:S01]  /*20470*/  LDL.LU R76, [R1+0x280] ;  /* 0x00028000014c7983 */ /* 0x000f220000300800 */
[----:B------:R-:W-:-:S03]  /*20480*/  IMAD.MOV.U32 R105, RZ, RZ, R79 ;  /* 0x000000ffff697224 */ /* 0x000fc600078e004f */
[----:B------:R-:W4:Y:S01]  /*20490*/  LDL.LU R77, [R1+0x284] ;  /* 0x00028400014d7983 */ /* 0x000f220000300800 */
[----:B------:R-:W-:Y:S01]  /*204a0*/  IMAD.MOV.U32 R137, RZ, RZ, R107 ;  /* 0x000000ffff897224 */ /* 0x000fe200078e006b */
[----:B------:R-:W-:Y:S01]  /*204b0*/  MOV R130, R96 ;  /* 0x0000006000827202 */ /* 0x000fe20000000f00 */
[----:B------:R-:W-:Y:S01]  /*204c0*/  IMAD.MOV.U32 R106, RZ, RZ, R72 ;  /* 0x000000ffff6a7224 */ /* 0x000fe200078e0048 */
[----:B------:R-:W4:Y:S01]  /*204d0*/  LDL.LU R78, [R1+0x288] ;  /* 0x00028800014e7983 */ /* 0x000f220000300800 */
[----:B------:R-:W-:Y:S01]  /*204e0*/  MOV R107, R73 ;  /* 0x00000049006b7202 */ /* 0x000fe20000000f00 */
[----:B------:R-:W-:Y:S02]  /*204f0*/  IMAD.MOV.U32 R131, RZ, RZ, R97 ;  /* 0x000000ffff837224 */ /* 0x000fe400078e0061 */
[----:B------:R-:W4:Y:S04]  /*20500*/  LDL.LU R79, [R1+0x28c] ;  /* 0x00028c00014f7983 */ /* 0x000f280000300800 */
[----:B------:R-:W4:Y:S04]  /*20510*/  LDL.LU R72, [R1+0x290] ;  /* 0x0002900001487983 */ /* 0x000f280000300800 */
[----:B------:R-:W4:Y:S01]  /*20520*/  LDL.LU R73, [R1+0x294] ;  /* 0x0002940001497983 */ /* 0x000f220000300800 */
[----:B---3--:R-:W-:-:S03]  /*20530*/  IMAD.MOV.U32 R96, RZ, RZ, R74 ;  /* 0x000000ffff607224 */ /* 0x008fc600078e004a */
[----:B------:R-:W3:Y:S01]  /*20540*/  LDL.LU R74, [R1+0x298] ;  /* 0x00029800014a7983 */ /* 0x000ee20000300800 */
[----:B--2---:R-:W-:-:S03]  /*20550*/  IMAD.MOV.U32 R97, RZ, RZ, R75 ;  /* 0x000000ffff617224 */ /* 0x004fc600078e004b */
[----:B------:R-:W3:Y:S04]  /*20560*/  LDL.LU R75, [R1+0x29c] ;  /* 0x00029c00014b7983 */ /* 0x000ee80000300800 */
[----:B------:R-:W2:Y:S04]  /*20570*/  LDL.LU R164, [R1+0x2b0] ;  /* 0x0002b00001a47983 */ /* 0x000ea80000300800 */
[----:B------:R-:W2:Y:S04]  /*20580*/  LDL.LU R165, [R1+0x2b4] ;  /* 0x0002b40001a57983 */ /* 0x000ea80000300800 */
[----:B------:R-:W2:Y:S04]  /*20590*/  LDL.LU R166, [R1+0x2b8] ;  /* 0x0002b80001a67983 */ /* 0x000ea80000300800 */
[----:B------:R-:W2:Y:S04]  /*205a0*/  LDL.LU R167, [R1+0x2bc] ;  /* 0x0002bc0001a77983 */ /* 0x000ea80000300800 */
[----:B------:R-:W2:Y:S04]  /*205b0*/  LDL.LU R168, [R1+0x2c0] ;  /* 0x0002c00001a87983 */ /* 0x000ea80000300800 */
[----:B------:R-:W2:Y:S04]  /*205c0*/  LDL.LU R169, [R1+0x2c4] ;  /* 0x0002c40001a97983 */ /* 0x000ea80000300800 */
[----:B------:R-:W2:Y:S04]  /*205d0*/  LDL.LU R170, [R1+0x2c8] ;  /* 0x0002c80001aa7983 */ /* 0x000ea80000300800 */
[----:B------:R-:W2:Y:S04]  /*205e0*/  LDL.LU R171, [R1+0x2cc] ;  /* 0x0002cc0001ab7983 */ /* 0x000ea80000300800 */
[----:B------:R-:W1:Y:S04]  /*205f0*/  LDL.LU R172, [R1+0x2d0] ;  /* 0x0002d00001ac7983 */ /* 0x000e680000300800 */
[----:B------:R-:W1:Y:S04]  /*20600*/  LDL.LU R173, [R1+0x2d4] ;  /* 0x0002d40001ad7983 */ /* 0x000e680000300800 */
[----:B------:R-:W1:Y:S04]  /*20610*/  LDL.LU R174, [R1+0x2d8] ;  /* 0x0002d80001ae7983 */ /* 0x000e680000300800 */
[----:B------:R-:W1:Y:S04]  /*20620*/  LDL.LU R175, [R1+0x2dc] ;  /* 0x0002dc0001af7983 */ /* 0x000e680000300800 */
        /* <DEDUP_REMOVED lines=8> */
[----:B------:R-:W3:Y:S04]  /*206b0*/  LDL.LU R192, [R1+0x3a0] ;  /* 0x0003a00001c07983 */ /* 0x000ee80000300800 */
[----:B------:R-:W3:Y:S04]  /*206c0*/  LDL.LU R193, [R1+0x3a4] ;  /* 0x0003a40001c17983 */ /* 0x000ee80000300800 */
[----:B------:R-:W3:Y:S04]  /*206d0*/  LDL.LU R194, [R1+0x3a8] ;  /* 0x0003a80001c27983 */ /* 0x000ee80000300800 */
[----:B------:R-:W3:Y:S04]  /*206e0*/  LDL.LU R195, [R1+0x3ac] ;  /* 0x0003ac0001c37983 */ /* 0x000ee80000300800 */
[----:B------:R-:W3:Y:S04]  /*206f0*/  LDL.LU R184, [R1+0x380] ;  /* 0x0003800001b87983 */ /* 0x000ee80000300800 */
[----:B------:R-:W3:Y:S04]  /*20700*/  LDL.LU R185, [R1+0x384] ;  /* 0x0003840001b97983 */ /* 0x000ee80000300800 */
[----:B------:R-:W3:Y:S04]  /*20710*/  LDL.LU R186, [R1+0x388] ;  /* 0x0003880001ba7983 */ /* 0x000ee80000300800 */
[----:B------:R-:W3:Y:S01]  /*20720*/  LDL.LU R187, [R1+0x38c] ;  /* 0x00038c0001bb7983 */ /* 0x000ee20000300800 */
[----:B------:R-:W-:Y:S01]  /*20730*/  HMMA.1688.F32.TF32 R240, R68, R18, R240 ;  /* 0x0000001244f0723c */ /* 0x000fe200000810f0 */
[----:B------:R-:W-:-:S02]  /*20740*/  IMAD.MOV.U32 R128, RZ, RZ, R102 ;  /* 0x000000ffff807224 */ /* 0x000fc400078e0066 */
        /* <DEDUP_REMOVED lines=8> */
[----:B------:R-:W-:-:S03]  /*207d0*/  IMAD.MOV.U32 R100, RZ, RZ, R25 ;  /* 0x000000ffff647224 */ /* 0x000fc600078e0019 */
[----:B------:R-:W3:Y:S04]  /*207e0*/  LDL.LU R178, [R1+0x2e8] ;  /* 0x0002e80001b27983 */ /* 0x000ee80000300800 */
[----:B------:R-:W3:Y:S04]  /*207f0*/  LDL.LU R179, [R1+0x2ec] ;  /* 0x0002ec0001b37983 */ /* 0x000ee80000300800 */
[----:B------:R-:W3:Y:S04]  /*20800*/  LDL.LU R160, [R1+0x2a0] ;  /* 0x0002a00001a07983 */ /* 0x000ee80000300800 */
[----:B------:R-:W3:Y:S01]  /*20810*/  LDL.LU R161, [R1+0x2a4] ;  /* 0x0002a40001a17983 */ /* 0x000ee20000300800 */
[----:B------:R-:W-:-:S03]  /*20820*/  IMAD.MOV.U32 R248, RZ, RZ, R108 ;  /* 0x000000fffff87224 */ /* 0x000fc600078e006c */
[----:B------:R-:W3:Y:S01]  /*20830*/  LDL.LU R162, [R1+0x2a8] ;  /* 0x0002a80001a27983 */ /* 0x000ee20000300800 */
[----:B------:R-:W-:-:S03]  /*20840*/  MOV R249, R109 ;  /* 0x0000006d00f97202 */ /* 0x000fc60000000f00 */
[----:B------:R-:W3:Y:S01]  /*20850*/  LDL.LU R163, [R1+0x2ac] ;  /* 0x0002ac0001a37983 */ /* 0x000ee20000300800 */
[----:B------:R-:W-:Y:S01]  /*20860*/  IMAD.MOV.U32 R108, RZ, RZ, R86 ;  /* 0x000000ffff6c7224 */ /* 0x000fe200078e0056 */
[----:B------:R-:W-:Y:S02]  /*20870*/  MOV R109, R87 ;  /* 0x00000057006d7202 */ /* 0x000fe40000000f00 */
[----:B------:R-:W-:Y:S01]  /*20880*/  STL.64 [R1+0xf88], R242 ;  /* 0x000f88f201007387 */ /* 0x000fe20000100a00 */
[----:B-----5:R-:W-:Y:S01]  /*20890*/  MOV R86, R29 ;  /* 0x0000001d00567202 */ /* 0x020fe20000000f00 */
[----:B----4-:R-:W-:Y:S02]  /*208a0*/  IMAD.MOV.U32 R87, RZ, RZ, R28 ;  /* 0x000000ffff577224 */ /* 0x010fe400078e001c */
[----:B------:R-:W-:Y:S01]  /*208b0*/  STL.64 [R1+0xf80], R240 ;  /* 0x000f80f001007387 */ /* 0x000fe20000100a00 */
[C---:B--2---:R-:W-:Y:S08]  /*208c0*/  HMMA.1688.F32.TF32 R24, R68.reuse, R26, R188 ;  /* 0x0000001a4418723c */ /* 0x044ff000000810bc */
[C---:B---3--:R-:W-:Y:S08]  /*208d0*/  HMMA.1688.F32.TF32 R20, R68.reuse, R22, R192 ;  /* 0x000000164414723c */ /* 0x048ff000000810c0 */
[----:B------:R-:W-:Y:S11]  /*208e0*/  HMMA.1688.F32.TF32 R28, R68, R30, R184 ;  /* 0x0000001e441c723c */ /* 0x000ff600000810b8 */
[----:B------:R-:W-:Y:S04]  /*208f0*/  @!UPT UIADD3 URZ, URZ, URZ, URZ ;  /* 0x0000003f3f3ff290 */ /* 0x000fe8000fffe03f */
[----:B------:R-:W-:Y:S01]  /*20900*/  STL.64 [R1+0xf98], R22 ;  /* 0x000f981601007387 */ /* 0x000fe20000100a00 */
[----:B------:R-:W-:-:S03]  /*20910*/  MOV R184, R233 ;  /* 0x000000e900b87202 */ /* 0x000fc60000000f00 */
[----:B------:R-:W-:Y:S01]  /*20920*/  STL.64 [R1+0xf90], R20 ;  /* 0x000f901401007387 */ /* 0x000fe20000100a00 */
[----:B------:R-:W-:-:S03]  /*20930*/  IMAD.MOV.U32 R185, RZ, RZ, R234 ;  /* 0x000000ffffb97224 */ /* 0x000fc600078e00ea */
[----:B------:R-:W-:Y:S01]  /*20940*/  STL.64 [R1+0xfa8], R26 ;  /* 0x000fa81a01007387 */ /* 0x000fe20000100a00 */
[----:B------:R-:W-:-:S03]  /*20950*/  IMAD.MOV.U32 R186, RZ, RZ, R235 ;  /* 0x000000ffffba7224 */ /* 0x000fc600078e00eb */
[----:B------:R-:W-:Y:S01]  /*20960*/  STL.64 [R1+0xfa0], R24 ;  /* 0x000fa01801007387 */ /* 0x000fe20000100a00 */
[----:B------:R-:W-:-:S03]  /*20970*/  MOV R187, R231 ;  /* 0x000000e700bb7202 */ /* 0x000fc60000000f00 */
[----:B------:R-:W2:Y:S04]  /*20980*/  LDL.LU R233, [R1+0x1034] ;  /* 0x0010340001e97983 */ /* 0x000ea80000300800 */
[----:B------:R-:W3:Y:S04]  /*20990*/  LDL.LU R234, [R1+0x1030] ;  /* 0x0010300001ea7983 */ /* 0x000ee80000300800 */
[----:B------:R-:W4:Y:S04]  /*209a0*/  LDL.LU R235, [R1+0x102c] ;  /* 0x00102c0001eb7983 */ /* 0x000f280000300800 */
[----:B------:R-:W5:Y:S04]  /*209b0*/  LDL.LU R231, [R1+0x1028] ;  /* 0x0010280001e77983 */ /* 0x000f680000300800 */
[----:B------:R-:W5:Y:S04]  /*209c0*/  LDL.LU R228, [R1+0x1024] ;  /* 0x0010240001e47983 */ /* 0x000f680000300800 */
[----:B------:R-:W5:Y:S04]  /*209d0*/  LDL.LU R229, [R1+0x1020] ;  /* 0x0010200001e57983 */ /* 0x000f680000300800 */
[----:B------:R-:W5:Y:S01]  /*209e0*/  LDL.LU R232, [R1+0x101c] ;  /* 0x00101c0001e87983 */ /* 0x000f620000300800 */
[----:B-1----:R-:W-:Y:S03]  /*209f0*/  HMMA.1688.F32.TF32 R8, R80, R44, R172 ;  /* 0x0000002c5008723c */ /* 0x002fe600000810ac */
[----:B------:R-:W5:Y:S01]  /*20a00*/  LDL.LU R230, [R1+0x1018] ;  /* 0x0010180001e67983 */ /* 0x000f620000300800 */
[----:B------:R-:W-:Y:S01]  /*20a10*/  IMAD.MOV.U32 R118, RZ, RZ, R13 ;  /* 0x000000ffff767224 */ /* 0x000fe200078e000d */
[----:B------:R-:W-:-:S03]  /*20a20*/  MOV R119, R12 ;  /* 0x0000000c00777202 */ /* 0x000fc60000000f00 */
[----:B------:R-:W-:Y:S01]  /*20a30*/  HMMA.1688.F32.TF32 R12, R80, R56, R168 ;  /* 0x00000038500c723c */ /* 0x000fe200000810a8 */
[----:B--2---:R-:W-:Y:S02]  /*20a40*/  IMAD.MOV.U32 R175, RZ, RZ, R233 ;  /* 0x000000ffffaf7224 */ /* 0x004fe400078e00e9 */
[----:B---3--:R-:W-:Y:S02]  /*20a50*/  IMAD.MOV.U32 R174, RZ, RZ, R234 ;  /* 0x000000ffffae7224 */ /* 0x008fe400078e00ea */
[----:B----4-:R-:W-:Y:S02]  /*20a60*/  IMAD.MOV.U32 R172, RZ, RZ, R235 ;  /* 0x000000ffffac7224 */ /* 0x010fe400078e00eb */
[----:B------:R-:W2:Y:S01]  /*20a70*/  LDL.LU R235, [R1+0x1014] ;  /* 0x0010140001eb7983 */ /* 0x000ea20000300800 */
[----:B-----5:R-:W-:-:S03]  /*20a80*/  MOV R173, R231 ;  /* 0x000000e700ad7202 */ /* 0x020fc60000000f00 */
[----:B------:R-:W3:Y:S04]  /*20a90*/  LDL.LU R231, [R1+0x1010] ;  /* 0x0010100001e77983 */ /* 0x000ee80000300800 */
[----:B------:R-:W4:Y:S04]  /*20aa0*/  LDL.LU R234, [R1+0x100c] ;  /* 0x00100c0001ea7983 */ /* 0x000f280000300800 */
[----:B------:R-:W5:Y:S01]  /*20ab0*/  LDL.LU R233, [R1+0x1008] ;  /* 0x0010080001e97983 */ /* 0x000f620000300800 */
[----:B------:R-:W-:-:S03]  /*20ac0*/  MOV R168, R232 ;  /* 0x000000e800a87202 */ /* 0x000fc60000000f00 */
[----:B------:R-:W2:Y:S01]  /*20ad0*/  LDL.LU R232, [R1+0x1004] ;  /* 0x0010040001e87983 */ /* 0x000ea20000300800 */
[----:B------:R-:W-:Y:S02]  /*20ae0*/  IMAD.MOV.U32 R170, RZ, RZ, R229 ;  /* 0x000000ffffaa7224 */ /* 0x000fe400078e00e5 */
[----:B------:R-:W-:Y:S01]  /*20af0*/  IMAD.MOV.U32 R169, RZ, RZ, R230 ;  /* 0x000000ffffa97224 */ /* 0x000fe200078e00e6 */
[----:B------:R-:W-:Y:S01]  /*20b00*/  MOV R154, R84 ;  /* 0x00000054009a7202 */ /* 0x000fe20000000f00 */
[----:B------:R-:W2:Y:S01]  /*20b10*/  LDL.LU R230, [R1+0x1000] ;  /* 0x0010000001e67983 */ /* 0x000ea20000300800 */
[----:B------:R-:W-:Y:S01]  /*20b20*/  IMAD.MOV.U32 R155, RZ, RZ, R85 ;  /* 0x000000ffff9b7224 */ /* 0x000fe200078e0055 */
[----:B------:R-:W-:Y:S01]  /*20b30*/  MOV R171, R228 ;  /* 0x000000e400ab7202 */ /* 0x000fe20000000f00 */
[----:B------:R-:W-:Y:S01]  /*20b40*/  IMAD.MOV.U32 R84, RZ, RZ, R33 ;  /* 0x000000ffff547224 */ /* 0x000fe200078e0021 */
[----:B------:R-:W2:Y:S01]  /*20b50*/  LDL.LU R229, [R1+0xffc] ;  /* 0x000ffc0001e57983 */ /* 0x000ea20000300800 */
[----:B------:R-:W-:-:S02]  /*20b60*/  IMAD.MOV.U32 R85, RZ, RZ, R32 ;  /* 0x000000ffff557224 */ /* 0x000fc400078e0020 */
[----:B------:R-:W-:Y:S01]  /*20b70*/  HMMA.1688.F32.TF32 R32, R68, R34, R180 ;  /* 0x000000224420723c */ /* 0x000fe200000810b4 */
[----:B------:R-:W2:Y:S07]  /*20b80*/  LDL.LU R228, [R1+0xff8] ;  /* 0x000ff80001e47983 */ /* 0x000eae0000300800 */
[----:B------:R-:W-:Y:S07]  /*20b90*/  HMMA.1688.F32.TF32 R68, R80, R64, R160 ;  /* 0x000000405044723c */ /* 0x000fee00000810a0 */
[----:B---3--:R-:W-:-:S02]  /*20ba0*/  IMAD.MOV.U32 R163, RZ, RZ, R231 ;  /* 0x000000ffffa37224 */ /* 0x008fc400078e00e7 */
[----:B----4-:R-:W-:Y:S02]  /*20bb0*/  IMAD.MOV.U32 R160, RZ, RZ, R234 ;  /* 0x000000ffffa07224 */ /* 0x010fe400078e00ea */
[----:B------:R-:W3:Y:S01]  /*20bc0*/  LDL.LU R234, [R1+0xff4] ;  /* 0x000ff40001ea7983 */ /* 0x000ee20000300800 */
[----:B-----5:R-:W-:-:S03]  /*20bd0*/  IMAD.MOV.U32 R161, RZ, RZ, R233 ;  /* 0x000000ffffa17224 */ /* 0x020fc600078e00e9 */
[----:B------:R-:W4:Y:S01]  /*20be0*/  LDL.LU R233, [R1+0xff0] ;  /* 0x000ff00001e97983 */ /* 0x000f220000300800 */
[----:B--2---:R-:W-:-:S03]  /*20bf0*/  MOV R162, R232 ;  /* 0x000000e800a27202 */ /* 0x004fc60000000f00 */
[----:B------:R-:W2:Y:S04]  /*20c00*/  LDL.LU R232, [R1+0xfec] ;  /* 0x000fec0001e87983 */ /* 0x000ea80000300800 */
[----:B------:R-:W5:Y:S01]  /*20c10*/  LDL.LU R231, [R1+0xfe8] ;  /* 0x000fe80001e77983 */ /* 0x000f620000300800 */
[----:B------:R-:W-:Y:S01]  /*20c20*/  MOV R116, R17 ;  /* 0x0000001100747202 */ /* 0x000fe20000000f00 */
[----:B------:R-:W-:Y:S01]  /*20c30*/  IMAD.MOV.U32 R117, RZ, RZ, R16 ;  /* 0x000000ffff757224 */ /* 0x000fe200078e0010 */
[----:B------:R-:W-:Y:S01]  /*20c40*/  HMMA.1688.F32.TF32 R4, R80, R48, R176 ;  /* 0x000000305004723c */ /* 0x000fe200000810b0 */
[----:B------:R-:W-:-:S07]  /*20c50*/  IMAD.MOV.U32 R191, RZ, RZ, R148 ;  /* 0x000000ffffbf7224 */ /* 0x000fce00078e0094 */
[----:B------:R-:W-:Y:S01]  /*20c60*/  HMMA.1688.F32.TF32 R72, R80, R60, R72 ;  /* 0x0000003c5048723c */ /* 0x000fe20000081048 */
[----:B------:R-:W-:-:S07]  /*20c70*/  IMAD.MOV.U32 R190, RZ, RZ, R149 ;  /* 0x000000ffffbe7224 */ /* 0x000fce00078e0095 */
[C---:B------:R-:W-:Y:S01]  /*20c80*/  HMMA.1688.F32.TF32 R76, R80.reuse, R40, R76 ;  /* 0x00000028504c723c */ /* 0x040fe2000008104c */
[----:B------:R-:W-:Y:S01]  /*20c90*/  MOV R189, R150 ;  /* 0x0000009600bd7202 */ /* 0x000fe20000000f00 */
[----:B------:R-:W-:Y:S01]  /*20ca0*/  IMAD.MOV.U32 R188, RZ, RZ, R151 ;  /* 0x000000ffffbc7224 */ /* 0x000fe200078e0097 */
[----:B------:R-:W-:Y:S04]  /*20cb0*/  LDS R176, [R2+0x10300] ;  /* 0x0103000002b07984 */ /* 0x000fe80000000800 */
[----:B------:R-:W-:Y:S01]  /*20cc0*/  LDS R178, [R2+0x12300] ;  /* 0x0123000002b27984 */ /* 0x000fe20000000800 */
[C---:B------:R-:W-:Y:S03]  /*20cd0*/  HMMA.1688.F32.TF32 R16, R80.reuse, R52, R164 ;  /* 0x000000345010723c */ /* 0x040fe600000810a4 */
[----:B------:R-:W-:Y:S04]  /*20ce0*/  LDS R177, [R3+0x10300] ;  /* 0x0103000003b17984 */ /* 0x000fe80000000800 */
[----:B------:R-:W1:Y:S01]  /*20cf0*/  LDS R179, [R3+0x12300] ;  /* 0x0123000003b37984 */ /* 0x000e620000000800 */
[----:B------:R-:W-:Y:S03]  /*20d00*/  HMMA.1688.F32.TF32 R80, R80, R36, R156 ;  /* 0x000000245050723c */ /* 0x000fe6000008109c */
[----:B------:R-:W5:Y:S04]  /*20d10*/  LDL.LU R156, [R1+0x350] ;  /* 0x00035000019c7983 */ /* 0x000f680000300800 */
[----:B------:R-:W-:Y:S01]  /*20d20*/  IMAD.MOV.U32 R157, RZ, RZ, R228 ;  /* 0x000000ffff9d7224 */ /* 0x000fe200078e00e4 */
[----:B------:R-:W-:Y:S01]  /*20d30*/  MOV R158, R229 ;  /* 0x000000e5009e7202 */ /* 0x000fe20000000f00 */
[----:B------:R-:W5:Y:S01]  /*20d40*/  LDL.LU R228, [R1+0xfe4] ;  /* 0x000fe40001e47983 */ /* 0x000f620000300800 */
[----:B------:R-:W-:-:S03]  /*20d50*/  IMAD.MOV.U32 R159, RZ, RZ, R230 ;  /* 0x000000ffff9f7224 */ /* 0x000fc600078e00e6 */
[----:B------:R-:W5:Y:S01]  /*20d60*/  LDL.LU R229, [R1+0xfe0] ;  /* 0x000fe00001e57983 */ /* 0x000f620000300800 */
[C---:B------:R-:W-:Y:S03]  /*20d70*/  HMMA.1688.F32.TF32 R84, R112.reuse, R48, R84 ;  /* 0x000000307054723c */ /* 0x040fe60000081054 */
[----:B------:R-:W5:Y:S04]  /*20d80*/  LDL.LU R230, [R1+0xfdc] ;  /* 0x000fdc0001e67983 */ /* 0x000f680000300800 */
[----:B------:R-:W5:Y:S01]  /*20d90*/  LDL.LU R148, [R1+0x370] ;  /* 0x0003700001947983 */ /* 0x000f620000300800 */
[C---:B------:R-:W-:Y:S03]  /*20da0*/  HMMA.1688.F32.TF32 R88, R112.reuse, R44, R88 ;  /* 0x0000002c7058723c */ /* 0x040fe60000081058 */
[----:B------:R-:W5:Y:S04]  /*20db0*/  LDL.LU R149, [R1+0x374] ;  /* 0x0003740001957983 */ /* 0x000f680000300800 */
[----:B------:R-:W5:Y:S01]  /*20dc0*/  LDL.LU R150, [R1+0x378] ;  /* 0x0003780001967983 */ /* 0x000f620000300800 */
[C---:B------:R-:W-:Y:S03]  /*20dd0*/  HMMA.1688.F32.TF32 R92, R112.reuse, R56, R92 ;  /* 0x00000038705c723c */ /* 0x040fe6000008105c */
[----:B------:R-:W5:Y:S05]  /*20de0*/  LDL.LU R151, [R1+0x37c] ;  /* 0x00037c0001977983 */ /* 0x000f6a0000300800 */
[----:B------:R-:W-:Y:S01]  /*20df0*/  HMMA.1688.F32.TF32 R96, R112, R52, R96 ;  /* 0x000000347060723c */ /* 0x000fe20000081060 */
[----:B------:R-:W-:-:S07]  /*20e00*/  MOV R164, R235 ;  /* 0x000000eb00a47202 */ /* 0x000fce0000000f00 */
[C---:B------:R-:W-:Y:S08]  /*20e10*/  HMMA.1688.F32.TF32 R100, R112.reuse, R64, R100 ;  /* 0x000000407064723c */ /* 0x040ff00000081064 */
[C---:B------:R-:W-:Y:S08]  /*20e20*/  HMMA.1688.F32.TF32 R104, R112.reuse, R60, R104 ;  /* 0x0000003c7068723c */ /* 0x040ff00000081068 */
[C---:B------:R-:W-:Y:S08]  /*20e30*/  HMMA.1688.F32.TF32 R108, R112.reuse, R40, R108 ;  /* 0x00000028706c723c */ /* 0x040ff0000008106c */
[----:B------:R-:W-:Y:S07]  /*20e40*/  HMMA.1688.F32.TF32 R112, R112, R36, R152 ;  /* 0x000000247070723c */ /* 0x000fee0000081098 */
[----:B---3--:R-:W-:-:S02]  /*20e50*/  IMAD.MOV.U32 R155, RZ, RZ, R234 ;  /* 0x000000ffff9b7224 */ /* 0x008fc400078e00ea */
[----:B----4-:R-:W-:Y:S01]  /*20e60*/  IMAD.MOV.U32 R154, RZ, RZ, R233 ;  /* 0x000000ffff9a7224 */ /* 0x010fe200078e00e9 */
[----:B--2---:R-:W-:Y:S01]  /*20e70*/  MOV R153, R232 ;  /* 0x000000e800997202 */ /* 0x004fe20000000f00 */
[----:B-----5:R-:W-:Y:S02]  /*20e80*/  IMAD.MOV.U32 R152, RZ, RZ, R231 ;  /* 0x000000ffff987224 */ /* 0x020fe400078e00e7 */
        /* <DEDUP_REMOVED lines=8> */
[----:B------:R-:W5:Y:S04]  /*20f10*/  LDL.LU R192, [R1+0x230] ;  /* 0x0002300001c07983 */ /* 0x000f680000300800 */
[----:B------:R-:W5:Y:S04]  /*20f20*/  LDL.LU R193, [R1+0x234] ;  /* 0x0002340001c17983 */ /* 0x000f680000300800 */
[----:B------:R-:W5:Y:S04]  /*20f30*/  LDL.LU R194, [R1+0x238] ;  /* 0x0002380001c27983 */ /* 0x000f680000300800 */
[----:B------:R-:W5:Y:S01]  /*20f40*/  LDL.LU R195, [R1+0x23c] ;  /* 0x00023c0001c37983 */ /* 0x000f620000300800 */
[----:B------:R-:W-:Y:S01]  /*20f50*/  IMAD.MOV.U32 R180, RZ, RZ, R143 ;  /* 0x000000ffffb47224 */ /* 0x000fe200078e008f */
[----:B------:R-:W-:Y:S01]  /*20f60*/  MOV R182, R141 ;  /* 0x0000008d00b67202 */ /* 0x000fe20000000f00 */
[----:B------:R-:W-:-:S02]  /*20f70*/  IMAD.MOV.U32 R181, RZ, RZ, R142 ;  /* 0x000000ffffb57224 */ /* 0x000fc400078e008e */
[----:B------:R-:W-:Y:S01]  /*20f80*/  IMAD.MOV.U32 R183, RZ, RZ, R140 ;  /* 0x000000ffffb77224 */ /* 0x000fe200078e008c */
[C---:B-1----:R-:W-:Y:S08]  /*20f90*/  HMMA.1688.F32.TF32 R152, R176.reuse, R44, R152 ;  /* 0x0000002cb098723c */ /* 0x042ff00000081098 */
[C---:B------:R-:W-:Y:S08]  /*20fa0*/  HMMA.1688.F32.TF32 R156, R176.reuse, R56, R156 ;  /* 0x00000038b09c723c */ /* 0x040ff0000008109c */
[C---:B------:R-:W-:Y:S08]  /*20fb0*/  HMMA.1688.F32.TF32 R148, R176.reuse, R48, R148 ;  /* 0x00000030b094723c */ /* 0x040ff00000081094 */
[C---:B------:R-:W-:Y:S08]  /*20fc0*/  HMMA.1688.F32.TF32 R160, R176.reuse, R52, R160 ;  /* 0x00000034b0a0723c */ /* 0x040ff000000810a0 */
[C---:B------:R-:W-:Y:S08]  /*20fd0*/  HMMA.1688.F32.TF32 R168, R176.reuse, R60, R168 ;  /* 0x0000003cb0a8723c */ /* 0x040ff000000810a8 */
[----:B------:R-:W-:Y:S08]  /*20fe0*/  HMMA.1688.F32.TF32 R172, R176, R40, R172 ;  /* 0x00000028b0ac723c */ /* 0x000ff000000810ac */
[C---:B------:R-:W-:Y:S08]  /*20ff0*/  HMMA.1688.F32.TF32 R180, R208.reuse, R48, R180 ;  /* 0x00000030d0b4723c */ /* 0x040ff000000810b4 */
[C---:B------:R-:W-:Y:S08]  /*21000*/  HMMA.1688.F32.TF32 R184, R208.reuse, R44, R184 ;  /* 0x0000002cd0b8723c */ /* 0x040ff000000810b8 */
[----:B------:R-:W-:Y:S08]  /*21010*/  HMMA.1688.F32.TF32 R188, R208, R56, R188 ;  /* 0x00000038d0bc723c */ /* 0x000ff000000810bc */
[C---:B----4-:R-:W-:Y:S08]  /*21020*/  HMMA.1688.F32.TF32 R164, R176.reuse, R64, R164 ;  /* 0x00000040b0a4723c */ /* 0x050ff000000810a4 */
[----:B------:R-:W-:Y:S01]  /*21030*/  HMMA.1688.F32.TF32 R176, R176, R36, R196 ;  /* 0x00000024b0b0723c */ /* 0x000fe200000810c4 */
[----:B------:R-:W4:Y:S04]  /*21040*/  LDL.LU R196, [R1+0x220] ;  /* 0x0002200001c47983 */ /* 0x000f280000300800 */
[----:B------:R-:W4:Y:S04]  /*21050*/  LDL.LU R197, [R1+0x224] ;  /* 0x0002240001c57983 */ /* 0x000f280000300800 */
[----:B------:R-:W4:Y:S04]  /*21060*/  LDL.LU R198, [R1+0x228] ;  /* 0x0002280001c67983 */ /* 0x000f280000300800 */
[----:B------:R-:W4:Y:S10]  /*21070*/  LDL.LU R199, [R1+0x22c] ;  /* 0x00022c0001c77983 */ /* 0x000f340000300800 */
        /* <DEDUP_REMOVED lines=15> */
[----:B------:R-:W-:Y:S01]  /*21170*/  STL [R1+0xee8], R191 ;  /* 0x000ee8bf01007387 */ /* 0x000fe20000100800 */
[C---:B-----5:R-:W-:Y:S03]  /*21180*/  HMMA.1688.F32.TF32 R192, R208.reuse, R52, R192 ;  /* 0x00000034d0c0723c */ /* 0x060fe600000810c0 */
[----:B------:R-:W5:Y:S04]  /*21190*/  LDL.LU R200, [R1+0x210] ;  /* 0x0002100001c87983 */ /* 0x000f680000300800 */
[----:B------:R-:W5:Y:S04]  /*211a0*/  LDL.LU R201, [R1+0x214] ;  /* 0x0002140001c97983 */ /* 0x000f680000300800 */
[----:B------:R-:W5:Y:S04]  /*211b0*/  LDL.LU R202, [R1+0x218] ;  /* 0x0002180001ca7983 */ /* 0x000f680000300800 */
[----:B------:R-:W5:Y:S04]  /*211c0*/  LDL.LU R203, [R1+0x21c] ;  /* 0x00021c0001cb7983 */ /* 0x000f680000300800 */
[----:B------:R-:W2:Y:S04]  /*211d0*/  LDL.LU R204, [R1+0x200] ;  /* 0x0002000001cc7983 */ /* 0x000ea80000300800 */
[----:B------:R-:W2:Y:S04]  /*211e0*/  LDL.LU R205, [R1+0x204] ;  /* 0x0002040001cd7983 */ /* 0x000ea80000300800 */
[----:B------:R-:W2:Y:S04]  /*211f0*/  LDL.LU R206, [R1+0x208] ;  /* 0x0002080001ce7983 */ /* 0x000ea80000300800 */
[----:B------:R-:W2:Y:S04]  /*21200*/  LDL.LU R207, [R1+0x20c] ;  /* 0x00020c0001cf7983 */ /* 0x000ea80000300800 */
[----:B------:R-:W-:Y:S04]  /*21210*/  STL [R1+0xf34], R192 ;  /* 0x000f34c001007387 */ /* 0x000fe80000100800 */
[----:B------:R-:W-:Y:S04]  /*21220*/  STL [R1+0xf30], R193 ;  /* 0x000f30c101007387 */ /* 0x000fe80000100800 */
[----:B------:R-:W-:Y:S04]  /*21230*/  STL [R1+0xf2c], R194 ;  /* 0x000f2cc201007387 */ /* 0x000fe80000100800 */
[----:B------:R-:W-:Y:S04]  /*21240*/  STL [R1+0xf28], R195 ;  /* 0x000f28c301007387 */ /* 0x000fe80000100800 */
[----:B------:R-:W3:Y:S04]  /*21250*/  LDL.LU R240, [R1+0x1c0] ;  /* 0x0001c00001f07983 */ /* 0x000ee80000300800 */
        /* <DEDUP_REMOVED lines=19> */
[C---:B----4-:R-:W-:Y:S11]  /*21390*/  HMMA.1688.F32.TF32 R196, R208.reuse, R64, R196 ;  /* 0x00000040d0c4723c */ /* 0x050ff600000810c4 */
[----:B------:R-:W-:Y:S11]  /*213a0*/  @!UPT UIADD3 URZ, URZ, URZ, URZ ;  /* 0x0000003f3f3ff290 */ /* 0x000ff6000fffe03f */
[----:B------:R-:W-:Y:S01]  /*213b0*/  @!UPT UIADD3 URZ, URZ, URZ, URZ ;  /* 0x0000003f3f3ff290 */ /* 0x000fe2000fffe03f */
[----:B------:R-:W-:Y:S04]  /*213c0*/  STL [R1+0xf44], R196 ;  /* 0x000f44c401007387 */ /* 0x000fe80000100800 */
[----:B------:R-:W-:Y:S04]  /*213d0*/  STL [R1+0xf40], R197 ;  /* 0x000f40c501007387 */ /* 0x000fe80000100800 */
[----:B------:R-:W-:Y:S04]  /*213e0*/  STL [R1+0xf3c], R198 ;  /* 0x000f3cc601007387 */ /* 0x000fe80000100800 */
[----:B------:R-:W-:Y:S01]  /*213f0*/  STL [R1+0xf38], R199 ;  /* 0x000f38c701007387 */ /* 0x000fe20000100800 */
[C---:B-----5:R-:W-:Y:S08]  /*21400*/  HMMA.1688.F32.TF32 R200, R208.reuse, R60, R200 ;  /* 0x0000003cd0c8723c */ /* 0x060ff000000810c8 */
[C---:B--2---:R-:W-:Y:S11]  /*21410*/  HMMA.1688.F32.TF32 R204, R208.reuse, R40, R204 ;  /* 0x00000028d0cc723c */ /* 0x044ff600000810cc */
[----:B------:R-:W-:Y:S04]  /*21420*/  @!UPT UIADD3 URZ, URZ, URZ, URZ ;  /* 0x0000003f3f3ff290 */ /* 0x000fe8000fffe03f */
[----:B------:R-:W-:Y:S04]  /*21430*/  STL [R1+0xf54], R200 ;  /* 0x000f54c801007387 */ /* 0x000fe80000100800 */
[----:B------:R-:W-:Y:S04]  /*21440*/  STL [R1+0xf50], R201 ;  /* 0x000f50c901007387 */ /* 0x000fe80000100800 */
[----:B------:R-:W-:Y:S04]  /*21450*/  STL [R1+0xf4c], R202 ;  /* 0x000f4cca01007387 */ /* 0x000fe80000100800 */
[----:B------:R-:W-:Y:S04]  /*21460*/  STL [R1+0xf48], R203 ;  /* 0x000f48cb01007387 */ /* 0x000fe80000100800 */
[----:B------:R-:W-:Y:S04]  /*21470*/  STL [R1+0xf64], R204 ;  /* 0x000f64cc01007387 */ /* 0x000fe80000100800 */
[----:B------:R-:W-:Y:S04]  /*21480*/  STL [R1+0xf60], R205 ;  /* 0x000f60cd01007387 */ /* 0x000fe80000100800 */
[----:B------:R-:W-:Y:S01]  /*21490*/  STL [R1+0xf5c], R206 ;  /* 0x000f5cce01007387 */ /* 0x000fe20000100800 */
[----:B---3--:R-:W-:Y:S03]  /*214a0*/  HMMA.1688.F32.TF32 R208, R208, R36, R240 ;  /* 0x00000024d0d0723c */ /* 0x008fe600000810f0 */
[----:B------:R-:W-:Y:S04]  /*214b0*/  STL [R1+0xf58], R207 ;  /* 0x000f58cf01007387 */ /* 0x000fe80000100800 */
[----:B------:R-:W2:Y:S04]  /*214c0*/  LDL.LU R240, [R1+0x170] ;  /* 0x0001700001f07983 */ /* 0x000ea80000300800 */
[----:B------:R-:W2:Y:S04]  /*214d0*/  LDL.LU R241, [R1+0x174] ;  /* 0x0001740001f17983 */ /* 0x000ea80000300800 */
[----:B------:R-:W2:Y:S04]  /*214e0*/  LDL.LU R242, [R1+0x178] ;  /* 0x0001780001f27983 */ /* 0x000ea80000300800 */
[----:B------:R-:W2:Y:S01]  /*214f0*/  LDL.LU R243, [R1+0x17c] ;  /* 0x00017c0001f37983 */ /* 0x000ea20000300800 */
[C---:B------:R-:W-:Y:S08]  /*21500*/  HMMA.1688.F32.TF32 R116, R144.reuse, R48, R116 ;  /* 0x000000309074723c */ /* 0x040ff00000081074 */
[C---:B------:R-:W-:Y:S08]  /*21510*/  HMMA.1688.F32.TF32 R120, R144.reuse, R44, R120 ;  /* 0x0000002c9078723c */ /* 0x040ff00000081078 */
[C---:B------:R-:W-:Y:S08]  /*21520*/  HMMA.1688.F32.TF32 R124, R144.reuse, R56, R124 ;  /* 0x00000038907c723c */ /* 0x040ff0000008107c */
[C---:B------:R-:W-:Y:S08]  /*21530*/  HMMA.1688.F32.TF32 R128, R144.reuse, R52, R128 ;  /* 0x000000349080723c */ /* 0x040ff00000081080 */
[C---:B------:R-:W-:Y:S08]  /*21540*/  HMMA.1688.F32.TF32 R132, R144.reuse, R64, R132 ;  /* 0x000000409084723c */ /* 0x040ff00000081084 */
[C---:B------:R-:W-:Y:S08]  /*21550*/  HMMA.1688.F32.TF32 R136, R144.reuse, R60, R136 ;  /* 0x0000003c9088723c */ /* 0x040ff00000081088 */
[C---:B------:R-:W-:Y:S01]  /*21560*/  HMMA.1688.F32.TF32 R140, R144.reuse, R40, R232 ;  /* 0x00000028908c723c */ /* 0x040fe200000810e8 */
[----:B------:R-:W-:Y:S07]  /*21570*/  STL [R1+0xf74], R208 ;  /* 0x000f74d001007387 */ /* 0x000fee0000100800 */
[----:B------:R-:W-:Y:S01]  /*21580*/  HMMA.1688.F32.TF32 R144, R144, R36, R228 ;  /* 0x000000249090723c */ /* 0x000fe200000810e4 */
[----:B------:R-:W-:Y:S04]  /*21590*/  LDS R228, [R2+0x10500] ;  /* 0x0105000002e47984 */ /* 0x000fe80000000800 */
[----:B------:R-:W-:Y:S04]  /*215a0*/  LDS R230, [R2+0x12500] ;  /* 0x0125000002e67984 */ /* 0x000fe80000000800 */
[----:B------:R-:W-:Y:S04]  /*215b0*/  LDS R229, [R3+0x10500] ;  /* 0x0105000003e57984 */ /* 0x000fe80000000800 */
[----:B------:R-:W1:Y:S04]  /*215c0*/  LDS R231, [R3+0x12500] ;  /* 0x0125000003e77984 */ /* 0x000e680000000800 */
[----:B------:R-:W-:Y:S04]  /*215d0*/  STL [R1+0xf70], R209 ;  /* 0x000f70d101007387 */ /* 0x000fe80000100800 */
[----:B------:R-:W-:Y:S04]  /*215e0*/  STL [R1+0xf6c], R210 ;  /* 0x000f6cd201007387 */ /* 0x000fe80000100800 */
[----:B------:R-:W-:Y:S04]  /*215f0*/  STL [R1+0xf68], R211 ;  /* 0x000f68d301007387 */ /* 0x000fe80000100800 */
[----:B------:R-:W-:Y:S04]  /*21600*/  LDS R232, [R2+0x10600] ;  /* 0x0106000002e87984 */ /* 0x000fe80000000800 */
[----:B------:R-:W-:Y:S04]  /*21610*/  LDS R234, [R2+0x12600] ;  /* 0x0126000002ea7984 */ /* 0x000fe80000000800 */
[----:B------:R-:W-:Y:S04]  /*21620*/  LDS R233, [R3+0x10600] ;  /* 0x0106000003e97984 */ /* 0x000fe80000000800 */
[----:B------:R-:W3:Y:S01]  /*21630*/  LDS R235, [R3+0x12600] ;  /* 0x0126000003eb7984 */ /* 0x000ee20000000800 */
[C---:B-1----:R-:W-:Y:S08]  /*21640*/  HMMA.1688.F32.TF32 R212, R228.reuse, R48, R212 ;  /* 0x00000030e4d4723c */ /* 0x042ff000000810d4 */
[C---:B------:R-:W-:Y:S11]  /*21650*/  HMMA.1688.F32.TF32 R20, R228.reuse, R52, R20 ;  /* 0x00000034e414723c */ /* 0x040ff60000081014 */
[----:B------:R-:W-:Y:S04]  /*21660*/  @!UPT UIADD3 URZ, URZ, URZ, URZ ;  /* 0x0000003f3f3ff290 */ /* 0x000fe8000fffe03f */
[----:B------:R-:W-:Y:S04]  /*21670*/  STL [R1+0xf7c], R214 ;  /* 0x000f7cd601007387 */ /* 0x000fe80000100800 */
[----:B------:R-:W-:Y:S04]  /*21680*/  STL [R1+0xf78], R215 ;  /* 0x000f78d701007387 */ /* 0x000fe80000100800 */
[----:B------:R-:W4:Y:S04]  /*21690*/  LDL.LU R188, [R1+0x150] ;  /* 0x0001500001bc7983 */ /* 0x000f280000300800 */
[----:B------:R-:W4:Y:S04]  /*216a0*/  LDL.LU R189, [R1+0x154] ;  /* 0x0001540001bd7983 */ /* 0x000f280000300800 */
[----:B------:R-:W4:Y:S04]  /*216b0*/  LDL.LU R190, [R1+0x158] ;  /* 0x0001580001be7983 */ /* 0x000f280000300800 */
[----:B------:R-:W4:Y:S04]  /*216c0*/  LDL.LU R191, [R1+0x15c] ;  /* 0x00015c0001bf7983 */ /* 0x000f280000300800 */
[----:B------:R-:W5:Y:S04]  /*216d0*/  LDL.LU R192, [R1+0x140] ;  /* 0x0001400001c07983 */ /* 0x000f680000300800 */
[----:B------:R1:W-:Y:S04]  /*216e0*/  STL.64 [R1+0x10], R20 ;  /* 0x0000101401007387 */ /* 0x0003e80000100a00 */
[----:B------:R1:W-:Y:S04]  /*216f0*/  STL.64 [R1+0x18], R22 ;  /* 0x0000181601007387 */ /* 0x0003e80000100a00 */
[----:B------:R-:W5:Y:S04]  /*21700*/  LDL.LU R193, [R1+0x144] ;  /* 0x0001440001c17983 */ /* 0x000f680000300800 */
[----:B------:R-:W5:Y:S04]  /*21710*/  LDL.LU R194, [R1+0x148] ;  /* 0x0001480001c27983 */ /* 0x000f680000300800 */
[----:B------:R-:W5:Y:S04]  /*21720*/  LDL.LU R195, [R1+0x14c] ;  /* 0x00014c0001c37983 */ /* 0x000f680000300800 */
        /* <DEDUP_REMOVED lines=12> */
[----:B-1----:R-:W3:Y:S04]  /*217f0*/  LDL.LU R20, [R1+0x100] ;  /* 0x0001000001147983 */ /* 0x002ee80000300800 */
[----:B------:R-:W3:Y:S04]  /*21800*/  LDL.LU R21, [R1+0x104] ;  /* 0x0001040001157983 */ /* 0x000ee80000300800 */
[----:B------:R-:W3:Y:S04]  /*21810*/  LDL.LU R22, [R1+0x108] ;  /* 0x0001080001167983 */ /* 0x000ee80000300800 */
[----:B------:R-:W3:Y:S01]  /*21820*/  LDL.LU R23, [R1+0x10c] ;  /* 0x00010c0001177983 */ /* 0x000ee20000300800 */
[C---:B--2---:R-:W-:Y:S03]  /*21830*/  HMMA.1688.F32.TF32 R176, R228.reuse, R64, R240 ;  /* 0x00000040e4b0723c */ /* 0x044fe600000810f0 */
[----:B------:R-:W2:Y:S04]  /*21840*/  LDL.LU R240, [R1] ;  /* 0x0000000001f07983 */ /* 0x000ea80000300800 */
[----:B------:R-:W2:Y:S04]  /*21850*/  LDL.LU R241, [R1+0x4] ;  /* 0x0000040001f17983 */ /* 0x000ea80000300800 */
[----:B------:R-:W2:Y:S04]  /*21860*/  LDL.LU R242, [R1+0x8] ;  /* 0x0000080001f27983 */ /* 0x000ea80000300800 */
[----:B------:R-:W2:Y:S01]  /*21870*/  LDL.LU R243, [R1+0xc] ;  /* 0x00000c0001f37983 */ /* 0x000ea20000300800 */
[C---:B----4-:R-:W-:Y:S11]  /*21880*/  HMMA.1688.F32.TF32 R204, R228.reuse, R60, R188 ;  /* 0x0000003ce4cc723c */ /* 0x050ff600000810bc */
[----:B------:R-:W-:Y:S11]  /*21890*/  @!UPT UIADD3 URZ, URZ, URZ, URZ ;  /* 0x0000003f3f3ff290 */ /* 0x000ff6000fffe03f */
[----:B------:R-:W-:Y:S02]  /*218a0*/  @!UPT UIADD3 URZ, URZ, URZ, URZ ;  /* 0x0000003f3f3ff290 */ /* 0x000fe4000fffe03f */
[----:B------:R-:W-:Y:S01]  /*218b0*/  MOV R188, R204 ;  /* 0x000000cc00bc7202 */ /* 0x000fe20000000f00 */
[----:B------:R-:W-:Y:S01]  /*218c0*/  IMAD.MOV.U32 R189, RZ, RZ, R205 ;  /* 0x000000ffffbd7224 */ /* 0x000fe200078e00cd */
[----:B------:R-:W-:Y:S01]  /*218d0*/  MOV R185, R207 ;  /* 0x000000cf00b97202 */ /* 0x000fe20000000f00 */
[----:B------:R-:W-:Y:S02]  /*218e0*/  IMAD.MOV.U32 R184, RZ, RZ, R206 ;  /* 0x000000ffffb87224 */ /* 0x000fe400078e00ce */
[C---:B-----5:R-:W-:Y:S11]  /*218f0*/  HMMA.1688.F32.TF32 R204, R228.reuse, R40, R192 ;  /* 0x00000028e4cc723c */ /* 0x060ff600000810c0 */
[----:B------:R-:W-:Y:S11]  /*21900*/  @!UPT UIADD3 URZ, URZ, URZ, URZ ;  /* 0x0000003f3f3ff290 */ /* 0x000ff6000fffe03f */
[----:B------:R-:W-:Y:S02]  /*21910*/  @!UPT UIADD3 URZ, URZ, URZ, URZ ;  /* 0x0000003f3f3ff290 */ /* 0x000fe4000fffe03f */
[----:B------:R-:W-:Y:S01]  /*21920*/  IMAD.MOV.U32 R192, RZ, RZ, R204 ;  /* 0x000000ffffc07224 */ /* 0x000fe200078e00cc */
[----:B------:R-:W-:Y:S01]  /*21930*/  MOV R194, R206 ;  /* 0x000000ce00c27202 */ /* 0x000fe20000000f00 */
[----:B------:R-:W-:Y:S02]  /*21940*/  IMAD.MOV.U32 R193, RZ, RZ, R205 ;  /* 0x000000ffffc17224 */ /* 0x000fe400078e00cd */
[----:B------:R-:W-:Y:S02]  /*21950*/  IMAD.MOV.U32 R195, RZ, RZ, R207 ;  /* 0x000000ffffc37224 */ /* 0x000fe400078e00cf */
[----:B---3--:R-:W-:Y:S08]  /*21960*/  HMMA.1688.F32.TF32 R204, R228, R36, R196 ;  /* 0x00000024e4cc723c */ /* 0x008ff000000810c4 */
[----:B------:R-:W-:Y:S11]  /*21970*/  HMMA.1688.F32.TF32 R20, R232, R56, R20 ;  /* 0x00000038e814723c */ /* 0x000ff60000081014 */
[----:B------:R-:W-:Y:S05]  /*21980*/  @!UPT UIADD3 URZ, URZ, URZ, URZ ;  /* 0x0000003f3f3ff290 */ /* 0x000fea000fffe03f */
[----:B------:R-:W-:Y:S01]  /*21990*/  IMAD.MOV.U32 R196, RZ, RZ, R204 ;  /* 0x000000ffffc47224 */ /* 0x000fe200078e00cc */
[----:B------:R-:W-:Y:S01]  /*219a0*/  MOV R197, R205 ;  /* 0x000000cd00c57202 */ /* 0x000fe20000000f00 */
[----:B------:R-:W-:Y:S02]  /*219b0*/  IMAD.MOV.U32 R198, RZ, RZ, R206 ;  /* 0x000000ffffc67224 */ /* 0x000fe400078e00ce */
[----:B------:R-:W-:-:S04]  /*219c0*/  IMAD.MOV.U32 R199, RZ, RZ, R207 ;  /* 0x000000ffffc77224 */ /* 0x000fc800078e00cf */
        /* <DEDUP_REMOVED lines=8> */
[----:B------:R-:W-:Y:S02]  /*21a50*/  IMAD.MOV.U32 R209, RZ, RZ, R21 ;  /* 0x000000ffffd17224 */ /* 0x000fe400078e0015 */
[----:B------:R-:W-:Y:S01]  /*21a60*/  IMAD.MOV.U32 R20, RZ, RZ, R248 ;  /* 0x000000ffff147224 */ /* 0x000fe200078e00f8 */
[----:B------:R-:W-:Y:S01]  /*21a70*/  MOV R211, R23 ;  /* 0x0000001700d37202 */ /* 0x000fe20000000f00 */
[----:B------:R-:W-:Y:S01]  /*21a80*/  IMAD.MOV.U32 R210, RZ, RZ, R22 ;  /* 0x000000ffffd27224 */ /* 0x000fe200078e0016 */
[----:B------:R-:W2:Y:S01]  /*21a90*/  LDL.LU R248, [R1+0xfc4] ;  /* 0x000fc40001f87983 */ /* 0x000ea20000300800 */
[----:B------:R-:W-:Y:S01]  /*21aa0*/  IMAD.MOV.U32 R21, RZ, RZ, R249 ;  /* 0x000000ffff157224 */ /* 0x000fe200078e00f9 */
[----:B------:R-:W-:Y:S01]  /*21ab0*/  MOV R22, R250 ;  /* 0x000000fa00167202 */ /* 0x000fe20000000f00 */
[----:B------:R-:W-:Y:S01]  /*21ac0*/  IMAD.MOV.U32 R23, RZ, RZ, R251 ;  /* 0x000000ffff177224 */ /* 0x000fe200078e00fb */
[----:B------:R-:W2:Y:S04]  /*21ad0*/  LDL.LU R249, [R1+0xfc0] ;  /* 0x000fc00001f97983 */ /* 0x000ea80000300800 */
[----:B------:R-:W2:Y:S04]  /*21ae0*/  LDL.LU R250, [R1+0xfbc] ;  /* 0x000fbc0001fa7983 */ /* 0x000ea80000300800 */
[----:B------:R-:W2:Y:S01]  /*21af0*/  LDL.LU R251, [R1+0xfb8] ;  /* 0x000fb80001fb7983 */ /* 0x000ea20000300800 */
[C---:B------:R-:W-:Y:S08]  /*21b00*/  HMMA.1688.F32.TF32 R200, R232.reuse, R48, R200 ;  /* 0x00000030e8c8723c */ /* 0x040ff000000810c8 */
[----:B------:R-:W-:Y:S01]  /*21b10*/  HMMA.1688.F32.TF32 R24, R232, R44, R24 ;  /* 0x0000002ce818723c */ /* 0x000fe20000081018 */
[----:B------:R-:W-:Y:S01]  /*21b20*/  MOV R180, R177 ;  /* 0x000000b100b47202 */ /* 0x000fe20000000f00 */
[----:B------:R-:W-:-:S02]  /*21b30*/  IMAD.MOV.U32 R186, RZ, RZ, R176 ;  /* 0x000000ffffba7224 */ /* 0x000fc400078e00b0 */
[----:B------:R-:W-:Y:S02]  /*21b40*/  IMAD.MOV.U32 R181, RZ, RZ, R178 ;  /* 0x000000ffffb57224 */ /* 0x000fe400078e00b2 */
[----:B------:R-:W-:-:S10]  /*21b50*/  IMAD.MOV.U32 R176, RZ, RZ, R179 ;  /* 0x000000ffffb07224 */ /* 0x000fd400078e00b3 */
[----:B------:R-:W-:Y:S01]  /*21b60*/  MOV R177, R200 ;  /* 0x000000c800b17202 */ /* 0x000fe20000000f00 */
[----:B------:R-:W-:Y:S01]  /*21b70*/  IMAD.MOV.U32 R178, RZ, RZ, R201 ;  /* 0x000000ffffb27224 */ /* 0x000fe200078e00c9 */
[----:B------:R-:W-:Y:S01]  /*21b80*/  MOV R182, R203 ;  /* 0x000000cb00b67202 */ /* 0x000fe20000000f00 */
[----:B------:R-:W-:-:S05]  /*21b90*/  IMAD.MOV.U32 R179, RZ, RZ, R202 ;  /* 0x000000ffffb37224 */ /* 0x000fca00078e00ca */
[----:B------:R-:W-:Y:S01]  /*21ba0*/  IMAD.MOV.U32 R200, RZ, RZ, R24 ;  /* 0x000000ffffc87224 */ /* 0x000fe200078e0018 */
[----:B------:R-:W-:Y:S01]  /*21bb0*/  MOV R202, R26 ;  /* 0x0000001a00ca7202 */ /* 0x000fe20000000f00 */
[----:B------:R-:W-:Y:S01]  /*21bc0*/  IMAD.MOV.U32 R201, RZ, RZ, R25 ;  /* 0x000000ffffc97224 */ /* 0x000fe200078e0019 */
[----:B------:R-:W3:Y:S01]  /*21bd0*/  LDL.LU R24, [R1+0x300] ;  /* 0x0003000001187983 */ /* 0x000ee20000300800 */
[----:B------:R-:W-:-:S03]  /*21be0*/  IMAD.MOV.U32 R203, RZ, RZ, R27 ;  /* 0x000000ffffcb7224 */ /* 0x000fc600078e001b */
[----:B------:R-:W3:Y:S04]  /*21bf0*/  LDL.LU R25, [R1+0x304] ;  /* 0x0003040001197983 */ /* 0x000ee80000300800 */
[----:B------:R-:W3:Y:S04]  /*21c00*/  LDL.LU R26, [R1+0x308] ;  /* 0x00030800011a7983 */ /* 0x000ee80000300800 */
[----:B------:R-:W3:Y:S01]  /*21c10*/  LDL.LU R27, [R1+0x30c] ;  /* 0x00030c00011b7983 */ /* 0x000ee20000300800 */
[C---:B------:R-:W-:Y:S08]  /*21c20*/  HMMA.1688.F32.TF32 R216, R228.reuse, R44, R216 ;  /* 0x0000002ce4d8723c */ /* 0x040ff000000810d8 */
[----:B------:R-:W-:Y:S01]  /*21c30*/  HMMA.1688.F32.TF32 R220, R228, R56, R220 ;  /* 0x00000038e4dc723c */ /* 0x000fe200000810dc */
[----:B------:R-:W-:Y:S01]  /*21c40*/  IMAD.MOV.U32 R240, RZ, RZ, R238 ;  /* 0x000000fffff07224 */ /* 0x000fe200078e00ee */
[----:B------:R-:W-:Y:S01]  /*21c50*/  MOV R241, R239 ;  /* 0x000000ef00f17202 */ /* 0x000fe20000000f00 */
[----:B------:R-:W-:Y:S01]  /*21c60*/  IMAD.MOV.U32 R242, RZ, RZ, R252 ;  /* 0x000000fffff27224 */ /* 0x000fe200078e00fc */
[----:B------:R-:W4:Y:S01]  /*21c70*/  LDL.LU R238, [R1+0xfb4] ;  /* 0x000fb40001ee7983 */ /* 0x000f220000300800 */
[----:B------:R-:W-:-:S03]  /*21c80*/  IMAD.MOV.U32 R243, RZ, RZ, R0 ;  /* 0x000000fffff37224 */ /* 0x000fc600078e0000 */
[----:B------:R-:W4:Y:S01]  /*21c90*/  LDL.LU R239, [R1+0xfb0] ;  /* 0x000fb00001ef7983 */ /* 0x000f220000300800 */
[C---:B--2---:R-:W-:Y:S11]  /*21ca0*/  HMMA.1688.F32.TF32 R228, R232.reuse, R64, R248 ;  /* 0x00000040e8e4723c */ /* 0x044ff600000810f8 */
[----:B------:R-:W-:Y:S11]  /*21cb0*/  @!UPT UIADD3 URZ, URZ, URZ, URZ ;  /* 0x0000003f3f3ff290 */ /* 0x000ff6000fffe03f */
[----:B------:R-:W-:Y:S02]  /*21cc0*/  @!UPT UIADD3 URZ, URZ, URZ, URZ ;  /* 0x0000003f3f3ff290 */ /* 0x000fe4000fffe03f */
[----:B------:R-:W-:Y:S01]  /*21cd0*/  MOV R183, R228 ;  /* 0x000000e400b77202 */ /* 0x000fe20000000f00 */
[----:B------:R-:W-:Y:S01]  /*21ce0*/  IMAD.MOV.U32 R187, RZ, RZ, R229 ;  /* 0x000000ffffbb7224 */ /* 0x000fe200078e00e5 */
[----:B------:R-:W-:Y:S01]  /*21cf0*/  MOV R191, R231 ;  /* 0x000000e700bf7202 */ /* 0x000fe20000000f00 */
[----:B------:R-:W-:Y:S02]  /*21d00*/  IMAD.MOV.U32 R190, RZ, RZ, R230 ;  /* 0x000000ffffbe7224 */ /* 0x000fe400078e00e6 */
[C---:B------:R-:W-:Y:S08]  /*21d10*/  HMMA.1688.F32.TF32 R228, R232.reuse, R60, R244 ;  /* 0x0000003ce8e4723c */ /* 0x040ff000000810f4 */
[----:B------:R-:W-:Y:S01]  /*21d20*/  HMMA.1688.F32.TF32 R244, R232, R36, R224 ;  /* 0x00000024e8f4723c */ /* 0x000fe200000810e0 */
[----:B------:R-:W-:Y:S04]  /*21d30*/  LDS R224, [R2+0x10700] ;  /* 0x0107000002e07984 */ /* 0x000fe80000000800 */
[----:B------:R-:W-:Y:S04]  /*21d40*/  LDS R226, [R2+0x12700] ;  /* 0x0127000002e27984 */ /* 0x000fe80000000800 */
[----:B------:R-:W-:Y:S04]  /*21d50*/  LDS R225, [R3+0x10700] ;  /* 0x0107000003e17984 */ /* 0x000fe80000000800 */
[----:B------:R-:W3:Y:S02]  /*21d60*/  LDS R227, [R3+0x12700] ;  /* 0x0127000003e37984 */ /* 0x000ee40000000800 */
[C---:B---3--:R-:W-:Y:S08]  /*21d70*/  HMMA.1688.F32.TF32 R24, R224.reuse, R48, R24 ;  /* 0x00000030e018723c */ /* 0x048ff00000081018 */
[C---:B------:R-:W-:Y:S08]  /*21d80*/  HMMA.1688.F32.TF32 R20, R224.reuse, R44, R20 ;  /* 0x0000002ce014723c */ /* 0x040ff00000081014 */
[----:B------:R-:W-:Y:S07]  /*21d90*/  HMMA.1688.F32.TF32 R240, R224, R56, R240 ;  /* 0x00000038e0f0723c */ /* 0x000fee00000810f0 */
[----:B------:R-:W-:Y:S04]  /*21da0*/  STL.64 [R1+0x2c0], R24 ;  /* 0x0002c01801007387 */ /* 0x000fe80000100a00 */
[----:B------:R1:W-:Y:S04]  /*21db0*/  STL.64 [R1+0x2c8], R26 ;  /* 0x0002c81a01007387 */ /* 0x0003e80000100a00 */
[----:B-1----:R-:W2:Y:S04]  /*21dc0*/  LDL.LU.64 R26, [R1+0xfa8] ;  /* 0x000fa800011a7983 */ /* 0x002ea80000300a00 */
[----:B------:R-:W2:Y:S04]  /*21dd0*/  LDL.LU.64 R24, [R1+0xfa0] ;  /* 0x000fa00001187983 */ /* 0x000ea80000300a00 */
        /* <DEDUP_REMOVED lines=9> */
[----:B------:R-:W-:Y:S01]  /*21e70*/  MOV R214, R230 ;  /* 0x000000e600d67202 */ /* 0x000fe20000000f00 */
[----:B------:R-:W-:Y:S01]  /*21e80*/  IMAD.MOV.U32 R0, RZ, RZ, R228 ;  /* 0x000000ffff007224 */ /* 0x000fe200078e00e4 */
[----:B------:R-:W-:Y:S01]  /*21e90*/  LDS R230, [R2+0x16000] ;  /* 0x0160000002e67984 */ /* 0x000fe20000000800 */
[----:B------:R-:W-:-:S03]  /*21ea0*/  IMAD.MOV.U32 R215, RZ, RZ, R231 ;  /* 0x000000ffffd77224 */ /* 0x000fc600078e00e7 */
[----:B------:R-:W-:Y:S04]  /*21eb0*/  LDS R228, [R2+0x14000] ;  /* 0x0140000002e47984 */ /* 0x000fe80000000800 */
[----:B------:R-:W-:Y:S04]  /*21ec0*/  LDS R229, [R3+0x14000] ;  /* 0x0140000003e57984 */ /* 0x000fe80000000800 */
[----:B------:R-:W1:Y:S02]  /*21ed0*/  LDS R231, [R3+0x16000] ;  /* 0x0160000003e77984 */ /* 0x000e640000000800 */
[----:B-1----:R-:W-:Y:S11]  /*21ee0*/  HMMA.1688.F32.TF32 R4, R228, R50, R4 ;  /* 0x00000032e404723c */ /* 0x002ff60000081004 */
[----:B------:R-:W-:Y:S11]  /*21ef0*/  @!UPT UIADD3 URZ, URZ, URZ, URZ ;  /* 0x0000003f3f3ff290 */ /* 0x000ff6000fffe03f */
[----:B------:R-:W-:Y:S02]  /*21f00*/  @!UPT UIADD3 URZ, URZ, URZ, URZ ;  /* 0x0000003f3f3ff290 */ /* 0x000fe4000fffe03f */
[----:B------:R-:W-:Y:S02]  /*21f10*/  IMAD.MOV.U32 R57, RZ, RZ, R4 ;  /* 0x000000ffff397224 */ /* 0x000fe400078e0004 */
[----:B------:R-:W-:Y:S01]  /*21f20*/  IMAD.MOV.U32 R56, RZ, RZ, R5 ;  /* 0x000000ffff387224 */ /* 0x000fe200078e0005 */
[----:B----4-:R-:W-:Y:S01]  /*21f30*/  HMMA.1688.F32.TF32 R248, R232, R40, R236 ;  /* 0x00000028e8f8723c */ /* 0x010fe200000810ec */
[----:B------:R-:W-:Y:S04]  /*21f40*/  LDS R232, [R2+0x14100] ;  /* 0x0141000002e87984 */ /* 0x000fe80000000800 */
[----:B------:R-:W-:Y:S04]  /*21f50*/  LDS R234, [R2+0x16100] ;  /* 0x0161000002ea7984 */ /* 0x000fe80000000800 */
[----:B------:R-:W-:Y:S04]  /*21f60*/  LDS R233, [R3+0x14100] ;  /* 0x0141000003e97984 */ /* 0x000fe80000000800 */
[----:B------:R-:W1:Y:S04]  /*21f70*/  LDS R235, [R3+0x16100] ;  /* 0x0161000003eb7984 */ /* 0x000e680000000800 */
[----:B------:R-:W-:Y:S04]  /*21f80*/  LDS R236, [R2+0x14200] ;  /* 0x0142000002ec7984 */ /* 0x000fe80000000800 */
[----:B------:R-:W-:Y:S04]  /*21f90*/  LDS R238, [R2+0x16200] ;  /* 0x0162000002ee7984 */ /* 0x000fe80000000800 */
[----:B------:R-:W-:Y:S04]  /*21fa0*/  LDS R237, [R3+0x14200] ;  /* 0x0142000003ed7984 */ /* 0x000fe80000000800 */
[----:B------:R-:W4:Y:S01]  /*21fb0*/  LDS R239, [R3+0x16200] ;  /* 0x0162000003ef7984 */ /* 0x000f220000000800 */
[C---:B--2---:R-:W-:Y:S08]  /*21fc0*/  HMMA.1688.F32.TF32 R24, R224.reuse, R60, R24 ;  /* 0x0000003ce018723c */ /* 0x044ff00000081018 */
[----:B-----5:R-:W-:Y:S07]  /*21fd0*/  HMMA.1688.F32.TF32 R240, R224, R52, R240 ;  /* 0x00000034e0f0723c */ /* 0x020fee00000810f0 */
[----:B------:R-:W-:Y:S01]  /*21fe0*/  MOV R53, R6 ;  /* 0x0000000600357202 */ /* 0x000fe20000000f00 */
[----:B------:R-:W-:-:S02]  /*21ff0*/  IMAD.MOV.U32 R52, RZ, RZ, R7 ;  /* 0x000000ffff347224 */ /* 0x000fc400078e0007 */
[----:B------:R-:W-:Y:S11]  /*22000*/  HMMA.1688.F32.TF32 R4, R228, R46, R8 ;  /* 0x0000002ee404723c */ /* 0x000ff60000081008 */
[----:B------:R-:W-:Y:S02]  /*22010*/  @!UPT UIADD3 URZ, URZ, URZ, URZ ;  /* 0x0000003f3f3ff290 */ /* 0x000fe4000fffe03f */
[----:B------:R-:W-:Y:S04]  /*22020*/  STL.64 [R1+0x2a0], R240 ;  /* 0x0002a0f001007387 */ /* 0x000fe80000100a00 */
[----:B------:R3:W-:Y:S02]  /*22030*/  STL.64 [R1+0x2a8], R242 ;  /* 0x0002a8f201007387 */ /* 0x0007e40000100a00 */
[C---:B---3--:R-:W-:Y:S08]  /*22040*/  HMMA.1688.F32.TF32 R240, R224.reuse, R64, R20 ;  /* 0x00000040e0f0723c */ /* 0x048ff00000081014 */
[----:B------:R-:W-:Y:S11]  /*22050*/  HMMA.1688.F32.TF32 R20, R224, R40, R28 ;  /* 0x00000028e014723c */ /* 0x000ff6000008101c */
[----:B------:R-:W-:Y:S04]  /*22060*/  @!UPT UIADD3 URZ, URZ, URZ, URZ ;  /* 0x0000003f3f3ff290 */ /* 0x000fe8000fffe03f */
[----:B------:R-:W-:Y:S04]  /*22070*/  STL.64 [R1+0x290], R240 ;  /* 0x000290f001007387 */ /* 0x000fe80000100a00 */
[----:B------:R-:W-:Y:S05]  /*22080*/  STL.64 [R1+0x298], R242 ;  /* 0x000298f201007387 */ /* 0x000fea0000100a00 */
        /* <DEDUP_REMOVED lines=8> */
[----:B------:R3:W-:Y:S04]  /*22110*/  STL [R1+0xed0], R61 ;  /* 0x000ed03d01007387 */ /* 0x0007e80000100800 */
[----:B------:R5:W-:Y:S01]  /*22120*/  STL [R1+0xecc], R64 ;  /* 0x000ecc4001007387 */ /* 0x000be20000100800 */
[----:B--2---:R-:W-:-:S03]  /*22130*/  IMAD.MOV.U32 R60, RZ, RZ, R4 ;  /* 0x000000ffff3c7224 */ /* 0x004fc600078e0004 */
[----:B------:R2:W-:Y:S01]  /*22140*/  STL [R1+0xec8], R65 ;  /* 0x000ec84101007387 */ /* 0x0005e20000100800 */
[----:B---3--:R-:W-:Y:S01]  /*22150*/  MOV R61, R5 ;  /* 0x00000005003d7202 */ /* 0x008fe20000000f00 */
[----:B-----5:R-:W-:Y:S02]  /*22160*/  IMAD.MOV.U32 R64, RZ, RZ, R6 ;  /* 0x000000ffff407224 */ /* 0x020fe400078e0006 */
[----:B--2---:R-:W-:Y:S02]  /*22170*/  IMAD.MOV.U32 R65, RZ, RZ, R7 ;  /* 0x000000ffff417224 */ /* 0x004fe400078e0007 */
[----:B------:R-:W-:Y:S01]  /*22180*/  HMMA.1688.F32.TF32 R4, R228, R58, R12 ;  /* 0x0000003ae404723c */ /* 0x000fe2000008100c */
[----:B------:R-:W-:Y:S01]  /*22190*/  MOV R44, R23 ;  /* 0x00000017002c7202 */ /* 0x000fe20000000f00 */
[----:B------:R-:W-:Y:S01]  /*221a0*/  IMAD.MOV.U32 R45, RZ, RZ, R22 ;  /* 0x000000ffff2d7224 */ /* 0x000fe200078e0016 */
[----:B------:R-:W-:Y:S01]  /*221b0*/  MOV R49, R20 ;  /* 0x0000001400317202 */ /* 0x000fe20000000f00 */
[----:B------:R-:W-:-:S04]  /*221c0*/  IMAD.MOV.U32 R48, RZ, RZ, R21 ;  /* 0x000000ffff307224 */ /* 0x000fc800078e0015 */
[C---:B------:R-:W-:Y:S01]  /*221d0*/  HMMA.1688.F32.TF32 R8, R228.reuse, R42, R76 ;  /* 0x0000002ae408723c */ /* 0x040fe2000008104c */
[----:B------:R2:W-:Y:S04]  /*221e0*/  STL [R1+0xee4], R44 ;  /* 0x000ee42c01007387 */ /* 0x0005e80000100800 */
[----:B------:R3:W-:Y:S04]  /*221f0*/  STL [R1+0xee0], R45 ;  /* 0x000ee02d01007387 */ /* 0x0007e80000100800 */
[----:B------:R5:W-:Y:S04]  /*22200*/  STL [R1+0xedc], R48 ;  /* 0x000edc3001007387 */ /* 0x000be80000100800 */
[----:B------:R1:W-:Y:S03]  /*22210*/  STL [R1+0xed8], R49 ;  /* 0x000ed83101007387 */ /* 0x0003e60000100800 */
[----:B--2---:R-:W-:Y:S01]  /*22220*/  MOV R44, R4 ;  /* 0x00000004002c7202 */ /* 0x004fe20000000f00 */
[----:B---3--:R-:W-:Y:S01]  /*22230*/  IMAD.MOV.U32 R45, RZ, RZ, R5 ;  /* 0x000000ffff2d7224 */ /* 0x008fe200078e0005 */
[----:B------:R-:W-:Y:S01]  /*22240*/  HMMA.1688.F32.TF32 R12, R228, R62, R72 ;  /* 0x0000003ee40c723c */ /* 0x000fe20000081048 */
[----:B-----5:R-:W-:-:S07]  /*22250*/  IMAD.MOV.U32 R48, RZ, RZ, R6 ;  /* 0x000000ffff307224 */ /* 0x020fce00078e0006 */
[----:B-1----:R-:W-:Y:S01]  /*22260*/  HMMA.1688.F32.TF32 R224, R232, R54, R96 ;  /* 0x00000036e8e0723c */ /* 0x002fe20000081060 */
[----:B------:R-:W-:-:S07]  /*22270*/  MOV R49, R7 ;  /* 0x0000000700317202 */ /* 0x000fce0000000f00 */
[----:B----4-:R-:W-:Y:S01]  /*22280*/  HMMA.1688.F32.TF32 R240, R236, R66, R132 ;  /* 0x00000042ecf0723c */ /* 0x010fe20000081084 */
[----:B------:R-:W-:Y:S01]  /*22290*/  MOV R27, R252 ;  /* 0x000000fc001b7202 */ /* 0x000fe20000000f00 */
[----:B------:R-:W-:Y:S02]  /*222a0*/  IMAD.MOV.U32 R26, RZ, RZ, R0 ;  /* 0x000000ffff1a7224 */ /* 0x000fe400078e0000 */
[----:B------:R-:W-:Y:S01]  /*222b0*/  IMAD.MOV.U32 R32, RZ, RZ, R204 ;  /* 0x000000ffff207224 */ /* 0x000fe200078e00cc */
[----:B------:R-:W-:Y:S01]  /*222c0*/  MOV R34, R206 ;  /* 0x000000ce00227202 */ /* 0x000fe20000000f00 */
[----:B------:R-:W-:Y:S01]  /*222d0*/  IMAD.MOV.U32 R33, RZ, RZ, R205 ;  /* 0x000000ffff217224 */ /* 0x000fe200078e00cd */
[----:B------:R-:W-:Y:S01]  /*222e0*/  MOV R29, R201 ;  /* 0x000000c9001d7202 */ /* 0x000fe20000000f00 */
[----:B------:R-:W-:Y:S01]  /*222f0*/  HMMA.1688.F32.TF32 R4, R228, R54, R16 ;  /* 0x00000036e404723c */ /* 0x000fe20000081010 */
[----:B------:R-:W-:Y:S01]  /*22300*/  IMAD.MOV.U32 R35, RZ, RZ, R207 ;  /* 0x000000ffff237224 */ /* 0x000fe200078e00cf */
[----:B------:R-:W-:Y:S01]  /*22310*/  LDS R20, [R2+0x14500] ;  /* 0x0145000002147984 */ /* 0x000fe20000000800 */
[----:B------:R-:W-:-:S02]  /*22320*/  IMAD.MOV.U32 R28, RZ, RZ, R200 ;  /* 0x000000ffff1c7224 */ /* 0x000fc400078e00c8 */
[----:B------:R-:W-:Y:S01]  /*22330*/  IMAD.MOV.U32 R30, RZ, RZ, R202 ;  /* 0x000000ffff1e7224 */ /* 0x000fe200078e00ca */
[----:B------:R-:W-:Y:S01]  /*22340*/  LDS R22, [R2+0x16500] ;  /* 0x0165000002167984 */ /* 0x000fe20000000800 */
[----:B------:R-:W-:Y:S02]  /*22350*/  IMAD.MOV.U32 R31, RZ, RZ, R203 ;  /* 0x000000ffff1f7224 */ /* 0x000fe400078e00cb */
[----:B------:R-:W-:Y:S01]  /*22360*/  IMAD.MOV.U32 R24, RZ, RZ, R177 ;  /* 0x000000ffff187224 */ /* 0x000fe200078e00b1 */
[----:B------:R-:W-:Y:S01]  /*22370*/  LDS R21, [R3+0x14500] ;  /* 0x0145000003157984 */ /* 0x000fe20000000800 */
[----:B------:R-:W-:-:S03]  /*22380*/  IMAD.MOV.U32 R25, RZ, RZ, R178 ;  /* 0x000000ffff197224 */ /* 0x000fc600078e00b2 */
[----:B------:R-:W1:Y:S10]  /*22390*/  LDS R23, [R3+0x16500] ;  /* 0x0165000003177984 */ /* 0x000e740000000800 */
[----:B------:R-:W-:Y:S01]  /*223a0*/  IMAD.MOV.U32 R41, RZ, RZ, R4 ;  /* 0x000000ffff297224 */ /* 0x000fe200078e0004 */
[----:B------:R-:W-:Y:S01]  /*223b0*/  MOV R37, R6 ;  /* 0x0000000600257202 */ /* 0x000fe20000000f00 */
[----:B------:R-:W-:-:S02]  /*223c0*/  IMAD.MOV.U32 R40, RZ, RZ, R5 ;  /* 0x000000ffff287224 */ /* 0x000fc400078e0005 */
[----:B------:R-:W-:Y:S02]  /*223d0*/  IMAD.MOV.U32 R36, RZ, RZ, R7 ;  /* 0x000000ffff247224 */ /* 0x000fe400078e0007 */
[C---:B------:R-:W-:Y:S11]  /*223e0*/  HMMA.1688.F32.TF32 R4, R228.reuse, R66, R68 ;  /* 0x00000042e404723c */ /* 0x040ff60000081044 */
[----:B------:R-:W-:Y:S11]  /*223f0*/  @!UPT UIADD3 URZ, URZ, URZ, URZ ;  /* 0x0000003f3f3ff290 */ /* 0x000ff6000fffe03f */
[----:B------:R-:W-:Y:S01]  /*22400*/  @!UPT UIADD3 URZ, URZ, URZ, URZ ;  /* 0x0000003f3f3ff290 */ /* 0x000fe2000fffe03f */
[----:B------:R-:W-:Y:S04]  /*22410*/  STL.64 [R1+0x190], R4 ;  /* 0x0001900401007387 */ /* 0x000fe80000100a00 */
[----:B------:R2:W-:Y:S02]  /*22420*/  STL.64 [R1+0x198], R6 ;  /* 0x0001980601007387 */ /* 0x0005e40000100a00 */
[----:B--2---:R-:W-:Y:S02]  /*22430*/  HMMA.1688.F32.TF32 R4, R228, R38, R80 ;  /* 0x00000026e404723c */ /* 0x004fe40000081050 */
[----:B------:R-:W-:Y:S04]  /*22440*/  STL.64 [R1+0x180], R12 ;  /* 0x0001800c01007387 */ /* 0x000fe80000100a00 */
[----:B------:R2:W-:Y:S04]  /*22450*/  STL.64 [R1+0x188], R14 ;  /* 0x0001880e01007387 */ /* 0x0005e80000100a00 */
[----:B------:R-:W-:Y:S04]  /*22460*/  STL.64 [R1+0x170], R8 ;  /* 0x0001700801007387 */ /* 0x000fe80000100a00 */
[----:B------:R3:W-:Y:S01]  /*22470*/  STL.64 [R1+0x178], R10 ;  /* 0x0001780a01007387 */ /* 0x0007e20000100a00 */
[----:B--2---:R-:W-:Y:S08]  /*22480*/  HMMA.1688.F32.TF32 R12, R232, R50, R84 ;  /* 0x00000032e80c723c */ /* 0x004ff00000081054 */
[----:B------:R-:W-:Y:S01]  /*22490*/  HMMA.1688.F32.TF32 R228, R236, R42, R140 ;  /* 0x0000002aece4723c */ /* 0x000fe2000008108c */
[----:B------:R-:W-:Y:S04]  /*224a0*/  STL.64 [R1+0x160], R4 ;  /* 0x0001600401007387 */ /* 0x000fe80000100a00 */
[----:B------:R2:W-:Y:S03]  /*224b0*/  STL.64 [R1+0x168], R6 ;  /* 0x0001680601007387 */ /* 0x0005e60000100a00 */
[----:B---3--:R-:W-:Y:S01]  /*224c0*/  HMMA.1688.F32.TF32 R8, R232, R46, R88 ;  /* 0x0000002ee808723c */ /* 0x008fe20000081058 */
[----:B------:R-:W-:Y:S01]  /*224d0*/  IMAD.MOV.U32 R78, RZ, RZ, R214 ;  /* 0x000000ffff4e7224 */ /* 0x000fe200078e00d6 */
[----:B------:R-:W-:Y:S01]  /*224e0*/  MOV R68, R208 ;  /* 0x000000d000447202 */ /* 0x000fe20000000f00 */
[----:B------:R-:W-:-:S02]  /*224f0*/  IMAD.MOV.U32 R79, RZ, RZ, R215 ;  /* 0x000000ffff4f7224 */ /* 0x000fc400078e00d7 */
[----:B------:R-:W-:Y:S01]  /*22500*/  IMAD.MOV.U32 R69, RZ, RZ, R209 ;  /* 0x000000ffff457224 */ /* 0x000fe200078e00d1 */
[----:B------:R-:W-:Y:S01]  /*22510*/  MOV R71, R211 ;  /* 0x000000d300477202 */ /* 0x000fe20000000f00 */
[----:B------:R-:W-:Y:S01]  /*22520*/  IMAD.MOV.U32 R70, RZ, RZ, R210 ;  /* 0x000000ffff467224 */ /* 0x000fe200078e00d2 */
[----:B------:R-:W-:Y:S01]  /*22530*/  MOV R80, R196 ;  /* 0x000000c400507202 */ /* 0x000fe20000000f00 */
[----:B--2---:R-:W-:Y:S01]  /*22540*/  HMMA.1688.F32.TF32 R4, R232, R58, R92 ;  /* 0x0000003ae804723c */ /* 0x004fe2000008105c */
[----:B------:R-:W-:Y:S04]  /*22550*/  STL.64 [R1+0x150], R12 ;  /* 0x0001500c01007387 */ /* 0x000fe80000100a00 */
[----:B------:R2:W-:Y:S01]  /*22560*/  STL.64 [R1+0x158], R14 ;  /* 0x0001580e01007387 */ /* 0x0005e20000100a00 */
        /* <DEDUP_REMOVED lines=8> */
[----:B------:R-:W-:Y:S04]  /*225f0*/  STL.64 [R1+0x140], R8 ;  /* 0x0001400801007387 */ /* 0x000fe80000100a00 */
[----:B------:R3:W-:Y:S04]  /*22600*/  STL.64 [R1+0x148], R10 ;  /* 0x0001480a01007387 */ /* 0x0007e80000100a00 */
[----:B------:R-:W-:Y:S04]  /*22610*/  STL [R1+0xec4], R224 ;  /* 0x000ec4e001007387 */ /* 0x000fe80000100800 */
[----:B------:R-:W-:Y:S01]  /*22620*/  STL.64 [R1+0x130], R4 ;  /* 0x0001300401007387 */ /* 0x000fe20000100a00 */
[C---:B--2---:R-:W-:Y:S03]  /*22630*/  HMMA.1688.F32.TF32 R12, R232.reuse, R62, R104 ;  /* 0x0000003ee80c723c */ /* 0x044fe60000081068 */
[----:B------:R2:W-:Y:S01]  /*22640*/  STL.64 [R1+0x138], R6 ;  /* 0x0001380601007387 */ /* 0x0005e20000100a00 */
[----:B------:R-:W-:Y:S01]  /*22650*/  IMAD.MOV.U32 R75, RZ, RZ, R191 ;  /* 0x000000ffff4b7224 */ /* 0x000fe200078e00bf */
[----:B------:R-:W-:Y:S01]  /*22660*/  MOV R132, R44 ;  /* 0x0000002c00847202 */ /* 0x000fe20000000f00 */
[----:B------:R-:W-:Y:S01]  /*22670*/  IMAD.MOV.U32 R133, RZ, RZ, R45 ;  /* 0x000000ffff857224 */ /* 0x000fe200078e002d */
[----:B------:R-:W-:Y:S01]  /*22680*/  MOV R135, R49 ;  /* 0x0000003100877202 */ /* 0x000fe20000000f00 */
[C---:B---3--:R-:W-:Y:S01]  /*22690*/  HMMA.1688.F32.TF32 R8, R232.reuse, R42, R108 ;  /* 0x0000002ae808723c */ /* 0x048fe2000008106c */
[----:B------:R-:W-:Y:S01]  /*226a0*/  IMAD.MOV.U32 R134, RZ, RZ, R48 ;  /* 0x000000ffff867224 */ /* 0x000fe200078e0030 */
[----:B------:R-:W-:Y:S04]  /*226b0*/  LDS R84, [R2+0x14600] ;  /* 0x0146000002547984 */ /* 0x000fe80000000800 */
[----:B------:R-:W-:Y:S02]  /*226c0*/  LDS R86, [R2+0x16600] ;  /* 0x0166000002567984 */ /* 0x000fe40000000800 */
[----:B--2---:R-:W-:Y:S02]  /*226d0*/  HMMA.1688.F32.TF32 R4, R232, R66, R100 ;  /* 0x00000042e804723c */ /* 0x004fe40000081064 */
[----:B------:R-:W-:Y:S04]  /*226e0*/  STL [R1+0xec0], R225 ;  /* 0x000ec0e101007387 */ /* 0x000fe80000100800 */
[----:B------:R-:W-:Y:S04]  /*226f0*/  STL [R1+0xebc], R226 ;  /* 0x000ebce201007387 */ /* 0x000fe80000100800 */
[----:B------:R-:W-:Y:S04]  /*22700*/  STL [R1+0xeb8], R227 ;  /* 0x000eb8e301007387 */ /* 0x000fe80000100800 */
[----:B------:R-:W-:Y:S04]  /*22710*/  LDS R85, [R3+0x14600] ;  /* 0x0146000003557984 */ /* 0x000fe80000000800 */
[----:B------:R-:W2:Y:S01]  /*22720*/  LDS R87, [R3+0x16600] ;  /* 0x0166000003577984 */ /* 0x000ea20000000800 */
[----:B-1----:R-:W-:Y:S03]  /*22730*/  HMMA.1688.F32.TF32 R220, R20, R58, R220 ;  /* 0x0000003a14dc723c */ /* 0x002fe600000810dc */
[----:B------:R-:W-:Y:S04]  /*22740*/  LDS R140, [R2+0x18000] ;  /* 0x01800000028c7984 */ /* 0x000fe80000000800 */
[----:B------:R-:W-:Y:S04]  /*22750*/  STL.64 [R1+0x120], R4 ;  /* 0x0001200401007387 */ /* 0x000fe80000100a00 */
[----:B------:R1:W-:Y:S04]  /*22760*/  STL.64 [R1+0x128], R6 ;  /* 0x0001280601007387 */ /* 0x0003e80000100a00 */
[----:B------:R-:W-:Y:S04]  /*22770*/  STL.64 [R1+0x110], R12 ;  /* 0x0001100c01007387 */ /* 0x000fe80000100a00 */
[----:B------:R3:W-:Y:S01]  /*22780*/  STL.64 [R1+0x118], R14 ;  /* 0x0001180e01007387 */ /* 0x0007e20000100a00 */
[----:B-1----:R-:W-:Y:S03]  /*22790*/  HMMA.1688.F32.TF32 R4, R232, R38, R112 ;  /* 0x00000026e804723c */ /* 0x002fe60000081070 */
[----:B------:R-:W-:Y:S04]  /*227a0*/  STL.64 [R1+0x100], R8 ;  /* 0x0001000801007387 */ /* 0x000fe80000100a00 */
[----:B------:R1:W-:Y:S01]  /*227b0*/  STL.64 [R1+0x108], R10 ;  /* 0x0001080a01007387 */ /* 0x0003e20000100a00 */
[C---:B---3--:R-:W-:Y:S03]  /*227c0*/  HMMA.1688.F32.TF32 R12, R236.reuse, R50, R116 ;  /* 0x00000032ec0c723c */ /* 0x048fe60000081074 */
[----:B------:R-:W-:Y:S04]  /*227d0*/  LDS R142, [R2+0x1a000] ;  /* 0x01a00000028e7984 */ /* 0x000fe80000000800 */
[----:B------:R-:W-:Y:S01]  /*227e0*/  LDS R141, [R3+0x18000] ;  /* 0x01800000038d7984 */ /* 0x000fe20000000800 */
[----:B-1----:R-:W-:Y:S01]  /*227f0*/  HMMA.1688.F32.TF32 R8, R236, R46, R120 ;  /* 0x0000002eec08723c */ /* 0x002fe20000081078 */
[----:B------:R-:W-:Y:S01]  /*22800*/  MOV R92, R186 ;  /* 0x000000ba005c7202 */ /* 0x000fe20000000f00 */
[----:B------:R-:W-:Y:S01]  /*22810*/  IMAD.MOV.U32 R93, RZ, RZ, R180 ;  /* 0x000000ffff5d7224 */ /* 0x000fe200078e00b4 */
[----:B------:R-:W-:Y:S01]  /*22820*/  MOV R95, R176 ;  /* 0x000000b0005f7202 */ /* 0x000fe20000000f00 */
[----:B------:R-:W-:Y:S01]  /*22830*/  IMAD.MOV.U32 R94, RZ, RZ, R181 ;  /* 0x000000ffff5e7224 */ /* 0x000fe200078e00b5 */
[----:B------:R-:W-:-:S02]  /*22840*/  MOV R26, R179 ;  /* 0x000000b3001a7202 */ /* 0x000fc40000000f00 */
[----:B------:R-:W-:Y:S04]  /*22850*/  STL.64 [R1+0xf0], R4 ;  /* 0x0000f00401007387 */ /* 0x000fe80000100a00 */
[----:B------:R1:W-:Y:S04]  /*22860*/  STL.64 [R1+0xf8], R6 ;  /* 0x0000f80601007387 */ /* 0x0003e80000100a00 */
[----:B------:R-:W-:Y:S04]  /*22870*/  STL.64 [R1+0xe0], R12 ;  /* 0x0000e00c01007387 */ /* 0x000fe80000100a00 */
[----:B------:R-:W-:Y:S01]  /*22880*/  STL.64 [R1+0xe8], R14 ;  /* 0x0000e80e01007387 */ /* 0x000fe20000100a00 */
[----:B------:R-:W-:Y:S01]  /*22890*/  HMMA.1688.F32.TF32 R232, R236, R62, R136 ;  /* 0x0000003eece8723c */ /* 0x000fe20000081088 */
[----:B------:R-:W-:-:S02]  /*228a0*/  IMAD.MOV.U32 R27, RZ, RZ, R182 ;  /* 0x000000ffff1b7224 */ /* 0x000fc400078e00b6 */
[----:B------:R-:W-:Y:S04]  /*228b0*/  LDS R143, [R3+0x1a000] ;  /* 0x01a00000038f7984 */ /* 0x000fe80000000800 */
[----:B------:R-:W-:Y:S04]  /*228c0*/  STL.64 [R1+0xd0], R8 ;  /* 0x0000d00801007387 */ /* 0x000fe80000100a00 */
[----:B------:R-:W-:Y:S04]  /*228d0*/  STL.64 [R1+0xd8], R10 ;  /* 0x0000d80a01007387 */ /* 0x000fe80000100a00 */
[----:B------:R-:W-:Y:S04]  /*228e0*/  LDS R8, [R2+0x14300] ;  /* 0x0143000002087984 */ /* 0x000fe80000000800 */
[----:B------:R-:W-:Y:S04]  /*228f0*/  LDS R10, [R2+0x16300] ;  /* 0x01630000020a7984 */ /* 0x000fe80000000800 */
[----:B------:R-:W-:Y:S04]  /*22900*/  LDS R9, [R3+0x14300] ;  /* 0x0143000003097984 */ /* 0x000fe80000000800 */
[----:B------:R-:W3:Y:S01]  /*22910*/  LDS R11, [R3+0x16300] ;  /* 0x01630000030b7984 */ /* 0x000ee20000000800 */
[----:B-1----:R-:W-:Y:S01]  /*22920*/  HMMA.1688.F32.TF32 R4, R236, R58, R124 ;  /* 0x0000003aec04723c */ /* 0x002fe2000008107c */
[----:B------:R-:W-:Y:S01]  /*22930*/  IMAD.MOV.U32 R136, RZ, RZ, R60 ;  /* 0x000000ffff887224 */ /* 0x000fe200078e003c */
[----:B------:R-:W-:Y:S01]  /*22940*/  MOV R138, R64 ;  /* 0x00000040008a7202 */ /* 0x000fe20000000f00 */
[----:B------:R-:W-:Y:S01]  /*22950*/  IMAD.MOV.U32 R137, RZ, RZ, R61 ;  /* 0x000000ffff897224 */ /* 0x000fe200078e003d */
[----:B------:R-:W-:Y:S01]  /*22960*/  LDS R124, [R2+0x18100] ;  /* 0x01810000027c7984 */ /* 0x000fe20000000800 */
[----:B------:R-:W-:-:S03]  /*22970*/  IMAD.MOV.U32 R139, RZ, RZ, R65 ;  /* 0x000000ffff8b7224 */ /* 0x000fc600078e0041 */
[----:B--2---:R-:W-:Y:S01]  /*22980*/  HMMA.1688.F32.TF32 R32, R84, R58, R32 ;  /* 0x0000003a5420723c */ /* 0x004fe20000081020 */
[----:B------:R-:W-:Y:S04]  /*22990*/  LDS R126, [R2+0x1a100] ;  /* 0x01a10000027e7984 */ /* 0x000fe80000000800 */
[----:B------:R-:W-:Y:S03]  /*229a0*/  LDS R125, [R3+0x18100] ;  /* 0x01810000037d7984 */ /* 0x000fe60000000800 */
[-C--:B------:R-:W-:Y:S01]  /*229b0*/  HMMA.1688.F32.TF32 R216, R20, R46.reuse, R216 ;  /* 0x0000002e14d8723c */ /* 0x080fe200000810d8 */
[----:B------:R-:W-:Y:S04]  /*229c0*/  LDS R127, [R3+0x1a100] ;  /* 0x01a10000037f7984 */ /* 0x000fe80000000800 */
[----:B------:R-:W-:Y:S03]  /*229d0*/  LDS R120, [R2+0x18200] ;  /* 0x0182000002787984 */ /* 0x000fe60000000800 */
[----:B------:R-:W-:Y:S01]  /*229e0*/  IMAD.MOV.U32 R224, RZ, RZ, R4 ;  /* 0x000000ffffe07224 */ /* 0x000fe200078e0004 */
[----:B------:R-:W-:Y:S01]  /*229f0*/  MOV R225, R5 ;  /* 0x0000000500e17202 */ /* 0x000fe20000000f00 */
[----:B------:R-:W-:Y:S01]  /*22a00*/  IMAD.MOV.U32 R226, RZ, RZ, R6 ;  /* 0x000000ffffe27224 */ /* 0x000fe200078e0006 */
[----:B------:R-:W-:Y:S01]  /*22a10*/  HMMA.1688.F32.TF32 R28, R84, R46, R28 ;  /* 0x0000002e541c723c */ /* 0x000fe2000008101c */
[----:B------:R-:W-:Y:S01]  /*22a20*/  IMAD.MOV.U32 R227, RZ, RZ, R7 ;  /* 0x000000ffffe37224 */ /* 0x000fe200078e0007 */
[----:B------:R-:W-:Y:S04]  /*22a30*/  LDS R122, [R2+0x1a200] ;  /* 0x01a20000027a7984 */ /* 0x000fe80000000800 */
[----:B------:R-:W-:Y:S02]  /*22a40*/  LDS R121, [R3+0x18200] ;  /* 0x0182000003797984 */ /* 0x000fe40000000800 */
[C---:B------:R-:W-:Y:S02]  /*22a50*/  HMMA.1688.F32.TF32 R4, R236.reuse, R54, R128 ;  /* 0x00000036ec04723c */ /* 0x040fe40000081080 */
[----:B------:R-:W-:Y:S06]  /*22a60*/  LDS R123, [R3+0x1a200] ;  /* 0x01a20000037b7984 */ /* 0x000fec0000000800 */
[----:B------:R-:W-:Y:S08]  /*22a70*/  HMMA.1688.F32.TF32 R236, R236, R38, R144 ;  /* 0x00000026ecec723c */ /* 0x000ff00000081090 */
[C---:B---3--:R-:W-:Y:S08]  /*22a80*/  HMMA.1688.F32.TF32 R12, R8.reuse, R46, R152 ;  /* 0x0000002e080c723c */ /* 0x048ff00000081098 */
[----:B------:R-:W-:Y:S01]  /*22a90*/  HMMA.1688.F32.TF32 R16, R8, R50, R148 ;  /* 0x000000320810723c */ /* 0x000fe20000081094 */
[----:B------:R-:W-:Y:S04]  /*22aa0*/  STL.64 [R1+0xb0], R4 ;  /* 0x0000b00401007387 */ /* 0x000fe80000100a00 */
[----:B------:R-:W-:Y:S04]  /*22ab0*/  STL.64 [R1+0xb8], R6 ;  /* 0x0000b80601007387 */ /* 0x000fe80000100a00 */
[----:B------:R-:W-:Y:S04]  /*22ac0*/  STL [R1+0xea4], R236 ;  /* 0x000ea4ec01007387 */ /* 0x000fe80000100800 */
[----:B------:R-:W-:Y:S04]  /*22ad0*/  STL [R1+0xea0], R237 ;  /* 0x000ea0ed01007387 */ /* 0x000fe80000100800 */
[----:B------:R-:W-:Y:S04]  /*22ae0*/  STL [R1+0xe9c], R238 ;  /* 0x000e9cee01007387 */ /* 0x000fe80000100800 */
[----:B------:R-:W-:Y:S01]  /*22af0*/  STL [R1+0xe98], R239 ;  /* 0x000e98ef01007387 */ /* 0x000fe20000100800 */
[----:B------:R-:W-:-:S03]  /*22b00*/  IMAD.MOV.U32 R252, RZ, RZ, R15 ;  /* 0x000000fffffc7224 */ /* 0x000fc600078e000f */
[----:B------:R-:W-:Y:S04]  /*22b10*/  STL.64 [R1+0x250], R12 ;  /* 0x0002500c01007387 */ /* 0x000fe80000100a00 */
[----:B------:R-:W-:Y:S04]  /*22b20*/  STL.64 [R1+0x260], R16 ;  /* 0x0002601001007387 */ /* 0x000fe80000100a00 */
[----:B------:R-:W-:Y:S04]  /*22b30*/  STL.64 [R1+0x268], R18 ;  /* 0x0002681201007387 */ /* 0x000fe80000100a00 */
[----:B------:R1:W-:Y:S04]  /*22b40*/  STL [R1+0x258], R14 ;  /* 0x0002580e01007387 */ /* 0x0003e80000100800 */
[----:B------:R-:W-:Y:S04]  /*22b50*/  LDS R4, [R2+0x14400] ;  /* 0x0144000002047984 */ /* 0x000fe80000000800 */
[----:B------:R-:W-:Y:S01]  /*22b60*/  LDS R6, [R2+0x16400] ;  /* 0x0164000002067984 */ /* 0x000fe20000000800 */
[----:B-1----:R-:W-:Y:S03]  /*22b70*/  HMMA.1688.F32.TF32 R12, R8, R58, R156 ;  /* 0x0000003a080c723c */ /* 0x002fe6000008109c */
[----:B------:R1:W-:Y:S01]  /*22b80*/  STL [R1+0xea8], R252 ;  /* 0x000ea8fc01007387 */ /* 0x0003e20000100800 */
[----:B------:R-:W-:Y:S01]  /*22b90*/  IMAD.MOV.U32 R16, RZ, RZ, R192 ;  /* 0x000000ffff107224 */ /* 0x000fe200078e00c0 */
[----:B------:R-:W-:Y:S01]  /*22ba0*/  MOV R18, R194 ;  /* 0x000000c200127202 */ /* 0x000fe20000000f00 */
[----:B------:R-:W-:Y:S01]  /*22bb0*/  IMAD.MOV.U32 R17, RZ, RZ, R193 ;  /* 0x000000ffff117224 */ /* 0x000fe200078e00c1 */
[----:B------:R-:W-:Y:S01]  /*22bc0*/  LDS R5, [R3+0x14400] ;  /* 0x0144000003057984 */ /* 0x000fe20000000800 */
[----:B------:R-:W-:-:S03]  /*22bd0*/  IMAD.MOV.U32 R19, RZ, RZ, R195 ;  /* 0x000000ffff137224 */ /* 0x000fc600078e00c3 */
[----:B------:R-:W2:Y:S04]  /*22be0*/  LDS R7, [R3+0x16400] ;  /* 0x0164000003077984 */ /* 0x000ea80000000800 */
[----:B------:R-:W-:Y:S04]  /*22bf0*/  LDS R156, [R2+0x14700] ;  /* 0x01470000029c7984 */ /* 0x000fe80000000800 */
[----:B------:R-:W-:Y:S04]  /*22c00*/  LDS R158, [R2+0x16700] ;  /* 0x01670000029e7984 */ /* 0x000fe80000000800 */
[----:B------:R-:W-:Y:S01]  /*22c10*/  LDS R157, [R3+0x14700] ;  /* 0x01470000039d7984 */ /* 0x000fe20000000800 */
[----:B------:R-:W-:Y:S01]  /*22c20*/  MOV R236, R12 ;  /* 0x0000000c00ec7202 */ /* 0x000fe20000000f00 */
[----:B------:R-:W-:Y:S01]  /*22c30*/  IMAD.MOV.U32 R237, RZ, RZ, R13 ;  /* 0x000000ffffed7224 */ /* 0x000fe200078e000d */
[----:B------:R-:W-:Y:S01]  /*22c40*/  MOV R239, R15 ;  /* 0x0000000f00ef7202 */ /* 0x000fe20000000f00 */
[----:B------:R-:W-:Y:S01]  /*22c50*/  IMAD.MOV.U32 R238, RZ, RZ, R14 ;  /* 0x000000ffffee7224 */ /* 0x000fe200078e000e */
[----:B------:R-:W-:Y:S01]  /*22c60*/  LDS R159, [R3+0x16700] ;  /* 0x01670000039f7984 */ /* 0x000fe20000000800 */
[----:B------:R-:W-:Y:S03]  /*22c70*/  HMMA.1688.F32.TF32 R12, R8, R54, R160 ;  /* 0x00000036080c723c */ /* 0x000fe600000810a0 */
[----:B------:R-:W-:Y:S04]  /*22c80*/  STL [R1+0xeb4], R238 ;  /* 0x000eb4ee01007387 */ /* 0x000fe80000100800 */
[----:B------:R-:W-:Y:S04]  /*22c90*/  STL [R1+0xeb0], R237 ;  /* 0x000eb0ed01007387 */ /* 0x000fe80000100800 */
[----:B------:R-:W-:Y:S11]  /*22ca0*/  STL [R1+0xeac], R236 ;  /* 0x000eacec01007387 */ /* 0x000ff60000100800 */
[----:B------:R-:W-:Y:S01]  /*22cb0*/  @!UPT UIADD3 URZ, URZ, URZ, URZ ;  /* 0x0000003f3f3ff290 */ /* 0x000fe2000fffe03f */
[----:B------:R-:W-:Y:S01]  /*22cc0*/  STL.64 [R1+0x230], R12 ;  /* 0x0002300c01007387 */ /* 0x000fe20000100a00 */
[----:B-1----:R-:W-:-:S03]  /*22cd0*/  IMAD.MOV.U32 R252, RZ, RZ, R15 ;  /* 0x000000fffffc7224 */ /* 0x002fc600078e000f */
[----:B------:R1:W-:Y:S04]  /*22ce0*/  STL [R1+0x238], R14 ;  /* 0x0002380e01007387 */ /* 0x0003e80000100800 */
[----:B------:R-:W3:Y:S04]  /*22cf0*/  LDL.LU R214, [R1+0xf7c] ;  /* 0x000f7c0001d67983 */ /* 0x000ee80000300800 */
[----:B------:R-:W3:Y:S01]  /*22d00*/  LDL.LU R215, [R1+0xf78] ;  /* 0x000f780001d77983 */ /* 0x000ee20000300800 */
[----:B-1----:R-:W-:Y:S03]  /*22d10*/  HMMA.1688.F32.TF32 R12, R8, R66, R164 ;  /* 0x00000042080c723c */ /* 0x002fe600000810a4 */
[----:B------:R-:W2:Y:S04]  /*22d20*/  LDL.LU R208, [R1+0xf74] ;  /* 0x000f740001d07983 */ /* 0x000ea80000300800 */
[----:B------:R-:W2:Y:S04]  /*22d30*/  LDL.LU R209, [R1+0xf70] ;  /* 0x000f700001d17983 */ /* 0x000ea80000300800 */
[----:B------:R-:W2:Y:S04]  /*22d40*/  LDL.LU R210, [R1+0xf6c] ;  /* 0x000f6c0001d27983 */ /* 0x000ea80000300800 */
[----:B------:R-:W2:Y:S04]  /*22d50*/  LDL.LU R211, [R1+0xf68] ;  /* 0x000f680001d37983 */ /* 0x000ea80000300800 */
[----:B------:R-:W4:Y:S04]  /*22d60*/  LDL.LU R204, [R1+0xf64] ;  /* 0x000f640001cc7983 */ /* 0x000f280000300800 */
[----:B------:R-:W4:Y:S01]  /*22d70*/  LDL.LU R205, [R1+0xf60] ;  /* 0x000f600001cd7983 */ /* 0x000f220000300800 */
[----:B------:R-:W-:Y:S01]  /*22d80*/  IMAD.MOV.U32 R166, RZ, RZ, R12 ;  /* 0x000000ffffa67224 */ /* 0x000fe200078e000c */
[----:B------:R-:W-:Y:S01]  /*22d90*/  MOV R165, R13 ;  /* 0x0000000d00a57202 */ /* 0x000fe20000000f00 */
[----:B------:R-:W-:Y:S01]  /*22da0*/  IMAD.MOV.U32 R164, RZ, RZ, R14 ;  /* 0x000000ffffa47224 */ /* 0x000fe200078e000e */
[----:B------:R-:W4:Y:S01]  /*22db0*/  LDL.LU R206, [R1+0xf5c] ;  /* 0x000f5c0001ce7983 */ /* 0x000f220000300800 */
[----:B------:R-:W-:-:S02]  /*22dc0*/  IMAD.MOV.U32 R0, RZ, RZ, R15 ;  /* 0x000000ffff007224 */ /* 0x000fc400078e000f */
[C---:B------:R-:W-:Y:S01]  /*22dd0*/  HMMA.1688.F32.TF32 R12, R8.reuse, R62, R168 ;  /* 0x0000003e080c723c */ /* 0x040fe200000810a8 */
[----:B------:R-:W4:Y:S04]  /*22de0*/  LDL.LU R207, [R1+0xf58] ;  /* 0x000f580001cf7983 */ /* 0x000f280000300800 */
[----:B------:R-:W5:Y:S04]  /*22df0*/  LDL.LU R200, [R1+0xf54] ;  /* 0x000f540001c87983 */ /* 0x000f680000300800 */
[----:B------:R-:W5:Y:S04]  /*22e00*/  LDL.LU R201, [R1+0xf50] ;  /* 0x000f500001c97983 */ /* 0x000f680000300800 */
[----:B------:R-:W5:Y:S04]  /*22e10*/  LDL.LU R202, [R1+0xf4c] ;  /* 0x000f4c0001ca7983 */ /* 0x000f680000300800 */
[----:B------:R-:W5:Y:S04]  /*22e20*/  LDL.LU R203, [R1+0xf48] ;  /* 0x000f480001cb7983 */ /* 0x000f680000300800 */
[----:B------:R-:W3:Y:S03]  /*22e30*/  LDL.LU R196, [R1+0xf44] ;  /* 0x000f440001c47983 */ /* 0x000ee60000300800 */
[----:B------:R-:W-:Y:S01]  /*22e40*/  MOV R170, R12 ;  /* 0x0000000c00aa7202 */ /* 0x000fe20000000f00 */
[----:B------:R-:W-:Y:S01]  /*22e50*/  IMAD.MOV.U32 R169, RZ, RZ, R13 ;  /* 0x000000ffffa97224 */ /* 0x000fe200078e000d */
[----:B------:R-:W-:Y:S01]  /*22e60*/  MOV R167, R15 ;  /* 0x0000000f00a77202 */ /* 0x000fe20000000f00 */
[----:B------:R-:W-:Y:S01]  /*22e70*/  IMAD.MOV.U32 R168, RZ, RZ, R14 ;  /* 0x000000ffffa87224 */ /* 0x000fe200078e000e */
[----:B------:R-:W3:Y:S01]  /*22e80*/  LDL.LU R197, [R1+0xf40] ;  /* 0x000f400001c57983 */ /* 0x000ee20000300800 */
[----:B------:R-:W-:Y:S03]  /*22e90*/  HMMA.1688.F32.TF32 R12, R8, R42, R172 ;  /* 0x0000002a080c723c */ /* 0x000fe600000810ac */
[----:B------:R-:W3:Y:S04]  /*22ea0*/  LDL.LU R198, [R1+0xf3c] ;  /* 0x000f3c0001c67983 */ /* 0x000ee80000300800 */
[----:B------:R-:W3:Y:S04]  /*22eb0*/  LDL.LU R199, [R1+0xf38] ;  /* 0x000f380001c77983 */ /* 0x000ee80000300800 */
[----:B------:R-:W3:Y:S04]  /*22ec0*/  LDL.LU R192, [R1+0xf34] ;  /* 0x000f340001c07983 */ /* 0x000ee80000300800 */
[----:B------:R-:W3:Y:S04]  /*22ed0*/  LDL.LU R193, [R1+0xf30] ;  /* 0x000f300001c17983 */ /* 0x000ee80000300800 */
[----:B------:R-:W3:Y:S04]  /*22ee0*/  LDL.LU R194, [R1+0xf2c] ;  /* 0x000f2c0001c27983 */ /* 0x000ee80000300800 */
[----:B------:R-:W3:Y:S01]  /*22ef0*/  LDL.LU R195, [R1+0xf28] ;  /* 0x000f280001c37983 */ /* 0x000ee20000300800 */
[----:B------:R-:W-:Y:S01]  /*22f00*/  IMAD.MOV.U32 R238, RZ, RZ, R12 ;  /* 0x000000ffffee7224 */ /* 0x000fe200078e000c */
[----:B------:R-:W-:Y:S01]  /*22f10*/  MOV R236, R14 ;  /* 0x0000000e00ec7202 */ /* 0x000fe20000000f00 */
[----:B------:R-:W-:Y:S01]  /*22f20*/  IMAD.MOV.U32 R237, RZ, RZ, R13 ;  /* 0x000000ffffed7224 */ /* 0x000fe200078e000d */
[----:B------:R-:W-:Y:S01]  /*22f30*/  MOV R13, R189 ;  /* 0x000000bd000d7202 */ /* 0x000fe20000000f00 */
[----:B------:R-:W-:-:S02]  /*22f40*/  IMAD.MOV.U32 R12, RZ, RZ, R188 ;  /* 0x000000ffff0c7224 */ /* 0x000fc400078e00bc */
[----:B------:R-:W3:Y:S01]  /*22f50*/  LDL.LU R188, [R1+0xf24] ;  /* 0x000f240001bc7983 */ /* 0x000ee20000300800 */
[----:B------:R-:W-:Y:S02]  /*22f60*/  IMAD.MOV.U32 R171, RZ, RZ, R15 ;  /* 0x000000ffffab7224 */ /* 0x000fe400078e000f */
[----:B------:R-:W-:Y:S01]  /*22f70*/  IMAD.MOV.U32 R14, RZ, RZ, R184 ;  /* 0x000000ffff0e7224 */ /* 0x000fe200078e00b8 */
[----:B------:R-:W3:Y:S01]  /*22f80*/  LDL.LU R189, [R1+0xf20] ;  /* 0x000f200001bd7983 */ /* 0x000ee20000300800 */
[----:B------:R-:W-:-:S03]  /*22f90*/  IMAD.MOV.U32 R15, RZ, RZ, R185 ;  /* 0x000000ffff0f7224 */ /* 0x000fc600078e00b9 */
        /* <DEDUP_REMOVED lines=19> */
[C---:B--2---:R-:W-:Y:S08]  /*230d0*/  HMMA.1688.F32.TF32 R208, R4.reuse, R38, R208 ;  /* 0x0000002604d0723c */ /* 0x044ff000000810d0 */
[C---:B----4-:R-:W-:Y:S08]  /*230e0*/  HMMA.1688.F32.TF32 R204, R4.reuse, R42, R204 ;  /* 0x0000002a04cc723c */ /* 0x050ff000000810cc */
[C---:B-----5:R-:W-:Y:S08]  /*230f0*/  HMMA.1688.F32.TF32 R200, R4.reuse, R62, R200 ;  /* 0x0000003e04c8723c */ /* 0x060ff000000810c8 */
[C---:B---3--:R-:W-:Y:S08]  /*23100*/  HMMA.1688.F32.TF32 R196, R4.reuse, R66, R196 ;  /* 0x0000004204c4723c */ /* 0x048ff000000810c4 */
[----:B------:R-:W-:Y:S08]  /*23110*/  HMMA.1688.F32.TF32 R192, R4, R54, R192 ;  /* 0x0000003604c0723c */ /* 0x000ff000000810c0 */
[----:B------:R-:W-:Y:S08]  /*23120*/  HMMA.1688.F32.TF32 R176, R8, R38, R176 ;  /* 0x0000002608b0723c */ /* 0x000ff000000810b0 */
[C---:B------:R-:W-:Y:S08]  /*23130*/  HMMA.1688.F32.TF32 R180, R4.reuse, R50, R180 ;  /* 0x0000003204b4723c */ /* 0x040ff000000810b4 */
[C---:B------:R-:W-:Y:S08]  /*23140*/  HMMA.1688.F32.TF32 R184, R4.reuse, R46, R184 ;  /* 0x0000002e04b8723c */ /* 0x040ff000000810b8 */
[----:B------:R-:W-:Y:S01]  /*23150*/  HMMA.1688.F32.TF32 R188, R4, R58, R188 ;  /* 0x0000003a04bc723c */ /* 0x000fe200000810bc */
[----:B------:R-:W1:Y:S04]  /*23160*/  LDSM.16.M88.4 R100, [R91+0x80080] ;  /* 0x080080005b64783b */ /* 0x000e680000000200 */
[----:B------:R-:W-:Y:S03]  /*23170*/  LDSM.16.M88.4 R108, [R91+0x81080] ;  /* 0x081080005b6c783b */ /* 0x000fe60000000200 */
[C---:B------:R-:W-:Y:S01]  /*23180*/  HMMA.1688.F32.TF32 R4, R20.reuse, R54, R96 ;  /* 0x000000361404723c */ /* 0x040fe20000081060 */
[----:B------:R-:W2:Y:S04]  /*23190*/  LDSM.16.M88.4 R96, [R91+0x80880] ;  /* 0x080880005b60783b */ /* 0x000ea80000000200 */
[----:B------:R-:W3:Y:S04]  /*231a0*/  LDSM.16.M88.4 R104, [R91+0x81880] ;  /* 0x081880005b68783b */ /* 0x000ee80000000200 */
[----:B------:R-:W4:Y:S01]  /*231b0*/  LDSM.16.M88.4 R116, [R91+0x82080] ;  /* 0x082080005b74783b */ /* 0x000f220000000200 */
[----:B------:R-:W-:Y:S03]  /*231c0*/  HMMA.1688.F32.TF32 R8, R20, R66, R92 ;  /* 0x000000421408723c */ /* 0x000fe6000008105c */
[----:B------:R-:W2:Y:S04]  /*231d0*/  LDSM.16.M88.4 R112, [R91+0x82880] ;  /* 0x082880005b70783b */ /* 0x000ea80000000200 */
[----:B------:R-:W1:Y:S04]  /*231e0*/  LDSM.16.M88.4 R92, [R91+0x83080] ;  /* 0x083080005b5c783b */ /* 0x000e680000000200 */
[----:B------:R-:W1:Y:S04]  /*231f0*/  LDSM.16.M88.4 R88, [R91+0x83880] ;  /* 0x083880005b58783b */ /* 0x000e680000000200 */
[----:B------:R-:W-:Y:S04]  /*23200*/  STL.64 [R1+0xe60], R178 ;  /* 0x000e60b201007387 */ /* 0x000fe80000100a00 */
[----:B------:R-:W-:Y:S04]  /*23210*/  STL.64 [R1+0xe58], R176 ;  /* 0x000e58b001007387 */ /* 0x000fe80000100a00 */
[----:B------:R-:W-:Y:S04]  /*23220*/  STL.64 [R1+0xe70], R182 ;  /* 0x000e70b601007387 */ /* 0x000fe80000100a00 */
[----:B------:R-:W-:Y:S04]  /*23230*/  STL.64 [R1+0xe68], R180 ;  /* 0x000e68b401007387 */ /* 0x000fe80000100a00 */
[----:B------:R-:W-:Y:S04]  /*23240*/  STL.64 [R1+0xe80], R186 ;  /* 0x000e80ba01007387 */ /* 0x000fe80000100a00 */
[----:B------:R1:W-:Y:S04]  /*23250*/  STL.64 [R1+0xe78], R184 ;  /* 0x000e78b801007387 */ /* 0x0003e80000100a00 */
[----:B------:R-:W-:Y:S04]  /*23260*/  STL.64 [R1+0xe90], R190 ;  /* 0x000e90be01007387 */ /* 0x000fe80000100a00 */
[----:B------:R1:W-:Y:S04]  /*23270*/  STL.64 [R1+0xe88], R188 ;  /* 0x000e88bc01007387 */ /* 0x0003e80000100a00 */
[----:B------:R-:W5:Y:S04]  /*23280*/  LDL.LU R128, [R1+0x2c0] ;  /* 0x0002c00001807983 */ /* 0x000f680000300800 */
[----:B------:R-:W5:Y:S04]  /*23290*/  LDL.LU R129, [R1+0x2c4] ;  /* 0x0002c40001817983 */ /* 0x000f680000300800 */
[----:B------:R-:W5:Y:S04]  /*232a0*/  LDL.LU R130, [R1+0x2c8] ;  /* 0x0002c80001827983 */ /* 0x000f680000300800 */
[----:B------:R-:W5:Y:S04]  /*232b0*/  LDL.LU R131, [R1+0x2cc] ;  /* 0x0002cc0001837983 */ /* 0x000f680000300800 */
[----:B-1----:R-:W-:Y:S04]  /*232c0*/  STL [R1+0xdcc], R102 ;  /* 0x000dcc6601007387 */ /* 0x002fe80000100800 */
[----:B------:R-:W-:Y:S04]  /*232d0*/  STL [R1+0xdc8], R103 ;  /* 0x000dc86701007387 */ /* 0x000fe80000100800 */
[----:B--2---:R-:W-:Y:S04]  /*232e0*/  STL [R1+0xdd4], R98 ;  /* 0x000dd46201007387 */ /* 0x004fe80000100800 */
[----:B------:R-:W-:Y:S04]  /*232f0*/  STL [R1+0xdd0], R99 ;  /* 0x000dd06301007387 */ /* 0x000fe80000100800 */
[----:B------:R-:W-:Y:S04]  /*23300*/  STL [R1+0xddc], R110 ;  /* 0x000ddc6e01007387 */ /* 0x000fe80000100800 */
[----:B------:R-:W-:Y:S04]  /*23310*/  STL [R1+0xdd8], R111 ;  /* 0x000dd86f01007387 */ /* 0x000fe80000100800 */
[----:B---3--:R-:W-:Y:S04]  /*23320*/  STL [R1+0xde4], R106 ;  /* 0x000de46a01007387 */ /* 0x008fe80000100800 */
[----:B------:R-:W-:Y:S04]  /*23330*/  STL [R1+0xde0], R107 ;  /* 0x000de06b01007387 */ /* 0x000fe80000100800 */
[----:B----4-:R-:W-:Y:S04]  /*23340*/  STL [R1+0xdec], R118 ;  /* 0x000dec7601007387 */ /* 0x010fe80000100800 */
        /* <DEDUP_REMOVED lines=34> */
[----:B------:R-:W4:Y:S01]  /*23570*/  LDL.LU R163, [R1+0x28c] ;  /* 0x00028c0001a37983 */ /* 0x000f220000300800 */
[----:B------:R-:W-:Y:S01]  /*23580*/  MOV R144, R57 ;  /* 0x0000003900907202 */ /* 0x000fe20000000f00 */
[----:B------:R-:W-:Y:S01]  /*23590*/  IMAD.MOV.U32 R145, RZ, RZ, R56 ;  /* 0x000000ffff917224 */ /* 0x000fe200078e0038 */
[----:B------:R-:W-:Y:S01]  /*235a0*/  HMMA.1688.F32.TF32 R68, R84, R54, R68 ;  /* 0x000000365444723c */ /* 0x000fe20000081044 */
[----:B------:R-:W-:Y:S01]  /*235b0*/  IMAD.MOV.U32 R146, RZ, RZ, R53 ;  /* 0x000000ffff927224 */ /* 0x000fe200078e0035 */
[----:B------:R-:W-:-:S06]  /*235c0*/  MOV R147, R52 ;  /* 0x0000003400937202 */ /* 0x000fcc0000000f00 */
[----:B------:R-:W-:Y:S08]  /*235d0*/  HMMA.1688.F32.TF32 R72, R84, R66, R72 ;  /* 0x000000425448723c */ /* 0x000ff00000081048 */
[-C--:B------:R-:W-:Y:S08]  /*235e0*/  HMMA.1688.F32.TF32 R12, R20, R62.reuse, R12 ;  /* 0x0000003e140c723c */ /* 0x080ff0000008100c */
[----:B------:R-:W-:Y:S08]  /*235f0*/  HMMA.1688.F32.TF32 R76, R84, R62, R76 ;  /* 0x0000003e544c723c */ /* 0x000ff0000008104c */
[C---:B------:R-:W-:Y:S08]  /*23600*/  HMMA.1688.F32.TF32 R212, R20.reuse, R50, R212 ;  /* 0x0000003214d4723c */ /* 0x040ff000000810d4 */
[C---:B------:R-:W-:Y:S08]  /*23610*/  HMMA.1688.F32.TF32 R16, R20.reuse, R42, R16 ;  /* 0x0000002a1410723c */ /* 0x040ff00000081010 */
[----:B------:R-:W-:Y:S08]  /*23620*/  HMMA.1688.F32.TF32 R20, R20, R38, R80 ;  /* 0x000000261414723c */ /* 0x000ff00000081050 */
[C---:B------:R-:W-:Y:S08]  /*23630*/  HMMA.1688.F32.TF32 R80, R84.reuse, R42, R248 ;  /* 0x0000002a5450723c */ /* 0x040ff000000810f8 */
[C---:B------:R-:W-:Y:S08]  /*23640*/  HMMA.1688.F32.TF32 R24, R84.reuse, R50, R24 ;  /* 0x000000325418723c */ /* 0x040ff00000081018 */
[----:B------:R-:W-:Y:S08]  /*23650*/  HMMA.1688.F32.TF32 R84, R84, R38, R244 ;  /* 0x000000265454723c */ /* 0x000ff000000810f4 */
[----:B-----5:R-:W-:Y:S07]  /*23660*/  HMMA.1688.F32.TF32 R172, R156, R50, R128 ;  /* 0x000000329cac723c */ /* 0x020fee0000081080 */
[----:B------:R-:W-:Y:S01]  /*23670*/  IMAD.MOV.U32 R128, RZ, RZ, R41 ;  /* 0x000000ffff807224 */ /* 0x000fe200078e0029 */
[----:B------:R-:W-:Y:S01]  /*23680*/  MOV R129, R40 ;  /* 0x0000002800817202 */ /* 0x000fe20000000f00 */
[----:B------:R-:W-:-:S02]  /*23690*/  IMAD.MOV.U32 R130, RZ, RZ, R37 ;  /* 0x000000ffff827224 */ /* 0x000fc400078e0025 */
[----:B------:R-:W-:Y:S02]  /*236a0*/  IMAD.MOV.U32 R131, RZ, RZ, R36 ;  /* 0x000000ffff837224 */ /* 0x000fe400078e0024 */
[----:B--2---:R-:W-:Y:S01]  /*236b0*/  IMAD.MOV.U32 R151, RZ, RZ, R44 ;  /* 0x000000ffff977224 */ /* 0x004fe200078e002c */
[----:B---3--:R-:W-:Y:S01]  /*236c0*/  MOV R150, R45 ;  /* 0x0000002d00967202 */ /* 0x008fe20000000f00 */
[C---:B----4-:R-:W-:Y:S08]  /*236d0*/  HMMA.1688.F32.TF32 R56, R156.reuse, R58, R184 ;  /* 0x0000003a9c38723c */ /* 0x050ff000000810b8 */
[----:B------:R-:W-:Y:S01]  /*236e0*/  HMMA.1688.F32.TF32 R44, R156, R46, R188 ;  /* 0x0000002e9c2c723c */ /* 0x000fe200000810bc */
[----:B------:R-:W-:-:S02]  /*236f0*/  IMAD.MOV.U32 R155, RZ, RZ, R60 ;  /* 0x000000ffff9b7224 */ /* 0x000fc400078e003c */
[----:B------:R-:W-:Y:S01]  /*23700*/  IMAD.MOV.U32 R154, RZ, RZ, R61 ;  /* 0x000000ffff9a7224 */ /* 0x000fe200078e003d */
[----:B------:R-:W-:Y:S01]  /*23710*/  MOV R153, R64 ;  /* 0x0000004000997202 */ /* 0x000fe20000000f00 */
[----:B------:R-:W-:-:S03]  /*23720*/  IMAD.MOV.U32 R152, RZ, RZ, R65 ;  /* 0x000000ffff987224 */ /* 0x000fc600078e0041 */
[C---:B------:R-:W-:Y:S07]  /*23730*/  HMMA.1688.F32.TF32 R52, R156.reuse, R54, R180 ;  /* 0x000000369c34723c */ /* 0x040fee00000810b4 */
[----:B------:R-:W-:Y:S01]  /*23740*/  STL [R1+0xe14], R56 ;  /* 0x000e143801007387 */ /* 0x000fe20000100800 */
[C---:B------:R-:W-:Y:S08]  /*23750*/  HMMA.1688.F32.TF32 R40, R156.reuse, R42, R152 ;  /* 0x0000002a9c28723c */ /* 0x040ff00000081098 */
[C---:B------:R-:W-:Y:S01]  /*23760*/  HMMA.1688.F32.TF32 R64, R156.reuse, R66, R176 ;  /* 0x000000429c40723c */ /* 0x040fe200000810b0 */
[----:B------:R-:W-:Y:S04]  /*23770*/  STL.64 [R1+0x1f0], R44 ;  /* 0x0001f02c01007387 */ /* 0x000fe80000100a00 */
[----:B------:R1:W-:Y:S03]  /*23780*/  STL.64 [R1+0x1f8], R46 ;  /* 0x0001f82e01007387 */ /* 0x0003e60000100a00 */
[----:B------:R-:W-:Y:S01]  /*23790*/  HMMA.1688.F32.TF32 R60, R156, R62, R160 ;  /* 0x0000003e9c3c723c */ /* 0x000fe200000810a0 */
[----:B------:R-:W-:Y:S04]  /*237a0*/  STL [R1+0xe10], R57 ;  /* 0x000e103901007387 */ /* 0x000fe80000100800 */
[----:B------:R-:W-:Y:S04]  /*237b0*/  STL [R1+0xe0c], R58 ;  /* 0x000e0c3a01007387 */ /* 0x000fe80000100800 */
[----:B------:R-:W-:Y:S04]  /*237c0*/  STL [R1+0xe08], R59 ;  /* 0x000e083b01007387 */ /* 0x000fe80000100800 */
[----:B------:R2:W-:Y:S04]  /*237d0*/  STL [R1+0xe24], R52 ;  /* 0x000e243401007387 */ /* 0x0005e80000100800 */
[----:B------:R3:W-:Y:S04]  /*237e0*/  STL [R1+0xe20], R53 ;  /* 0x000e203501007387 */ /* 0x0007e80000100800 */
[----:B------:R4:W-:Y:S04]  /*237f0*/  STL [R1+0xe1c], R54 ;  /* 0x000e1c3601007387 */ /* 0x0009e80000100800 */
[----:B------:R2:W-:Y:S04]  /*23800*/  STL [R1+0xe18], R55 ;  /* 0x000e183701007387 */ /* 0x0005e80000100800 */
        /* <DEDUP_REMOVED lines=11> */
[----:B------:R-:W-:-:S03]  /*238c0*/  IMAD.MOV.U32 R148, RZ, RZ, R49 ;  /* 0x000000ffff947224 */ /* 0x000fc600078e0031 */
[----:B------:R1:W-:Y:S01]  /*238d0*/  STL [R1+0xe48], R43 ;  /* 0x000e482b01007387 */ /* 0x0003e20000100800 */
[----:B------:R-:W-:-:S03]  /*238e0*/  IMAD.MOV.U32 R149, RZ, RZ, R48 ;  /* 0x000000ffff957224 */ /* 0x000fc600078e0030 */
[----:B------:R-:W5:Y:S01]  /*238f0*/  LDL.LU R248, [R1+0x110] ;  /* 0x0001100001f87983 */ /* 0x000f620000300800 */
[C---:B------:R-:W-:Y:S03]  /*23900*/  HMMA.1688.F32.TF32 R48, R140.reuse, R104, R128 ;  /* 0x000000688c30723c */ /* 0x040fe60000081080 */
[----:B------:R-:W5:Y:S04]  /*23910*/  LDL.LU R249, [R1+0x114] ;  /* 0x0001140001f97983 */ /* 0x000f680000300800 */
[----:B------:R-:W5:Y:S04]  /*23920*/  LDL.LU R250, [R1+0x118] ;  /* 0x0001180001fa7983 */ /* 0x000f680000300800 */
[----:B------:R-:W5:Y:S01]  /*23930*/  LDL.LU R251, [R1+0x11c] ;  /* 0x00011c0001fb7983 */ /* 0x000f620000300800 */
[----:B-1----:R-:W-:Y:S03]  /*23940*/  HMMA.1688.F32.TF32 R44, R140, R108, R132 ;  /* 0x0000006c8c2c723c */ /* 0x002fe60000081084 */
[----:B------:R-:W5:Y:S04]  /*23950*/  LDL.LU R128, [R1+0x190] ;  /* 0x0001900001807983 */ /* 0x000f680000300800 */
[----:B------:R-:W5:Y:S04]  /*23960*/  LDL.LU R129, [R1+0x194] ;  /* 0x0001940001817983 */ /* 0x000f680000300800 */
[----:B------:R-:W5:Y:S04]  /*23970*/  LDL.LU R130, [R1+0x198] ;  /* 0x0001980001827983 */ /* 0x000f680000300800 */
[----:B------:R-:W5:Y:S04]  /*23980*/  LDL.LU R131, [R1+0x19c] ;  /* 0x00019c0001837983 */ /* 0x000f680000300800 */
[----:B------:R-:W5:Y:S04]  /*23990*/  LDL.LU R132, [R1+0x180] ;  /* 0x0001800001847983 */ /* 0x000f680000300800 */
[----:B------:R-:W5:Y:S04]  /*239a0*/  LDL.LU R133, [R1+0x184] ;  /* 0x0001840001857983 */ /* 0x000f680000300800 */
[----:B------:R-:W5:Y:S01]  /*239b0*/  LDL.LU R134, [R1+0x188] ;  /* 0x0001880001867983 */ /* 0x000f620000300800 */
[----:B------:R-:W-:Y:S03]  /*239c0*/  HMMA.1688.F32.TF32 R156, R156, R38, R148 ;  /* 0x000000269c9c723c */ /* 0x000fe60000081094 */
[----:B------:R-:W5:Y:S04]  /*239d0*/  LDL.LU R135, [R1+0x18c] ;  /* 0x00018c0001877983 */ /* 0x000f680000300800 */
[----:B------:R-:W5:Y:S01]  /*239e0*/  LDL.LU R244, [R1+0x120] ;  /* 0x0001200001f47983 */ /* 0x000f620000300800 */
[C---:B------:R-:W-:Y:S03]  /*239f0*/  HMMA.1688.F32.TF32 R36, R140.reuse, R96, R136 ;  /* 0x000000608c24723c */ /* 0x040fe60000081088 */
        /* <DEDUP_REMOVED lines=24> */
[----:B--2---:R-:W2:Y:S04]  /*23b80*/  LDL.LU R52, [R1+0x100] ;  /* 0x0001000001347983 */ /* 0x004ea80000300800 */
[----:B---3--:R-:W2:Y:S04]  /*23b90*/  LDL.LU R53, [R1+0x104] ;  /* 0x0001040001357983 */ /* 0x008ea80000300800 */
[----:B----4-:R-:W2:Y:S04]  /*23ba0*/  LDL.LU R54, [R1+0x108] ;  /* 0x0001080001367983 */ /* 0x010ea80000300800 */
        /* <DEDUP_REMOVED lines=14> */
[----:B------:R-:W-:-:S02]  /*23c90*/  IMAD.MOV.U32 R181, RZ, RZ, R225 ;  /* 0x000000ffffb57224 */ /* 0x000fc400078e00e1 */
[----:B------:R-:W4:Y:S01]  /*23ca0*/  LDL.LU R224, [R1+0xec4] ;  /* 0x000ec40001e07983 */ /* 0x000f220000300800 */
[----:B------:R-:W-:Y:S01]  /*23cb0*/  IMAD.MOV.U32 R182, RZ, RZ, R226 ;  /* 0x000000ffffb67224 */ /* 0x000fe200078e00e2 */
[----:B------:R-:W-:Y:S02]  /*23cc0*/  MOV R183, R227 ;  /* 0x000000e300b77202 */ /* 0x000fe40000000f00 */
[----:B------:R-:W4:Y:S04]  /*23cd0*/  LDL.LU R225, [R1+0xec0] ;  /* 0x000ec00001e17983 */ /* 0x000f280000300800 */
[----:B------:R-:W4:Y:S04]  /*23ce0*/  LDL.LU R226, [R1+0xebc] ;  /* 0x000ebc0001e27983 */ /* 0x000f280000300800 */
[----:B------:R-:W4:Y:S01]  /*23cf0*/  LDL.LU R227, [R1+0xeb8] ;  /* 0x000eb80001e37983 */ /* 0x000f220000300800 */
[C---:B-----5:R-:W-:Y:S08]  /*23d00*/  HMMA.1688.F32.TF32 R128, R140.reuse, R116, R128 ;  /* 0x000000748c80723c */ /* 0x060ff00000081080 */
[C---:B------:R-:W-:Y:S08]  /*23d10*/  HMMA.1688.F32.TF32 R132, R140.reuse, R112, R132 ;  /* 0x000000708c84723c */ /* 0x040ff00000081084 */
[C---:B------:R-:W-:Y:S08]  /*23d20*/  HMMA.1688.F32.TF32 R136, R140.reuse, R92, R136 ;  /* 0x0000005c8c88723c */ /* 0x040ff00000081088 */
[----:B------:R-:W-:Y:S01]  /*23d30*/  HMMA.1688.F32.TF32 R140, R140, R88, R176 ;  /* 0x000000588c8c723c */ /* 0x000fe200000810b0 */
[----:B------:R-:W5:Y:S04]  /*23d40*/  LDL.LU R176, [R1+0xb0] ;  /* 0x0000b00001b07983 */ /* 0x000f680000300800 */
[----:B------:R-:W5:Y:S04]  /*23d50*/  LDL.LU R177, [R1+0xb4] ;  /* 0x0000b40001b17983 */ /* 0x000f680000300800 */
[----:B------:R-:W5:Y:S04]  /*23d60*/  LDL.LU R178, [R1+0xb8] ;  /* 0x0000b80001b27983 */ /* 0x000f680000300800 */
[----:B------:R-:W5:Y:S01]  /*23d70*/  LDL.LU R179, [R1+0xbc] ;  /* 0x0000bc0001b37983 */ /* 0x000f620000300800 */
[C---:B--2---:R-:W-:Y:S11]  /*23d80*/  HMMA.1688.F32.TF32 R40, R124.reuse, R92, R52 ;  /* 0x0000005c7c28723c */ /* 0x044ff60000081034 */
[----:B------:R-:W-:Y:S11]  /*23d90*/  @!UPT UIADD3 URZ, URZ, URZ, URZ ;  /* 0x0000003f3f3ff290 */ /* 0x000ff6000fffe03f */
[----:B------:R-:W-:Y:S02]  /*23da0*/  @!UPT UIADD3 URZ, URZ, URZ, URZ ;  /* 0x0000003f3f3ff290 */ /* 0x000fe4000fffe03f */
[----:B------:R-:W-:Y:S01]  /*23db0*/  IMAD.MOV.U32 R106, RZ, RZ, R40 ;  /* 0x000000ffff6a7224 */ /* 0x000fe200078e0028 */
[----:B------:R-:W-:Y:S01]  /*23dc0*/  MOV R110, R42 ;  /* 0x0000002a006e7202 */ /* 0x000fe20000000f00 */
[----:B------:R-:W-:Y:S02]  /*23dd0*/  IMAD.MOV.U32 R107, RZ, RZ, R41 ;  /* 0x000000ffff6b7224 */ /* 0x000fe400078e0029 */
[----:B------:R-:W-:Y:S02]  /*23de0*/  IMAD.MOV.U32 R111, RZ, RZ, R43 ;  /* 0x000000ffff6f7224 */ /* 0x000fe400078e002b */
[----:B---3--:R-:W-:Y:S11]  /*23df0*/  HMMA.1688.F32.TF32 R40, R124, R88, R56 ;  /* 0x000000587c28723c */ /* 0x008ff60000081038 */
[----:B------:R-:W-:Y:S11]  /*23e00*/  @!UPT UIADD3 URZ, URZ, URZ, URZ ;  /* 0x0000003f3f3ff290 */ /* 0x000ff6000fffe03f */
[----:B------:R-:W-:Y:S02]  /*23e10*/  @!UPT UIADD3 URZ, URZ, URZ, URZ ;  /* 0x0000003f3f3ff290 */ /* 0x000fe4000fffe03f */
[----:B------:R-:W-:Y:S01]  /*23e20*/  IMAD.MOV.U32 R114, RZ, RZ, R40 ;  /* 0x000000ffff727224 */ /* 0x000fe200078e0028 */
[----:B------:R-:W-:Y:S01]  /*23e30*/  MOV R115, R41 ;  /* 0x0000002900737202 */ /* 0x000fe20000000f00 */
[----:B------:R-:W-:Y:S02]  /*23e40*/  IMAD.MOV.U32 R118, RZ, RZ, R42 ;  /* 0x000000ffff767224 */ /* 0x000fe400078e002a */
[----:B------:R-:W-:Y:S02]  /*23e50*/  IMAD.MOV.U32 R119, RZ, RZ, R43 ;  /* 0x000000ffff777224 */ /* 0x000fe400078e002b */
[C---:B----4-:R-:W-:Y:S11]  /*23e60*/  HMMA.1688.F32.TF32 R40, R120.reuse, R100, R188 ;  /* 0x000000647828723c */ /* 0x050ff600000810bc */
        /* <DEDUP_REMOVED lines=20> */
[C---:B-----5:R-:W-:Y:S11]  /*23fb0*/  HMMA.1688.F32.TF32 R40, R120.reuse, R104, R176 ;  /* 0x000000687828723c */ /* 0x060ff600000810b0 */
        /* <DEDUP_REMOVED lines=13> */
[----:B------:R-:W-:Y:S07]  /*24090*/  HMMA.1688.F32.TF32 R40, R120, R112, R232 ;  /* 0x000000707828723c */ /* 0x000fee00000810e8 */
[----:B------:R-:W-:Y:S01]  /*240a0*/  MOV R232, R238 ;  /* 0x000000ee00e87202 */ /* 0x000fe20000000f00 */
[----:B------:R-:W-:Y:S01]  /*240b0*/  IMAD.MOV.U32 R233, RZ, RZ, R237 ;  /* 0x000000ffffe97224 */ /* 0x000fe200078e00ed */
[----:B------:R-:W2:Y:S01]  /*240c0*/  LDL.LU R238, [R1+0xeb4] ;  /* 0x000eb40001ee7983 */ /* 0x000ea20000300800 */
[----:B------:R-:W-:-:S03]  /*240d0*/  IMAD.MOV.U32 R234, RZ, RZ, R236 ;  /* 0x000000ffffea7224 */ /* 0x000fc600078e00ec */
[----:B------:R-:W3:Y:S04]  /*240e0*/  LDL.LU R237, [R1+0xeb0] ;  /* 0x000eb00001ed7983 */ /* 0x000ee80000300800 */
[----:B------:R-:W4:Y:S01]  /*240f0*/  LDL.LU R236, [R1+0xeac] ;  /* 0x000eac0001ec7983 */ /* 0x000f220000300800 */
[----:B------:R-:W-:-:S03]  /*24100*/  IMAD.MOV.U32 R179, RZ, RZ, R252 ;  /* 0x000000ffffb37224 */ /* 0x000fc600078e00fc */
[----:B------:R-:W5:Y:S04]  /*24110*/  LDL.LU R176, [R1+0x230] ;  /* 0x0002300001b07983 */ /* 0x000f680000300800 */
[----:B------:R-:W5:Y:S04]  /*24120*/  LDL.LU R177, [R1+0x234] ;  /* 0x0002340001b17983 */ /* 0x000f680000300800 */
[----:B------:R-:W5:Y:S01]  /*24130*/  LDL.LU R178, [R1+0x238] ;  /* 0x0002380001b27983 */ /* 0x000f620000300800 */
[----:B------:R-:W-:-:S03]  /*24140*/  MOV R183, R239 ;  /* 0x000000ef00b77202 */ /* 0x000fc60000000f00 */
[----:B------:R-:W5:Y:S01]  /*24150*/  LDL.LU R252, [R1+0xea8] ;  /* 0x000ea80001fc7983 */ /* 0x000f620000300800 */
[----:B------:R-:W-:Y:S01]  /*24160*/  IMAD.MOV.U32 R64, RZ, RZ, R40 ;  /* 0x000000ffff407224 */ /* 0x000fe200078e0028 */
[----:B------:R-:W-:Y:S01]  /*24170*/  MOV R65, R41 ;  /* 0x0000002900417202 */ /* 0x000fe20000000f00 */
[----:B------:R-:W-:Y:S02]  /*24180*/  IMAD.MOV.U32 R66, RZ, RZ, R42 ;  /* 0x000000ffff427224 */ /* 0x000fe400078e002a */
[----:B------:R-:W-:Y:S01]  /*24190*/  IMAD.MOV.U32 R67, RZ, RZ, R43 ;  /* 0x000000ffff437224 */ /* 0x000fe200078e002b */
[----:B------:R-:W-:Y:S01]  /*241a0*/  MOV R235, R171 ;  /* 0x000000ab00eb7202 */ /* 0x000fe20000000f00 */
[----:B------:R-:W-:Y:S01]  /*241b0*/  HMMA.1688.F32.TF32 R40, R120, R92, R228 ;  /* 0x0000005c7828723c */ /* 0x000fe200000810e4 */
[----:B------:R-:W-:Y:S01]  /*241c0*/  LDS R171, [R3+0x1a300] ;  /* 0x01a3000003ab7984 */ /* 0x000fe20000000800 */
[----:B--2---:R-:W-:Y:S02]  /*241d0*/  IMAD.MOV.U32 R182, RZ, RZ, R238 ;  /* 0x000000ffffb67224 */ /* 0x004fe400078e00ee */
[----:B---3--:R-:W-:Y:S01]  /*241e0*/  IMAD.MOV.U32 R181, RZ, RZ, R237 ;  /* 0x000000ffffb57224 */ /* 0x008fe200078e00ed */
[----:B----4-:R-:W-:-:S02]  /*241f0*/  MOV R180, R236 ;  /* 0x000000ec00b47202 */ /* 0x010fc40000000f00 */
        /* <DEDUP_REMOVED lines=8> */
[----:B------:R-:W4:Y:S04]  /*24280*/  LDL.LU R184, [R1+0x250] ;  /* 0x0002500001b87983 */ /* 0x000f280000300800 */
[----:B------:R-:W4:Y:S04]  /*24290*/  LDL.LU R185, [R1+0x254] ;  /* 0x0002540001b97983 */ /* 0x000f280000300800 */
[----:B------:R-:W4:Y:S01]  /*242a0*/  LDL.LU R186, [R1+0x258] ;  /* 0x0002580001ba7983 */ /* 0x000f220000300800 */
[----:B------:R-:W-:Y:S01]  /*242b0*/  IMAD.MOV.U32 R228, RZ, RZ, R170 ;  /* 0x000000ffffe47224 */ /* 0x000fe200078e00aa */
[----:B------:R-:W-:Y:S01]  /*242c0*/  MOV R229, R169 ;  /* 0x000000a900e57202 */ /* 0x000fe20000000f00 */
[----:B------:R-:W-:Y:S01]  /*242d0*/  IMAD.MOV.U32 R230, RZ, RZ, R168 ;  /* 0x000000ffffe67224 */ /* 0x000fe200078e00a8 */
[----:B------:R-:W-:Y:S04]  /*242e0*/  LDS R170, [R2+0x1a300] ;  /* 0x01a3000002aa7984 */ /* 0x000fe80000000800 */
[----:B------:R-:W-:Y:S04]  /*242f0*/  LDS R168, [R2+0x18300] ;  /* 0x0183000002a87984 */ /* 0x000fe80000000800 */
[----:B------:R-:W1:Y:S01]  /*24300*/  LDS R169, [R3+0x18300] ;  /* 0x0183000003a97984 */ /* 0x000e620000000800 */
[----:B-----5:R-:W-:Y:S01]  /*24310*/  IMAD.MOV.U32 R187, RZ, RZ, R252 ;  /* 0x000000ffffbb7224 */ /* 0x020fe200078e00fc */
[C---:B-1----:R-:W-:Y:S08]  /*24320*/  HMMA.1688.F32.TF32 R180, R168.reuse, R108, R180 ;  /* 0x0000006ca8b4723c */ /* 0x042ff000000810b4 */
[C---:B------:R-:W-:Y:S08]  /*24330*/  HMMA.1688.F32.TF32 R176, R168.reuse, R104, R176 ;  /* 0x00000068a8b0723c */ /* 0x040ff000000810b0 */
        /* <DEDUP_REMOVED lines=17> */
[----:B-1----:R-:W3:Y:S04]  /*24450*/  LDL.LU.64 R178, [R1+0xe60] ;  /* 0x000e600001b27983 */ /* 0x002ee80000300a00 */
[----:B------:R-:W3:Y:S01]  /*24460*/  LDL.LU.64 R176, [R1+0xe58] ;  /* 0x000e580001b07983 */ /* 0x000ee20000300a00 */
[----:B--2---:R-:W-:Y:S01]  /*24470*/  HMMA.1688.F32.TF32 R120, R120, R88, R236 ;  /* 0x000000587878723c */ /* 0x004fe200000810ec */
[----:B------:R-:W-:-:S02]  /*24480*/  IMAD.MOV.U32 R231, RZ, RZ, R167 ;  /* 0x000000ffffe77224 */ /* 0x000fc400078e00a7 */
[----:B------:R-:W-:Y:S04]  /*24490*/  LDS R167, [R3+0x1a400] ;  /* 0x01a4000003a77984 */ /* 0x000fe80000000800 */
[----:B------:R-:W-:Y:S01]  /*244a0*/  IMAD.MOV.U32 R236, RZ, RZ, R166 ;  /* 0x000000ffffec7224 */ /* 0x000fe200078e00a6 */
[----:B------:R-:W-:Y:S01]  /*244b0*/  MOV R238, R164 ;  /* 0x000000a400ee7202 */ /* 0x000fe20000000f00 */
[----:B------:R-:W-:Y:S01]  /*244c0*/  IMAD.MOV.U32 R237, RZ, RZ, R165 ;  /* 0x000000ffffed7224 */ /* 0x000fe200078e00a5 */
[----:B------:R-:W-:Y:S01]  /*244d0*/  LDS R164, [R2+0x18400] ;  /* 0x0184000002a47984 */ /* 0x000fe20000000800 */
[----:B------:R-:W-:-:S03]  /*244e0*/  IMAD.MOV.U32 R239, RZ, RZ, R0 ;  /* 0x000000ffffef7224 */ /* 0x000fc600078e0000 */
[----:B------:R-:W-:Y:S04]  /*244f0*/  LDS R166, [R2+0x1a400] ;  /* 0x01a4000002a67984 */ /* 0x000fe80000000800 */
[----:B------:R-:W5:Y:S01]  /*24500*/  LDS R165, [R3+0x18400] ;  /* 0x0184000003a57984 */ /* 0x000f620000000800 */
[C---:B------:R-:W-:Y:S08]  /*24510*/  HMMA.1688.F32.TF32 R236, R168.reuse, R116, R236 ;  /* 0x00000074a8ec723c */ /* 0x040ff000000810ec */
[C---:B------:R-:W-:Y:S11]  /*24520*/  HMMA.1688.F32.TF32 R232, R168.reuse, R92, R232 ;  /* 0x0000005ca8e8723c */ /* 0x040ff600000810e8 */
[----:B------:R-:W-:Y:S04]  /*24530*/  @!UPT UIADD3 URZ, URZ, URZ, URZ ;  /* 0x0000003f3f3ff290 */ /* 0x000fe8000fffe03f */
[----:B------:R-:W-:Y:S04]  /*24540*/  STL.64 [R1+0x170], R236 ;  /* 0x000170ec01007387 */ /* 0x000fe80000100a00 */
[----:B------:R1:W-:Y:S02]  /*24550*/  STL.64 [R1+0x178], R238 ;  /* 0x000178ee01007387 */ /* 0x0003e40000100a00 */
[C---:B-1----:R-:W-:Y:S11]  /*24560*/  HMMA.1688.F32.TF32 R236, R168.reuse, R112, R228 ;  /* 0x00000070a8ec723c */ /* 0x042ff600000810e4 */
[----:B------:R-:W-:Y:S11]  /*24570*/  @!UPT UIADD3 URZ, URZ, URZ, URZ ;  /* 0x0000003f3f3ff290 */ /* 0x000ff6000fffe03f */
[----:B------:R-:W-:Y:S01]  /*24580*/  @!UPT UIADD3 URZ, URZ, URZ, URZ ;  /* 0x0000003f3f3ff290 */ /* 0x000fe2000fffe03f */
[----:B------:R-:W-:Y:S04]  /*24590*/  STL.64 [R1+0x180], R236 ;  /* 0x000180ec01007387 */ /* 0x000fe80000100a00 */
[----:B------:R-:W-:Y:S04]  /*245a0*/  STL.64 [R1+0x188], R238 ;  /* 0x000188ee01007387 */ /* 0x000fe80000100a00 */
[----:B------:R-:W-:Y:S04]  /*245b0*/  STL.64 [R1+0x190], R232 ;  /* 0x000190e801007387 */ /* 0x000fe80000100a00 */
[----:B------:R-:W-:Y:S01]  /*245c0*/  STL.64 [R1+0x198], R234 ;  /* 0x000198ea01007387 */ /* 0x000fe20000100a00 */
[----:B---3--:R-:W-:Y:S08]  /*245d0*/  HMMA.1688.F32.TF32 R228, R168, R88, R176 ;  /* 0x00000058a8e4723c */ /* 0x008ff000000810b0 */
[C---:B-----5:R-:W-:Y:S08]  /*245e0*/  HMMA.1688.F32.TF32 R176, R164.reuse, R100, R180 ;  /* 0x00000064a4b0723c */ /* 0x060ff000000810b4 */
[C---:B----4-:R-:W-:Y:S07]  /*245f0*/  HMMA.1688.F32.TF32 R168, R164.reuse, R96, R184 ;  /* 0x00000060a4a8723c */ /* 0x050fee00000810b8 */
[----:B------:R-:W-:Y:S01]  /*24600*/  STL.64 [R1+0x120], R228 ;  /* 0x000120e401007387 */ /* 0x000fe20000100a00 */
[C---:B------:R-:W-:Y:S03]  /*24610*/  HMMA.1688.F32.TF32 R180, R164.reuse, R108, R188 ;  /* 0x0000006ca4b4723c */ /* 0x040fe600000810bc */
[----:B------:R-:W-:Y:S04]  /*24620*/  STL.64 [R1+0x128], R230 ;  /* 0x000128e601007387 */ /* 0x000fe80000100a00 */
[----:B------:R-:W-:Y:S04]  /*24630*/  STL.64 [R1+0x110], R176 ;  /* 0x000110b001007387 */ /* 0x000fe80000100a00 */
[----:B------:R1:W-:Y:S04]  /*24640*/  STL.64 [R1+0x118], R178 ;  /* 0x000118b201007387 */ /* 0x0003e80000100a00 */
[----:B------:R-:W-:Y:S04]  /*24650*/  STL.64 [R1+0xc0], R168 ;  /* 0x0000c0a801007387 */ /* 0x000fe80000100a00 */
[----:B------:R2:W-:Y:S01]  /*24660*/  STL.64 [R1+0xc8], R170 ;  /* 0x0000c8aa01007387 */ /* 0x0005e20000100a00 */
[C---:B-1----:R-:W-:Y:S08]  /*24670*/  HMMA.1688.F32.TF32 R176, R164.reuse, R104, R192 ;  /* 0x00000068a4b0723c */ /* 0x042ff000000810c0 */
[C---:B--2---:R-:W-:Y:S01]  /*24680*/  HMMA.1688.F32.TF32 R168, R164.reuse, R116, R196 ;  /* 0x00000074a4a8723c */ /* 0x044fe200000810c4 */
[----:B------:R-:W-:Y:S04]  /*24690*/  STL.64 [R1+0xb0], R180 ;  /* 0x0000b0b401007387 */ /* 0x000fe80000100a00 */
[----:B------:R-:W-:Y:S10]  /*246a0*/  STL.64 [R1+0xb8], R182 ;  /* 0x0000b8b601007387 */ /* 0x000ff40000100a00 */
[----:B------:R-:W-:Y:S04]  /*246b0*/  STL.64 [R1+0x60], R176 ;  /* 0x000060b001007387 */ /* 0x000fe80000100a00 */
[----:B------:R1:W-:Y:S04]  /*246c0*/  STL.64 [R1+0x68], R178 ;  /* 0x000068b201007387 */ /* 0x0003e80000100a00 */
[----:B------:R2:W-:Y:S01]  /*246d0*/  STL.64 [R1+0x30], R168 ;  /* 0x000030a801007387 */ /* 0x0005e20000100a00 */
[----:B------:R-:W-:Y:S01]  /*246e0*/  IMAD.MOV.U32 R0, RZ, RZ, R170 ;  /* 0x000000ffff007224 */ /* 0x000fe200078e00aa */
[----:B------:R-:W-:Y:S01]  /*246f0*/  MOV R252, R171 ;  /* 0x000000ab00fc7202 */ /* 0x000fe20000000f00 */
[C---:B-1----:R-:W-:Y:S08]  /*24700*/  HMMA.1688.F32.TF32 R176, R164.reuse, R112, R200 ;  /* 0x00000070a4b0723c */ /* 0x042ff000000810c8 */
[C---:B--2---:R-:W-:Y:S08]  /*24710*/  HMMA.1688.F32.TF32 R168, R164.reuse, R92, R204 ;  /* 0x0000005ca4a8723c */ /* 0x044ff000000810cc */
[----:B------:R-:W-:Y:S01]  /*24720*/  HMMA.1688.F32.TF32 R164, R164, R88, R208 ;  /* 0x00000058a4a4723c */ /* 0x000fe200000810d0 */
[----:B------:R-:W-:Y:S04]  /*24730*/  STL [R1+0xdc4], R252 ;  /* 0x000dc4fc01007387 */ /* 0x000fe80000100800 */
[----:B------:R-:W-:Y:S04]  /*24740*/  STL [R1+0xdc0], R0 ;  /* 0x000dc00001007387 */ /* 0x000fe80000100800 */
[----:B------:R1:W-:Y:S04]  /*24750*/  STL.64 [R1+0x20], R176 ;  /* 0x000020b001007387 */ /* 0x0003e80000100a00 */
[----:B------:R2:W-:Y:S04]  /*24760*/  STL.64 [R1+0x28], R178 ;  /* 0x000028b201007387 */ /* 0x0005e80000100a00 */
[----:B------:R-:W-:Y:S04]  /*24770*/  STL.64 [R1+0x10], R168 ;  /* 0x000010a801007387 */ /* 0x000fe80000100a00 */
[----:B-1----:R-:W5:Y:S04]  /*24780*/  LDL.LU R176, [R1+0x1f0] ;  /* 0x0001f00001b07983 */ /* 0x002f680000300800 */
[----:B------:R-:W-:Y:S04]  /*24790*/  STL.64 [R1], R164 ;  /* 0x000000a401007387 */ /* 0x000fe80000100a00 */
[----:B------:R-:W-:Y:S04]  /*247a0*/  STL.64 [R1+0x8], R166 ;  /* 0x000008a601007387 */ /* 0x000fe80000100a00 */
[----:B------:R-:W5:Y:S04]  /*247b0*/  LDL.LU R177, [R1+0x1f4] ;  /* 0x0001f40001b17983 */ /* 0x000f680000300800 */
[----:B--2---:R-:W5:Y:S04]  /*247c0*/  LDL.LU R178, [R1+0x1f8] ;  /* 0x0001f80001b27983 */ /* 0x004f680000300800 */
[----:B------:R-:W5:Y:S01]  /*247d0*/  LDL.LU R179, [R1+0x1fc] ;  /* 0x0001fc0001b37983 */ /* 0x000f620000300800 */
[----:B------:R-:W-:Y:S01]  /*247e0*/  IMAD.MOV.U32 R60, RZ, RZ, R40 ;  /* 0x000000ffff3c7224 */ /* 0x000fe200078e0028 */
[----:B------:R-:W-:Y:S01]  /*247f0*/  MOV R62, R42 ;  /* 0x0000002a003e7202 */ /* 0x000fe20000000f00 */
[----:B------:R-:W-:Y:S01]  /*24800*/  IMAD.MOV.U32 R61, RZ, RZ, R41 ;  /* 0x000000ffff3d7224 */ /* 0x000fe200078e0029 */
[----:B------:R-:W-:Y:S01]  /*24810*/  MOV R40, R120 ;  /* 0x0000007800287202 */ /* 0x000fe20000000f00 */
        /* <DEDUP_REMOVED lines=8> */
[C---:B------:R-:W-:Y:S08]  /*248a0*/  HMMA.1688.F32.TF32 R144, R124.reuse, R100, R144 ;  /* 0x000000647c90723c */ /* 0x040ff00000081090 */
        /* <DEDUP_REMOVED lines=8> */
[----:B------:R-:W2:Y:S01]  /*24930*/  LDS R127, [R3+0x1a500] ;  /* 0x01a50000037f7984 */ /* 0x000ea20000000800 */
[----:B------:R-:W-:-:S02]  /*24940*/  IMAD.MOV.U32 R252, RZ, RZ, R170 ;  /* 0x000000fffffc7224 */ /* 0x000fc400078e00aa */
[----:B------:R-:W-:Y:S01]  /*24950*/  IMAD.MOV.U32 R0, RZ, RZ, R171 ;  /* 0x000000ffff007224 */ /* 0x000fe200078e00ab */
[----:B------:R-:W-:Y:S01]  /*24960*/  MOV R189, R107 ;  /* 0x0000006b00bd7202 */ /* 0x000fe20000000f00 */
[----:B-1----:R-:W-:Y:S01]  /*24970*/  HMMA.1688.F32.TF32 R168, R120, R88, R84 ;  /* 0x0000005878a8723c */ /* 0x002fe20000081054 */
[----:B------:R-:W-:Y:S04]  /*24980*/  LDS R84, [R2+0x18700] ;  /* 0x0187000002547984 */ /* 0x000fe80000000800 */
[----:B------:R-:W-:Y:S04]  /*24990*/  LDS R86, [R2+0x1a700] ;  /* 0x01a7000002567984 */ /* 0x000fe80000000800 */
[----:B------:R-:W-:Y:S04]  /*249a0*/  LDS R85, [R3+0x18700] ;  /* 0x0187000003557984 */ /* 0x000fe80000000800 */
[----:B------:R-:W5:Y:S01]  /*249b0*/  LDS R87, [R3+0x1a700] ;  /* 0x01a7000003577984 */ /* 0x000f620000000800 */
[----:B------:R-:W-:-:S02]  /*249c0*/  IMAD.MOV.U32 R188, RZ, RZ, R106 ;  /* 0x000000ffffbc7224 */ /* 0x000fc400078e006a */
[----:B------:R-:W-:Y:S01]  /*249d0*/  IMAD.MOV.U32 R190, RZ, RZ, R110 ;  /* 0x000000ffffbe7224 */ /* 0x000fe200078e006e */
[----:B------:R-:W-:Y:S01]  /*249e0*/  LDS R208, [R2+0x1c000] ;  /* 0x01c0000002d07984 */ /* 0x000fe20000000800 */
[----:B------:R-:W-:-:S03]  /*249f0*/  IMAD.MOV.U32 R191, RZ, RZ, R111 ;  /* 0x000000ffffbf7224 */ /* 0x000fc600078e006f */
[----:B------:R-:W-:Y:S04]  /*24a00*/  LDS R210, [R2+0x1e000] ;  /* 0x01e0000002d27984 */ /* 0x000fe80000000800 */
[----:B------:R-:W-:Y:S04]  /*24a10*/  LDS R209, [R3+0x1c000] ;  /* 0x01c0000003d17984 */ /* 0x000fe80000000800 */
[----:B------:R-:W-:Y:S01]  /*24a20*/  LDS R211, [R3+0x1e000] ;  /* 0x01e0000003d37984 */ /* 0x000fe20000000800 */
[C---:B--2---:R-:W-:Y:S08]  /*24a30*/  HMMA.1688.F32.TF32 R236, R124.reuse, R100, R212 ;  /* 0x000000647cec723c */ /* 0x044ff000000810d4 */
[C---:B------:R-:W-:Y:S08]  /*24a40*/  HMMA.1688.F32.TF32 R232, R124.reuse, R96, R216 ;  /* 0x000000607ce8723c */ /* 0x040ff000000810d8 */
[C---:B------:R-:W-:Y:S08]  /*24a50*/  HMMA.1688.F32.TF32 R228, R124.reuse, R108, R220 ;  /* 0x0000006c7ce4723c */ /* 0x040ff000000810dc */
[C---:B------:R-:W-:Y:S01]  /*24a60*/  HMMA.1688.F32.TF32 R4, R124.reuse, R104, R4 ;  /* 0x000000687c04723c */ /* 0x040fe20000081004 */
[----:B------:R-:W-:Y:S07]  /*24a70*/  STL.64 [R1+0xd20], R238 ;  /* 0x000d20ee01007387 */ /* 0x000fee0000100a00 */
[C---:B------:R-:W-:Y:S01]  /*24a80*/  HMMA.1688.F32.TF32 R8, R124.reuse, R116, R8 ;  /* 0x000000747c08723c */ /* 0x040fe20000081008 */
[----:B------:R1:W-:Y:S07]  /*24a90*/  STL.64 [R1+0xd18], R236 ;  /* 0x000d18ec01007387 */ /* 0x0003ee0000100a00 */
[C---:B------:R-:W-:Y:S01]  /*24aa0*/  HMMA.1688.F32.TF32 R12, R124.reuse, R112, R12 ;  /* 0x000000707c0c723c */ /* 0x040fe2000008100c */
[----:B------:R-:W-:Y:S07]  /*24ab0*/  STL.64 [R1+0xd30], R234 ;  /* 0x000d30ea01007387 */ /* 0x000fee0000100a00 */
[C---:B------:R-:W-:Y:S01]  /*24ac0*/  HMMA.1688.F32.TF32 R16, R124.reuse, R92, R16 ;  /* 0x0000005c7c10723c */ /* 0x040fe20000081010 */
[----:B------:R2:W-:Y:S04]  /*24ad0*/  STL.64 [R1+0xd28], R232 ;  /* 0x000d28e801007387 */ /* 0x0005e80000100a00 */
[----:B------:R-:W-:Y:S03]  /*24ae0*/  STL.64 [R1+0xd40], R230 ;  /* 0x000d40e601007387 */ /* 0x000fe60000100a00 */
[----:B------:R-:W-:Y:S01]  /*24af0*/  HMMA.1688.F32.TF32 R20, R124, R88, R20 ;  /* 0x000000587c14723c */ /* 0x000fe20000081014 */
[----:B------:R4:W-:Y:S04]  /*24b00*/  STL.64 [R1+0xd38], R228 ;  /* 0x000d38e401007387 */ /* 0x0009e80000100a00 */
[----:B------:R-:W-:Y:S03]  /*24b10*/  STL.64 [R1+0xd50], R6 ;  /* 0x000d500601007387 */ /* 0x000fe60000100a00 */
[C---:B------:R-:W-:Y:S01]  /*24b20*/  HMMA.1688.F32.TF32 R24, R120.reuse, R100, R24 ;  /* 0x000000647818723c */ /* 0x040fe20000081018 */
[----:B------:R-:W-:Y:S07]  /*24b30*/  STL.64 [R1+0xd48], R4 ;  /* 0x000d480401007387 */ /* 0x000fee0000100a00 */
[----:B------:R-:W-:Y:S01]  /*24b40*/  HMMA.1688.F32.TF32 R28, R120, R96, R28 ;  /* 0x00000060781c723c */ /* 0x000fe2000008101c */
[----:B------:R-:W-:Y:S04]  /*24b50*/  STL.64 [R1+0xd68], R10 ;  /* 0x000d680a01007387 */ /* 0x000fe80000100a00 */
[----:B------:R5:W-:Y:S04]  /*24b60*/  STL.64 [R1+0xd60], R8 ;  /* 0x000d600801007387 */ /* 0x000be80000100a00 */
[----:B------:R-:W-:Y:S04]  /*24b70*/  STL.64 [R1+0xd78], R14 ;  /* 0x000d780e01007387 */ /* 0x000fe80000100a00 */
[----:B------:R1:W-:Y:S04]  /*24b80*/  STL.64 [R1+0xd70], R12 ;  /* 0x000d700c01007387 */ /* 0x0003e80000100a00 */
[----:B------:R-:W-:Y:S04]  /*24b90*/  STL.64 [R1+0xd88], R18 ;  /* 0x000d881201007387 */ /* 0x000fe80000100a00 */
[----:B------:R2:W-:Y:S04]  /*24ba0*/  STL.64 [R1+0xd80], R16 ;  /* 0x000d801001007387 */ /* 0x0005e80000100a00 */
[----:B------:R-:W-:Y:S04]  /*24bb0*/  STL.64 [R1+0xd98], R22 ;  /* 0x000d981601007387 */ /* 0x000fe80000100a00 */
[----:B------:R2:W-:Y:S01]  /*24bc0*/  STL.64 [R1+0xd90], R20 ;  /* 0x000d901401007387 */ /* 0x0005e20000100a00 */
[----:B-1----:R-:W-:-:S03]  /*24bd0*/  MOV R236, R40 ;  /* 0x0000002800ec7202 */ /* 0x002fc60000000f00 */
[----:B------:R-:W-:Y:S04]  /*24be0*/  STL.64 [R1+0xda8], R26 ;  /* 0x000da81a01007387 */ /* 0x000fe80000100a00 */
[----:B------:R-:W-:Y:S04]  /*24bf0*/  STL.64 [R1+0xda0], R24 ;  /* 0x000da01801007387 */ /* 0x000fe80000100a00 */
[----:B------:R-:W-:Y:S01]  /*24c00*/  STL.64 [R1+0xdb8], R30 ;  /* 0x000db81e01007387 */ /* 0x000fe20000100a00 */
[----:B------:R-:W-:-:S03]  /*24c10*/  IMAD.MOV.U32 R237, RZ, RZ, R41 ;  /* 0x000000ffffed7224 */ /* 0x000fc600078e0029 */
[----:B------:R-:W-:Y:S01]  /*24c20*/  STL.64 [R1+0xdb0], R28 ;  /* 0x000db01c01007387 */ /* 0x000fe20000100a00 */
[----:B------:R-:W-:-:S03]  /*24c30*/  IMAD.MOV.U32 R238, RZ, RZ, R42 ;  /* 0x000000ffffee7224 */ /* 0x000fc600078e002a */
[----:B------:R-:W3:Y:S01]  /*24c40*/  LDL.LU R40, [R1+0xe54] ;  /* 0x000e540001287983 */ /* 0x000ee20000300800 */
[----:B------:R-:W-:Y:S01]  /*24c50*/  MOV R239, R43 ;  /* 0x0000002b00ef7202 */ /* 0x000fe20000000f00 */
[----:B--2---:R-:W-:Y:S01]  /*24c60*/  IMAD.MOV.U32 R232, RZ, RZ, R60 ;  /* 0x000000ffffe87224 */ /* 0x004fe200078e003c */
[----:B------:R-:W-:Y:S01]  /*24c70*/  MOV R234, R62 ;  /* 0x0000003e00ea7202 */ /* 0x000fe20000000f00 */
[----:B------:R-:W-:Y:S02]  /*24c80*/  IMAD.MOV.U32 R233, RZ, RZ, R61 ;  /* 0x000000ffffe97224 */ /* 0x000fe400078e003d */
[----:B------:R-:W-:Y:S01]  /*24c90*/  IMAD.MOV.U32 R235, RZ, RZ, R63 ;  /* 0x000000ffffeb7224 */ /* 0x000fe200078e003f */
[----:B----4-:R-:W-:Y:S01]  /*24ca0*/  MOV R229, R65 ;  /* 0x0000004100e57202 */ /* 0x010fe20000000f00 */
[----:B------:R-:W-:Y:S02]  /*24cb0*/  IMAD.MOV.U32 R228, RZ, RZ, R64 ;  /* 0x000000ffffe47224 */ /* 0x000fe400078e0040 */
[----:B------:R-:W-:-:S02]  /*24cc0*/  IMAD.MOV.U32 R230, RZ, RZ, R66 ;  /* 0x000000ffffe67224 */ /* 0x000fc400078e0042 */
[----:B------:R-:W-:Y:S02]  /*24cd0*/  IMAD.MOV.U32 R231, RZ, RZ, R67 ;  /* 0x000000ffffe77224 */ /* 0x000fe400078e0043 */
[----:B-----5:R-:W-:Y:S01]  /*24ce0*/  IMAD.MOV.U32 R8, RZ, RZ, R52 ;  /* 0x000000ffff087224 */ /* 0x020fe200078e0034 */
[----:B------:R-:W-:Y:S01]  /*24cf0*/  MOV R10, R54 ;  /* 0x00000036000a7202 */ /* 0x000fe20000000f00 */
[----:B------:R-:W-:Y:S02]  /*24d00*/  IMAD.MOV.U32 R9, RZ, RZ, R53 ;  /* 0x000000ffff097224 */ /* 0x000fe400078e0035 */
[----:B------:R-:W-:Y:S01]  /*24d10*/  IMAD.MOV.U32 R11, RZ, RZ, R55 ;  /* 0x000000ffff0b7224 */ /* 0x000fe200078e0037 */
[----:B------:R-:W-:Y:S01]  /*24d20*/  MOV R13, R57 ;  /* 0x00000039000d7202 */ /* 0x000fe20000000f00 */
[----:B------:R-:W-:Y:S02]  /*24d30*/  IMAD.MOV.U32 R12, RZ, RZ, R56 ;  /* 0x000000ffff0c7224 */ /* 0x000fe400078e0038 */
[----:B------:R-:W-:Y:S01]  /*24d40*/  IMAD.MOV.U32 R14, RZ, RZ, R58 ;  /* 0x000000ffff0e7224 */ /* 0x000fe200078e003a */
[----:B------:R-:W-:Y:S01]  /*24d50*/  HMMA.1688.F32.TF32 R4, R84, R96, R176 ;  /* 0x000000605404723c */ /* 0x000fe200000810b0 */
[----:B------:R-:W-:Y:S01]  /*24d60*/  IMAD.MOV.U32 R15, RZ, RZ, R59 ;  /* 0x000000ffff0f7224 */ /* 0x000fe200078e003b */
[----:B------:R-:W-:Y:S11]  /*24d70*/  MOV R16, R90 ;  /* 0x0000005a00107202 */ /* 0x000ff60000000f00 */
[----:B------:R-:W-:Y:S10]  /*24d80*/  @!UPT UIADD3 URZ, URZ, URZ, URZ ;  /* 0x0000003f3f3ff290 */ /* 0x000ff4000fffe03f */
[----:B------:R1:W-:Y:S04]  /*24d90*/  STL.64 [R1+0x1f0], R4 ;  /* 0x0001f00401007387 */ /* 0x0003e80000100a00 */
[----:B------:R2:W-:Y:S04]  /*24da0*/  STL.64 [R1+0x1f8], R6 ;  /* 0x0001f80601007387 */ /* 0x0005e80000100a00 */
        /* <DEDUP_REMOVED lines=18> */
[----:B------:R-:W-:-:S03]  /*24ed0*/  IMAD.MOV.U32 R18, RZ, RZ, R94 ;  /* 0x000000ffff127224 */ /* 0x000fc600078e005e */
[----:B------:R-:W5:Y:S01]  /*24ee0*/  LDL.LU R58, [R1+0xe0c] ;  /* 0x000e0c00013a7983 */ /* 0x000f620000300800 */
[----:B------:R-:W-:-:S03]  /*24ef0*/  MOV R19, R95 ;  /* 0x0000005f00137202 */ /* 0x000fc60000000f00 */
        /* <DEDUP_REMOVED lines=16> */
[----:B------:R-:W-:-:S02]  /*25000*/  IMAD.MOV.U32 R125, RZ, RZ, R99 ;  /* 0x000000ffff7d7224 */ /* 0x000fc400078e0063 */
[----:B------:R-:W5:Y:S01]  /*25010*/  LDL.LU R110, [R1+0xddc] ;  /* 0x000ddc00016e7983 */ /* 0x000f620000300800 */
[----:B------:R-:W-:-:S03]  /*25020*/  IMAD.MOV.U32 R126, RZ, RZ, R102 ;  /* 0x000000ffff7e7224 */ /* 0x000fc600078e0066 */
[----:B------:R-:W5:Y:S01]  /*25030*/  LDL.LU R111, [R1+0xdd8] ;  /* 0x000dd800016f7983 */ /* 0x000f620000300800 */
[----:B------:R-:W-:-:S03]  /*25040*/  MOV R127, R103 ;  /* 0x00000067007f7202 */ /* 0x000fc60000000f00 */
[----:B------:R-:W5:Y:S04]  /*25050*/  LDL.LU R98, [R1+0xdd4] ;  /* 0x000dd40001627983 */ /* 0x000f680000300800 */
[----:B------:R-:W5:Y:S04]  /*25060*/  LDL.LU R99, [R1+0xdd0] ;  /* 0x000dd00001637983 */ /* 0x000f680000300800 */
[----:B------:R-:W5:Y:S04]  /*25070*/  LDL.LU R102, [R1+0xdcc] ;  /* 0x000dcc0001667983 */ /* 0x000f680000300800 */
[----:B------:R-:W5:Y:S01]  /*25080*/  LDL.LU R103, [R1+0xdc8] ;  /* 0x000dc80001677983 */ /* 0x000f620000300800 */
[C---:B------:R-:W-:Y:S03]  /*25090*/  HMMA.1688.F32.TF32 R164, R120.reuse, R92, R80 ;  /* 0x0000005c78a4723c */ /* 0x040fe60000081050 */
[----:B------:R-:W-:Y:S04]  /*250a0*/  LDS R80, [R2+0x1c100] ;  /* 0x01c1000002507984 */ /* 0x000fe80000000800 */
[----:B------:R-:W-:Y:S04]  /*250b0*/  LDS R82, [R2+0x1e100] ;  /* 0x01e1000002527984 */ /* 0x000fe80000000800 */
[----:B------:R-:W-:Y:S04]  /*250c0*/  LDS R81, [R3+0x1c100] ;  /* 0x01c1000003517984 */ /* 0x000fe80000000800 */
[----:B------:R-:W1:Y:S01]  /*250d0*/  LDS R83, [R3+0x1e100] ;  /* 0x01e1000003537984 */ /* 0x000e620000000800 */
        /* <DEDUP_REMOVED lines=8> */
[----:B------:R-:W-:Y:S01]  /*25160*/  HMMA.1688.F32.TF32 R172, R84, R100, R172 ;  /* 0x0000006454ac723c */ /* 0x000fe200000810ac */
[----:B-1----:R-:W-:Y:S01]  /*25170*/  MOV R4, R243 ;  /* 0x000000f300047202 */ /* 0x002fe20000000f00 */
[----:B------:R-:W-:Y:S01]  /*25180*/  IMAD.MOV.U32 R5, RZ, RZ, R242 ;  /* 0x000000ffff057224 */ /* 0x000fe200078e00f2 */
[----:B--2---:R-:W-:Y:S01]  /*25190*/  MOV R7, R240 ;  /* 0x000000f000077202 */ /* 0x004fe20000000f00 */
[----:B------:R-:W-:-:S04]  /*251a0*/  IMAD.MOV.U32 R6, RZ, RZ, R241 ;  /* 0x000000ffff067224 */ /* 0x000fc800078e00f1 */
[C---:B----4-:R-:W-:Y:S08]  /*251b0*/  HMMA.1688.F32.TF32 R24, R84.reuse, R112, R60 ;  /* 0x000000705418723c */ /* 0x050ff0000008103c */
[C---:B---3--:R-:W-:Y:S01]  /*251c0*/  HMMA.1688.F32.TF32 R60, R84.reuse, R92, R40 ;  /* 0x0000005c543c723c */ /* 0x048fe20000081028 */
[----:B------:R-:W-:Y:S04]  /*251d0*/  LDS R40, [R2+0x1c300] ;  /* 0x01c3000002287984 */ /* 0x000fe80000000800 */
[----:B------:R-:W-:Y:S03]  /*251e0*/  LDS R42, [R2+0x1e300] ;  /* 0x01e30000022a7984 */ /* 0x000fe60000000800 */
[----:B-----5:R-:W-:Y:S01]  /*251f0*/  HMMA.1688.F32.TF32 R64, R84, R116, R64 ;  /* 0x000000745440723c */ /* 0x020fe20000081040 */
[----:B------:R-:W-:Y:S04]  /*25200*/  LDS R41, [R3+0x1c300] ;  /* 0x01c3000003297984 */ /* 0x000fe80000000800 */
[----:B------:R-:W-:Y:S03]  /*25210*/  LDS R43, [R3+0x1e300] ;  /* 0x01e30000032b7984 */ /* 0x000fe60000000800 */
[----:B------:R-:W-:Y:S01]  /*25220*/  IMAD.MOV.U32 R101, RZ, RZ, R24 ;  /* 0x000000ffff657224 */ /* 0x000fe200078e0018 */
[----:B------:R-:W-:Y:S01]  /*25230*/  MOV R97, R26 ;  /* 0x0000001a00617202 */ /* 0x000fe20000000f00 */
[----:B------:R-:W-:-:S02]  /*25240*/  IMAD.MOV.U32 R100, RZ, RZ, R25 ;  /* 0x000000ffff647224 */ /* 0x000fc400078e0019 */
[----:B------:R-:W-:Y:S02]  /*25250*/  IMAD.MOV.U32 R96, RZ, RZ, R27 ;  /* 0x000000ffff607224 */ /* 0x000fe400078e001b */
[C---:B------:R-:W-:Y:S08]  /*25260*/  HMMA.1688.F32.TF32 R24, R84.reuse, R88, R156 ;  /* 0x000000585418723c */ /* 0x040ff0000008109c */
[C---:B------:R-:W-:Y:S08]  /*25270*/  HMMA.1688.F32.TF32 R52, R84.reuse, R104, R52 ;  /* 0x000000685434723c */ /* 0x040ff00000081034 */
[----:B------:R-:W-:Y:S08]  /*25280*/  HMMA.1688.F32.TF32 R56, R84, R108, R56 ;  /* 0x0000006c5438723c */ /* 0x000ff00000081038 */
[C---:B------:R-:W-:Y:S08]  /*25290*/  HMMA.1688.F32.TF32 R196, R80.reuse, R114, R248 ;  /* 0x0000007250c4723c */ /* 0x040ff000000810f8 */
[----:B------:R-:W-:Y:S08]  /*252a0*/  HMMA.1688.F32.TF32 R204, R80, R118, R244 ;  /* 0x0000007650cc723c */ /* 0x000ff000000810f4 */
[----:B------:R-:W-:Y:S01]  /*252b0*/  HMMA.1688.F32.TF32 R180, R208, R106, R48 ;  /* 0x0000006ad0b4723c */ /* 0x000fe20000081030 */
[----:B------:R-:W2:Y:S04]  /*252c0*/  LDL.LU R48, [R1] ;  /* 0x0000000001307983 */ /* 0x000ea80000300800 */
[----:B------:R-:W2:Y:S04]  /*252d0*/  LDL.LU R49, [R1+0x4] ;  /* 0x0000040001317983 */ /* 0x000ea80000300800 */
[----:B------:R-:W2:Y:S04]  /*252e0*/  LDL.LU R50, [R1+0x8] ;  /* 0x0000080001327983 */ /* 0x000ea80000300800 */
[----:B------:R-:W2:Y:S04]  /*252f0*/  LDL.LU R51, [R1+0xc] ;  /* 0x00000c0001337983 */ /* 0x000ea80000300800 */
[----:B------:R-:W3:Y:S04]  /*25300*/  LDL.LU R248, [R1+0x20] ;  /* 0x0000200001f87983 */ /* 0x000ee80000300800 */
[----:B------:R-:W3:Y:S01]  /*25310*/  LDL.LU R249, [R1+0x24] ;  /* 0x0000240001f97983 */ /* 0x000ee20000300800 */
[----:B------:R-:W-:-:S03]  /*25320*/  MOV R246, R252 ;  /* 0x000000fc00f67202 */ /* 0x000fc60000000f00 */
[----:B------:R-:W3:Y:S01]  /*25330*/  LDL.LU R250, [R1+0x28] ;  /* 0x0000280001fa7983 */ /* 0x000ee20000300800 */
[----:B------:R-:W-:Y:S03]  /*25340*/  HMMA.1688.F32.TF32 R184, R208, R118, R128 ;  /* 0x00000076d0b8723c */ /* 0x000fe60000081080 */
[----:B------:R-:W3:Y:S01]  /*25350*/  LDL.LU R251, [R1+0x2c] ;  /* 0x00002c0001fb7983 */ /* 0x000ee20000300800 */
[----:B------:R-:W-:-:S03]  /*25360*/  IMAD.MOV.U32 R247, RZ, RZ, R0 ;  /* 0x000000fffff77224 */ /* 0x000fc600078e0000 */
[----:B------:R-:W4:Y:S01]  /*25370*/  LDL.LU R244, [R1+0x10] ;  /* 0x0000100001f47983 */ /* 0x000f220000300800 */
[C---:B------:R-:W-:Y:S03]  /*25380*/  HMMA.1688.F32.TF32 R128, R120.reuse, R90, R236 ;  /* 0x0000005a7880723c */ /* 0x040fe600000810ec */
[----:B------:R-:W4:Y:S04]  /*25390*/  LDL.LU R245, [R1+0x14] ;  /* 0x0000140001f57983 */ /* 0x000f280000300800 */
[----:B------:R-:W5:Y:S04]  /*253a0*/  LDL.LU R252, [R1+0xdc4] ;  /* 0x000dc40001fc7983 */ /* 0x000f680000300800 */
[----:B------:R-:W2:Y:S01]  /*253b0*/  LDL.LU R0, [R1+0xdc0] ;  /* 0x000dc00001007983 */ /* 0x000ea20000300800 */
[----:B------:R-:W-:Y:S03]  /*253c0*/  HMMA.1688.F32.TF32 R84, R120, R114, R228 ;  /* 0x000000727854723c */ /* 0x000fe600000810e4 */
[----:B------:R-:W2:Y:S04]  /*253d0*/  LDL.LU R236, [R1+0x60] ;  /* 0x0000600001ec7983 */ /* 0x000ea80000300800 */
[----:B------:R-:W2:Y:S04]  /*253e0*/  LDL.LU R237, [R1+0x64] ;  /* 0x0000640001ed7983 */ /* 0x000ea80000300800 */
[----:B------:R-:W2:Y:S01]  /*253f0*/  LDL.LU R238, [R1+0x68] ;  /* 0x0000680001ee7983 */ /* 0x000ea20000300800 */
[----:B------:R-:W-:Y:S03]  /*25400*/  HMMA.1688.F32.TF32 R200, R208, R94, R136 ;  /* 0x0000005ed0c8723c */ /* 0x000fe60000081088 */
[----:B------:R-:W2:Y:S04]  /*25410*/  LDL.LU R239, [R1+0x6c] ;  /* 0x00006c0001ef7983 */ /* 0x000ea80000300800 */
[----:B------:R-:W3:Y:S01]  /*25420*/  LDL.LU R228, [R1+0xc0] ;  /* 0x0000c00001e47983 */ /* 0x000ee20000300800 */
[----:B------:R-:W-:Y:S03]  /*25430*/  HMMA.1688.F32.TF32 R136, R120, R106, R8 ;  /* 0x0000006a7888723c */ /* 0x000fe60000081008 */
[----:B------:R-:W3:Y:S04]  /*25440*/  LDL.LU R229, [R1+0xc4] ;  /* 0x0000c40001e57983 */ /* 0x000ee80000300800 */
[----:B------:R-:W3:Y:S01]  /*25450*/  LDL.LU R230, [R1+0xc8] ;  /* 0x0000c80001e67983 */ /* 0x000ee20000300800 */
[----:B------:R-:W-:Y:S03]  /*25460*/  HMMA.1688.F32.TF32 R240, R80, R102, R144 ;  /* 0x0000006650f0723c */ /* 0x000fe60000081090 */
[----:B------:R-:W3:Y:S04]  /*25470*/  LDL.LU R231, [R1+0xcc] ;  /* 0x0000cc0001e77983 */ /* 0x000ee80000300800 */
[----:B------:R-:W4:Y:S01]  /*25480*/  LDL.LU R8, [R1+0x120] ;  /* 0x0001200001087983 */ /* 0x000f220000300800 */
[----:B------:R-:W-:Y:S03]  /*25490*/  HMMA.1688.F32.TF32 R144, R120, R98, R16 ;  /* 0x000000627890723c */ /* 0x000fe60000081010 */
[----:B------:R-:W4:Y:S04]  /*254a0*/  LDL.LU R9, [R1+0x124] ;  /* 0x0001240001097983 */ /* 0x000f280000300800 */
[----:B------:R-:W4:Y:S01]  /*254b0*/  LDL.LU R10, [R1+0x128] ;  /* 0x00012800010a7983 */ /* 0x000f220000300800 */
[C---:B------:R-:W-:Y:S03]  /*254c0*/  HMMA.1688.F32.TF32 R160, R208.reuse, R102, R160 ;  /* 0x00000066d0a0723c */ /* 0x040fe600000810a0 */
[----:B------:R-:W4:Y:S04]  /*254d0*/  LDL.LU R11, [R1+0x12c] ;  /* 0x00012c00010b7983 */ /* 0x000f280000300800 */
[----:B------:R-:W4:Y:S01]  /*254e0*/  LDL.LU R16, [R1+0x180] ;  /* 0x0001800001107983 */ /* 0x000f220000300800 */
[C---:B------:R-:W-:Y:S03]  /*254f0*/  HMMA.1688.F32.TF32 R156, R208.reuse, R98, R36 ;  /* 0x00000062d09c723c */ /* 0x040fe60000081024 */
[----:B------:R-:W4:Y:S04]  /*25500*/  LDL.LU R17, [R1+0x184] ;  /* 0x0001840001117983 */ /* 0x000f280000300800 */
[----:B------:R-:W4:Y:S01]  /*25510*/  LDL.LU R18, [R1+0x188] ;  /* 0x0001880001127983 */ /* 0x000f220000300800 */
[C---:B------:R-:W-:Y:S03]  /*25520*/  HMMA.1688.F32.TF32 R176, R208.reuse, R110, R44 ;  /* 0x0000006ed0b0723c */ /* 0x040fe6000008102c */
[----:B------:R-:W4:Y:S05]  /*25530*/  LDL.LU R19, [R1+0x18c] ;  /* 0x00018c0001137983 */ /* 0x000f2a0000300800 */
[----:B------:R-:W-:Y:S08]  /*25540*/  HMMA.1688.F32.TF32 R192, R208, R114, R132 ;  /* 0x00000072d0c0723c */ /* 0x000ff00000081084 */
[C---:B------:R-:W-:Y:S08]  /*25550*/  HMMA.1688.F32.TF32 R220, R80.reuse, R110, R152 ;  /* 0x0000006e50dc723c */ /* 0x040ff00000081098 */
[C---:B------:R-:W-:Y:S08]  /*25560*/  HMMA.1688.F32.TF32 R216, R80.reuse, R98, R148 ;  /* 0x0000006250d8723c */ /* 0x040ff00000081094 */
[C---:B------:R-:W-:Y:S08]  /*25570*/  HMMA.1688.F32.TF32 R212, R80.reuse, R106, R224 ;  /* 0x0000006a50d4723c */ /* 0x040ff000000810e0 */
[----:B------:R-:W-:Y:S01]  /*25580*/  HMMA.1688.F32.TF32 R188, R80, R94, R188 ;  /* 0x0000005e50bc723c */ /* 0x000fe200000810bc */
[----:B------:R-:W-:Y:S01]  /*25590*/  IMAD.MOV.U32 R93, RZ, RZ, R24 ;  /* 0x000000ffff5d7224 */ /* 0x000fe200078e0018 */
[----:B------:R-:W-:Y:S01]  /*255a0*/  MOV R92, R25 ;  /* 0x00000019005c7202 */ /* 0x000fe20000000f00 */
[----:B------:R-:W-:Y:S01]  /*255b0*/  IMAD.MOV.U32 R89, RZ, RZ, R26 ;  /* 0x000000ffff597224 */ /* 0x000fe200078e001a */
[----:B------:R-:W-:Y:S04]  /*255c0*/  LDS R44, [R2+0x1c400] ;  /* 0x01c40000022c7984 */ /* 0x000fe80000000800 */
[-C--:B------:R-:W-:Y:S01]  /*255d0*/  HMMA.1688.F32.TF32 R208, R208, R90.reuse, R140 ;  /* 0x0000005ad0d0723c */ /* 0x080fe2000008108c */
[----:B------:R-:W-:Y:S01]  /*255e0*/  IMAD.MOV.U32 R88, RZ, RZ, R27 ;  /* 0x000000ffff587224 */ /* 0x000fe200078e001b */
[----:B------:R-:W-:Y:S04]  /*255f0*/  LDS R46, [R2+0x1e400] ;  /* 0x01e40000022e7984 */ /* 0x000fe80000000800 */
[----:B------:R-:W-:Y:S02]  /*25600*/  LDS R45, [R3+0x1c400] ;  /* 0x01c40000032d7984 */ /* 0x000fe40000000800 */
[----:B------:R-:W-:Y:S02]  /*25610*/  HMMA.1688.F32.TF32 R152, R80, R90, R20 ;  /* 0x0000005a5098723c */ /* 0x000fe40000081014 */
[----:B------:R-:W2:Y:S04]  /*25620*/  LDS R47, [R3+0x1e400] ;  /* 0x01e40000032f7984 */ /* 0x000ea80000000800 */
[----:B------:R-:W-:Y:S02]  /*25630*/  LDS R36, [R2+0x1c500] ;  /* 0x01c5000002247984 */ /* 0x000fe40000000800 */
[C---:B------:R-:W-:Y:S02]  /*25640*/  HMMA.1688.F32.TF32 R148, R120.reuse, R102, R124 ;  /* 0x000000667894723c */ /* 0x040fe4000008107c */
[----:B------:R-:W-:Y:S04]  /*25650*/  LDS R38, [R2+0x1e500] ;  /* 0x01e5000002267984 */ /* 0x000fe80000000800 */
[----:B------:R-:W-:Y:S02]  /*25660*/  LDS R37, [R3+0x1c500] ;  /* 0x01c5000003257984 */ /* 0x000fe40000000800 */
[C---:B------:R-:W-:Y:S02]  /*25670*/  HMMA.1688.F32.TF32 R140, R120.reuse, R110, R12 ;  /* 0x0000006e788c723c */ /* 0x040fe4000008100c */
[----:B------:R-:W1:Y:S04]  /*25680*/  LDS R39, [R3+0x1e500] ;  /* 0x01e5000003277984 */ /* 0x000e680000000800 */
[----:B------:R-:W-:Y:S02]  /*25690*/  LDS R224, [R2+0x1c600] ;  /* 0x01c6000002e07984 */ /* 0x000fe40000000800 */
[C---:B------:R-:W-:Y:S02]  /*256a0*/  HMMA.1688.F32.TF32 R80, R120.reuse, R118, R4 ;  /* 0x000000767850723c */ /* 0x040fe40000081004 */
[----:B------:R-:W-:Y:S04]  /*256b0*/  LDS R226, [R2+0x1e600] ;  /* 0x01e6000002e27984 */ /* 0x000fe80000000800 */
[----:B------:R-:W-:Y:S02]  /*256c0*/  LDS R225, [R3+0x1c600] ;  /* 0x01c6000003e17984 */ /* 0x000fe40000000800 */
[----:B------:R-:W-:Y:S02]  /*256d0*/  HMMA.1688.F32.TF32 R132, R120, R94, R232 ;  /* 0x0000005e7884723c */ /* 0x000fe400000810e8 */
        /* <DEDUP_REMOVED lines=32> */
[----:B------:R-:W1:Y:S01]  /*258e0*/  LDS R227, [R3+0x1e600] ;  /* 0x01e6000003e37984 */ /* 0x000e620000000800 */
[C---:B--2---:R-:W-:Y:S08]  /*258f0*/  HMMA.1688.F32.TF32 R236, R44.reuse, R106, R236 ;  /* 0x0000006a2cec723c */ /* 0x044ff000000810ec */
[----:B---3--:R-:W-:Y:S08]  /*25900*/  HMMA.1688.F32.TF32 R228, R44, R98, R228 ;  /* 0x000000622ce4723c */ /* 0x008ff000000810e4 */
[C---:B----4-:R-:W-:Y:S08]  /*25910*/  HMMA.1688.F32.TF32 R16, R40.reuse, R114, R16 ;  /* 0x000000722810723c */ /* 0x050ff00000081010 */
[C---:B-----5:R-:W-:Y:S08]  /*25920*/  HMMA.1688.F32.TF32 R120, R40.reuse, R118, R120 ;  /* 0x000000762878723c */ /* 0x060ff00000081078 */
[C---:B------:R-:W-:Y:S08]  /*25930*/  HMMA.1688.F32.TF32 R24, R40.reuse, R98, R24 ;  /* 0x000000622818723c */ /* 0x040ff00000081018 */
[C---:B------:R-:W-:Y:S08]  /*25940*/  HMMA.1688.F32.TF32 R28, R40.reuse, R102, R28 ;  /* 0x00000066281c723c */ /* 0x040ff0000008101c */
[C---:B------:R-:W-:Y:S08]  /*25950*/  HMMA.1688.F32.TF32 R20, R40.reuse, R110, R20 ;  /* 0x0000006e2814723c */ /* 0x040ff00000081014 */
[C---:B------:R-:W-:Y:S07]  /*25960*/  HMMA.1688.F32.TF32 R124, R40.reuse, R106, R124 ;  /* 0x0000006a287c723c */ /* 0x040fee000008107c */
[----:B------:R-:W-:Y:S01]  /*25970*/  STL.64 [R1+0x270], R28 ;  /* 0x0002701c01007387 */ /* 0x000fe20000100a00 */
[C---:B------:R-:W-:Y:S03]  /*25980*/  HMMA.1688.F32.TF32 R12, R40.reuse, R94, R12 ;  /* 0x0000005e280c723c */ /* 0x040fe6000008100c */
[----:B------:R2:W-:Y:S05]  /*25990*/  STL.64 [R1+0x278], R30 ;  /* 0x0002781e01007387 */ /* 0x0005ea0000100a00 */
[----:B------:R-:W-:Y:S01]  /*259a0*/  HMMA.1688.F32.TF32 R40, R40, R90, R8 ;  /* 0x0000005a2828723c */ /* 0x000fe20000081008 */
[----:B--2---:R-:W2:Y:S04]  /*259b0*/  LDL.LU.64 R30, [R1+0xdb8] ;  /* 0x000db800011e7983 */ /* 0x004ea80000300a00 */
[----:B------:R-:W2:Y:S04]  /*259c0*/  LDL.LU.64 R28, [R1+0xdb0] ;  /* 0x000db000011c7983 */ /* 0x000ea80000300a00 */
[----:B------:R-:W-:Y:S04]  /*259d0*/  STL.64 [R1+0x260], R24 ;  /* 0x0002601801007387 */ /* 0x000fe80000100a00 */
[----:B------:R3:W-:Y:S01]  /*259e0*/  STL.64 [R1+0x268], R26 ;  /* 0x0002681a01007387 */ /* 0x0007e20000100a00 */
[C---:B------:R-:W-:Y:S03]  /*259f0*/  HMMA.1688.F32.TF32 R4, R44.reuse, R102, R4 ;  /* 0x000000662c04723c */ /* 0x040fe60000081004 */
[----:B---3--:R-:W3:Y:S04]  /*25a00*/  LDL.LU.64 R26, [R1+0xda8] ;  /* 0x000da800011a7983 */ /* 0x008ee80000300a00 */
[----:B------:R-:W3:Y:S04]  /*25a10*/  LDL.LU.64 R24, [R1+0xda0] ;  /* 0x000da00001187983 */ /* 0x000ee80000300a00 */
[----:B------:R-:W-:Y:S04]  /*25a20*/  STL.64 [R1+0x250], R20 ;  /* 0x0002501401007387 */ /* 0x000fe80000100a00 */
[----:B------:R4:W-:Y:S04]  /*25a30*/  STL.64 [R1+0x258], R22 ;  /* 0x0002581601007387 */ /* 0x0009e80000100a00 */
[----:B----4-:R-:W4:Y:S04]  /*25a40*/  LDL.LU.64 R22, [R1+0xd98] ;  /* 0x000d980001167983 */ /* 0x010f280000300a00 */
[----:B------:R-:W4:Y:S04]  /*25a50*/  LDL.LU.64 R20, [R1+0xd90] ;  /* 0x000d900001147983 */ /* 0x000f280000300a00 */
[----:B------:R-:W-:Y:S04]  /*25a60*/  STL.64 [R1+0x230], R16 ;  /* 0x0002301001007387 */ /* 0x000fe80000100a00 */
[----:B------:R5:W-:Y:S01]  /*25a70*/  STL.64 [R1+0x238], R18 ;  /* 0x0002381201007387 */ /* 0x000be20000100a00 */
[----:B------:R-:W-:Y:S03]  /*25a80*/  HMMA.1688.F32.TF32 R232, R44, R110, R232 ;  /* 0x0000006e2ce8723c */ /* 0x000fe600000810e8 */
[----:B-----5:R-:W5:Y:S04]  /*25a90*/  LDL.LU.64 R18, [R1+0xd88] ;  /* 0x000d880001127983 */ /* 0x020f680000300a00 */
[----:B------:R-:W5:Y:S04]  /*25aa0*/  LDL.LU.64 R16, [R1+0xd80] ;  /* 0x000d800001107983 */ /* 0x000f680000300a00 */
[----:B------:R-:W-:Y:S04]  /*25ab0*/  STL.64 [R1+0x240], R12 ;  /* 0x0002400c01007387 */ /* 0x000fe80000100a00 */
[----:B------:R1:W-:Y:S04]  /*25ac0*/  STL.64 [R1+0x248], R14 ;  /* 0x0002480e01007387 */ /* 0x0003e80000100a00 */
[----:B-1----:R-:W2:Y:S04]  /*25ad0*/  LDL.LU.64 R14, [R1+0xd78] ;  /* 0x000d7800010e7983 */ /* 0x002ea80000300a00 */
[----:B------:R-:W2:Y:S04]  /*25ae0*/  LDL.LU.64 R12, [R1+0xd70] ;  /* 0x000d7000010c7983 */ /* 0x000ea80000300a00 */
[----:B------:R-:W2:Y:S04]  /*25af0*/  LDL.LU.64 R10, [R1+0xd68] ;  /* 0x000d6800010a7983 */ /* 0x000ea80000300a00 */
[----:B------:R-:W2:Y:S04]  /*25b00*/  LDL.LU.64 R8, [R1+0xd60] ;  /* 0x000d600001087983 */ /* 0x000ea80000300a00 */
[----:B------:R1:W-:Y:S04]  /*25b10*/  STL.64 [R1+0x1e0], R40 ;  /* 0x0001e02801007387 */ /* 0x0003e80000100a00 */
[----:B------:R1:W-:Y:S04]  /*25b20*/  STL.64 [R1+0x1e8], R42 ;  /* 0x0001e82a01007387 */ /* 0x0003e80000100a00 */
[----:B-1----:R-:W2:Y:S04]  /*25b30*/  LDL.LU R40, [R1+0x30] ;  /* 0x0000300001287983 */ /* 0x002ea80000300800 */
[----:B------:R-:W2:Y:S01]  /*25b40*/  LDL.LU R41, [R1+0x34] ;  /* 0x0000340001297983 */ /* 0x000ea20000300800 */
[----:B------:R-:W-:-:S03]  /*25b50*/  IMAD.MOV.U32 R42, RZ, RZ, R0 ;  /* 0x000000ffff2a7224 */ /* 0x000fc600078e0000 */
[----:B------:R-:W3:Y:S04]  /*25b60*/  LDL.LU R0, [R1+0xd58] ;  /* 0x000d580001007983 */ /* 0x000ee80000300800 */
        /* <DEDUP_REMOVED lines=14> */
[----:B-1----:R-:W4:Y:S04]  /*25c50*/  LDL.LU.64 R238, [R1+0xd20] ;  /* 0x000d200001ee7983 */ /* 0x002f280000300a00 */
[----:B------:R-:W4:Y:S01]  /*25c60*/  LDL.LU.64 R236, [R1+0xd18] ;  /* 0x000d180001ec7983 */ /* 0x000f220000300a00 */
[----:B------:R-:W-:Y:S01]  /*25c70*/  MOV R43, R252 ;  /* 0x000000fc002b7202 */ /* 0x000fe20000000f00 */
[C---:B------:R-:W-:Y:S08]  /*25c80*/  HMMA.1688.F32.TF32 R248, R44.reuse, R114, R248 ;  /* 0x000000722cf8723c */ /* 0x040ff000000810f8 */
[C---:B------:R-:W-:Y:S08]  /*25c90*/  HMMA.1688.F32.TF32 R48, R44.reuse, R90, R48 ;  /* 0x0000005a2c30723c */ /* 0x040ff00000081030 */
[C---:B--2---:R-:W-:Y:S11]  /*25ca0*/  HMMA.1688.F32.TF32 R40, R44.reuse, R118, R40 ;  /* 0x000000762c28723c */ /* 0x044ff60000081028 */
[----:B------:R-:W-:Y:S11]  /*25cb0*/  @!UPT UIADD3 URZ, URZ, URZ, URZ ;  /* 0x0000003f3f3ff290 */ /* 0x000ff6000fffe03f */
[----:B------:R-:W-:Y:S01]  /*25cc0*/  @!UPT UIADD3 URZ, URZ, URZ, URZ ;  /* 0x0000003f3f3ff290 */ /* 0x000fe2000fffe03f */
[----:B------:R-:W-:Y:S04]  /*25cd0*/  STL.64 [R1+0x190], R40 ;  /* 0x0001902801007387 */ /* 0x000fe80000100a00 */
[----:B------:R1:W-:Y:S02]  /*25ce0*/  STL.64 [R1+0x198], R42 ;  /* 0x0001982a01007387 */ /* 0x0003e40000100a00 */
[----:B-1----:R-:W-:Y:S02]  /*25cf0*/  HMMA.1688.F32.TF32 R40, R44, R94, R244 ;  /* 0x0000005e2c28723c */ /* 0x002fe400000810f4 */
[----:B------:R-:W-:Y:S04]  /*25d00*/  STL.64 [R1+0x180], R248 ;  /* 0x000180f801007387 */ /* 0x000fe80000100a00 */
[----:B------:R-:W-:Y:S02]  /*25d10*/  STL.64 [R1+0x188], R250 ;  /* 0x000188fa01007387 */ /* 0x000fe40000100a00 */
[C---:B------:R-:W-:Y:S02]  /*25d20*/  HMMA.1688.F32.TF32 R12, R36.reuse, R114, R12 ;  /* 0x00000072240c723c */ /* 0x040fe4000008100c */
[----:B------:R-:W-:Y:S04]  /*25d30*/  LDS R251, [R3+0x1e700] ;  /* 0x01e7000003fb7984 */ /* 0x000fe80000000800 */
[----:B------:R-:W-:Y:S04]  /*25d40*/  LDS R249, [R3+0x1c700] ;  /* 0x01c7000003f97984 */ /* 0x000fe80000000800 */
[----:B------:R-:W-:Y:S04]  /*25d50*/  LDS R250, [R2+0x1e700] ;  /* 0x01e7000002fa7984 */ /* 0x000fe80000000800 */
[----:B------:R-:W1:Y:S04]  /*25d60*/  LDS R248, [R2+0x1c700] ;  /* 0x01c7000002f87984 */ /* 0x000e680000000800 */
[----:B------:R2:W-:Y:S04]  /*25d70*/  STL.64 [R1+0x170], R40 ;  /* 0x0001702801007387 */ /* 0x0005e80000100a00 */
[----:B------:R-:W-:Y:S04]  /*25d80*/  STL.64 [R1+0x178], R42 ;  /* 0x0001782a01007387 */ /* 0x000fe80000100a00 */
[----:B--2---:R-:W2:Y:S01]  /*25d90*/  LDL.LU R40, [R1+0x3d8] ;  /* 0x0003d80001287983 */ /* 0x004ea20000300800 */
[C---:B---3--:R-:W-:Y:S08]  /*25da0*/  HMMA.1688.F32.TF32 R232, R36.reuse, R98, R232 ;  /* 0x0000006224e8723c */ /* 0x048ff000000810e8 */
[C---:B----4-:R-:W-:Y:S01]  /*25db0*/  HMMA.1688.F32.TF32 R44, R36.reuse, R102, R236 ;  /* 0x00000066242c723c */ /* 0x050fe200000810ec */
[----:B------:R-:W-:Y:S04]  /*25dc0*/  STL.64 [R1+0x150], R48 ;  /* 0x0001503001007387 */ /* 0x000fe80000100a00 */
[----:B------:R3:W-:Y:S03]  /*25dd0*/  STL.64 [R1+0x158], R50 ;  /* 0x0001583201007387 */ /* 0x0007e60000100a00 */
[C---:B---3--:R-:W-:Y:S11]  /*25de0*/  HMMA.1688.F32.TF32 R48, R36.reuse, R110, R228 ;  /* 0x0000006e2430723c */ /* 0x048ff600000810e4 */
[----:B------:R-:W-:Y:S04]  /*25df0*/  @!UPT UIADD3 URZ, URZ, URZ, URZ ;  /* 0x0000003f3f3ff290 */ /* 0x000fe8000fffe03f */
[----:B------:R-:W-:Y:S04]  /*25e00*/  STL.64 [R1+0x130], R44 ;  /* 0x0001302c01007387 */ /* 0x000fe80000100a00 */
[----:B------:R3:W-:Y:S02]  /*25e10*/  STL.64 [R1+0x138], R46 ;  /* 0x0001382e01007387 */ /* 0x0007e40000100a00 */
[C---:B---3--:R-:W-:Y:S08]  /*25e20*/  HMMA.1688.F32.TF32 R44, R36.reuse, R106, R4 ;  /* 0x0000006a242c723c */ /* 0x048ff00000081004 */
[C---:B------:R-:W-:Y:S01]  /*25e30*/  HMMA.1688.F32.TF32 R4, R36.reuse, R118, R8 ;  /* 0x000000762404723c */ /* 0x040fe20000081008 */
[----:B------:R-:W-:Y:S04]  /*25e40*/  STL.64 [R1+0x120], R232 ;  /* 0x000120e801007387 */ /* 0x000fe80000100a00 */
[----:B------:R-:W-:Y:S04]  /*25e50*/  STL.64 [R1+0x128], R234 ;  /* 0x000128ea01007387 */ /* 0x000fe80000100a00 */
[----:B------:R-:W-:Y:S01]  /*25e60*/  STL.64 [R1+0x110], R48 ;  /* 0x0001103001007387 */ /* 0x000fe20000100a00 */
[C---:B-----5:R-:W-:Y:S03]  /*25e70*/  HMMA.1688.F32.TF32 R8, R36.reuse, R94, R16 ;  /* 0x0000005e2408723c */ /* 0x060fe60000081010 */
[----:B------:R-:W-:Y:S04]  /*25e80*/  STL.64 [R1+0x118], R50 ;  /* 0x0001183201007387 */ /* 0x000fe80000100a00 */
[----:B------:R-:W-:Y:S04]  /*25e90*/  STL.64 [R1+0x100], R44 ;  /* 0x0001002c01007387 */ /* 0x000fe80000100a00 */
[----:B------:R-:W-:Y:S04]  /*25ea0*/  STL.64 [R1+0x108], R46 ;  /* 0x0001082e01007387 */ /* 0x000fe80000100a00 */
[----:B------:R-:W-:Y:S04]  /*25eb0*/  STL.64 [R1+0xf0], R4 ;  /* 0x0000f00401007387 */ /* 0x000fe80000100a00 */
[----:B------:R3:W-:Y:S04]  /*25ec0*/  STL.64 [R1+0xf8], R6 ;  /* 0x0000f80601007387 */ /* 0x0007e80000100a00 */
[----:B------:R-:W-:Y:S04]  /*25ed0*/  STL.64 [R1+0xd0], R12 ;  /* 0x0000d00c01007387 */ /* 0x000fe80000100a00 */
[----:B------:R4:W-:Y:S01]  /*25ee0*/  STL.64 [R1+0xd8], R14 ;  /* 0x0000d80e01007387 */ /* 0x0009e20000100a00 */
[----:B---3--:R-:W-:Y:S08]  /*25ef0*/  HMMA.1688.F32.TF32 R4, R36, R90, R20 ;  /* 0x0000005a2404723c */ /* 0x008ff00000081014 */
[C---:B----4-:R-:W-:Y:S01]  /*25f00*/  HMMA.1688.F32.TF32 R12, R224.reuse, R102, R24 ;  /* 0x00000066e00c723c */ /* 0x050fe20000081018 */
[----:B------:R-:W-:Y:S04]  /*25f10*/  STL.64 [R1+0xc0], R8 ;  /* 0x0000c00801007387 */ /* 0x000fe80000100a00 */
[----:B------:R3:W-:Y:S10]  /*25f20*/  STL.64 [R1+0xc8], R10 ;  /* 0x0000c80a01007387 */ /* 0x0007f40000100a00 */
[----:B------:R-:W-:Y:S01]  /*25f30*/  STL.64 [R1+0xb0], R4 ;  /* 0x0000b00401007387 */ /* 0x000fe20000100a00 */
[C---:B---3--:R-:W-:Y:S03]  /*25f40*/  HMMA.1688.F32.TF32 R8, R224.reuse, R98, R28 ;  /* 0x00000062e008723c */ /* 0x048fe6000008101c */
[----:B------:R3:W-:Y:S04]  /*25f50*/  STL.64 [R1+0xb8], R6 ;  /* 0x0000b80601007387 */ /* 0x0007e80000100a00 */
[----:B---3--:R-:W3:Y:S04]  /*25f60*/  LDL.LU R6, [R1+0xc88] ;  /* 0x000c880001067983 */ /* 0x008ee80000300800 */
[----:B------:R-:W-:Y:S04]  /*25f70*/  STL.64 [R1+0xa0], R12 ;  /* 0x0000a00c01007387 */ /* 0x000fe80000100a00 */
[----:B------:R4:W-:Y:S02]  /*25f80*/  STL.64 [R1+0xa8], R14 ;  /* 0x0000a80e01007387 */ /* 0x0009e40000100a00 */
[C---:B----4-:R-:W-:Y:S06]  /*25f90*/  HMMA.1688.F32.TF32 R12, R224.reuse, R110, R32 ;  /* 0x0000006ee00c723c */ /* 0x050fec0000081020 */
[----:B------:R-:W-:Y:S04]  /*25fa0*/  STL.64 [R1+0x90], R8 ;  /* 0x0000900801007387 */ /* 0x000fe80000100a00 */
[----:B------:R4:W-:Y:S11]  /*25fb0*/  STL.64 [R1+0x98], R10 ;  /* 0x0000980a01007387 */ /* 0x0009f60000100a00 */
[----:B------:R-:W-:Y:S02]  /*25fc0*/  @!UPT UIADD3 URZ, URZ, URZ, URZ ;  /* 0x0000003f3f3ff290 */ /* 0x000fe4000fffe03f */
[----:B------:R5:W-:Y:S04]  /*25fd0*/  STL.64 [R1+0x80], R12 ;  /* 0x0000800c01007387 */ /* 0x000be80000100a00 */
[----:B------:R-:W-:Y:S04]  /*25fe0*/  STL.64 [R1+0x88], R14 ;  /* 0x0000880e01007387 */ /* 0x000fe80000100a00 */
[----:B------:R-:W2:Y:S01]  /*25ff0*/  LDL.LU R7, [R1+0xc84] ;  /* 0x000c840001077983 */ /* 0x000ea20000300800 */
[----:B----4-:R-:W-:Y:S01]  /*26000*/  HMMA.1688.F32.TF32 R8, R224, R106, R68 ;  /* 0x0000006ae008723c */ /* 0x010fe20000081044 */
[----:B------:R-:W-:Y:S11]  /*26010*/  MOV R18, c[0x0][0x188] ;  /* 0x0000620000127a02 */ /* 0x000ff60000000f00 */
[----:B------:R-:W-:Y:S11]  /*26020*/  @!UPT UIADD3 URZ, URZ, URZ, URZ ;  /* 0x0000003f3f3ff290 */ /* 0x000ff6000fffe03f */
[----:B------:R-:W-:Y:S04]  /*26030*/  STL.64 [R1+0x60], R8 ;  /* 0x0000600801007387 */ /* 0x000fe80000100a00 */
[----:B------:R4:W-:Y:S04]  /*26040*/  STL.64 [R1+0x68], R10 ;  /* 0x0000680a01007387 */ /* 0x0009e80000100a00 */
[----:B-----5:R-:W5:Y:S04]  /*26050*/  LDL.LU R13, [R1+0xc8c] ;  /* 0x000c8c00010d7983 */ /* 0x020f680000300800 */
[----:B------:R-:W5:Y:S04]  /*26060*/  LDL.LU R12, [R1+0xc90] ;  /* 0x000c9000010c7983 */ /* 0x000f680000300800 */
[----:B----4-:R-:W4:Y:S04]  /*26070*/  LDL.LU R11, [R1+0xc94] ;  /* 0x000c9400010b7983 */ /* 0x010f280000300800 */
[----:B------:R-:W4:Y:S01]  /*26080*/  LDL.LU R8, [R1+0xc98] ;  /* 0x000c980001087983 */ /* 0x000f220000300800 */
[----:B------:R-:W-:-:S03]  /*26090*/  IMAD.SHL.U32 R18, R18, 0x40, RZ ;  /* 0x0000004012127824 */ /* 0x000fc600078e00ff */
[----:B------:R-:W4:Y:S04]  /*260a0*/  LDL.LU R19, [R1+0xc9c] ;  /* 0x000c9c0001137983 */ /* 0x000f280000300800 */
[----:B------:R-:W4:Y:S01]  /*260b0*/  LDL.LU R16, [R1+0xca0] ;  /* 0x000ca00001107983 */ /* 0x000f220000300800 */
[----:B------:R-:W-:-:S03]  /*260c0*/  IMAD.SHL.U32 R18, R18, 0x4, RZ ;  /* 0x0000000412127824 */ /* 0x000fc600078e00ff */
[----:B------:R-:W4:Y:S04]  /*260d0*/  LDL.LU R15, [R1+0xc08] ;  /* 0x000c0800010f7983 */ /* 0x000f280000300800 */
[----:B------:R-:W4:Y:S01]  /*260e0*/  LDL.LU R14, [R1+0xc0c] ;  /* 0x000c0c00010e7983 */ /* 0x000f220000300800 */
[----:B---3--:R-:W-:-:S05]  /*260f0*/  IADD3 R6, P1, R6, R18, RZ ;  /* 0x0000001206067210 */ /* 0x008fca0007f3e0ff */
[----:B------:R-:W-:Y:S01]  /*26100*/  STL [R1+0xc88], R6 ;  /* 0x000c880601007387 */ /* 0x000fe20000100800 */
[----:B------:R-:W-:Y:S02]  /*26110*/  IMAD.MOV.U32 R2, RZ, RZ, R6 ;  /* 0x000000ffff027224 */ /* 0x000fe400078e0006 */
[----:B--2---:R-:W-:-:S05]  /*26120*/  IMAD.X R7, R7, 0x1, R0, P1 ;  /* 0x0000000107077824 */ /* 0x004fca00008e0600 */
[----:B------:R2:W-:Y:S01]  /*26130*/  STL [R1+0xc84], R7 ;  /* 0x000c840701007387 */ /* 0x0005e20000100800 */
[----:B------:R-:W-:-:S03]  /*26140*/  IMAD.MOV.U32 R3, RZ, RZ, R7 ;  /* 0x000000ffff037224 */ /* 0x000fc600078e0007 */
[----:B------:R-:W3:Y:S04]  /*26150*/  LDL.LU R10, [R1+0xc10] ;  /* 0x000c1000010a7983 */ /* 0x000ee80000300800 */
[----:B------:R-:W3:Y:S04]  /*26160*/  LDL.LU R9, [R1+0xc14] ;  /* 0x000c140001097983 */ /* 0x000ee80000300800 */
[----:B--2---:R-:W2:Y:S04]  /*26170*/  LDL.LU R7, [R1+0xc18] ;  /* 0x000c180001077983 */ /* 0x004ea80000300800 */
[----:B------:R-:W2:Y:S01]  /*26180*/  LDL.LU R6, [R1+0xc1c] ;  /* 0x000c1c0001067983 */ /* 0x000ea20000300800 */
[----:B------:R-:W-:-:S02]  /*26190*/  IMAD.MOV.U32 R252, RZ, RZ, 0x3f ;  /* 0x0000003ffffc7424 */ /* 0x000fc400078e00ff */
[----:B------:R-:W-:-:S03]  /*261a0*/  IMAD.MOV.U32 R4, RZ, RZ, c[0x0][0x180] ;  /* 0x00006000ff047624 */ /* 0x000fc600078e00ff */
[----:B------:R-:W-:Y:S01]  /*261b0*/  IADD3 R252, R252, c[0x0][0x180], RZ ;  /* 0x00006000fcfc7a10 */ /* 0x000fe20007ffe0ff */
[----:B------:R-:W1:Y:S03]  /*261c0*/  S2R R109, SR_TID.X ;  /* 0x00000000006d7919 */ /* 0x000e660000002100 */
[----:B------:R-:W-:Y:S02]  /*261d0*/  SHF.R.S32.HI R5, RZ, 0x1f, R252 ;  /* 0x0000001fff057819 */ /* 0x000fe400000114fc */
[----:B------:R-:W-:Y:S02]  /*261e0*/  IADD3 R4, R4, -0x100, RZ ;  /* 0xffffff0004047810 */ /* 0x000fe40007ffe0ff */
[----:B------:R-:W-:-:S03]  /*261f0*/  LEA.HI R5, R5, R252, RZ, 0x6 ;  /* 0x000000fc05057211 */ /* 0x000fc600078f30ff */
[----:B------:R-:W-:Y:S01]  /*26200*/  IMAD R4, R40, -0x40, R4 ;  /* 0xffffffc028047824 */ /* 0x000fe200078e0204 */
[----:B------:R-:W-:Y:S01]  /*26210*/  SHF.R.S32.HI R5, RZ, 0x6, R5 ;  /* 0x00000006ff057819 */ /* 0x000fe20000011405 */
[----:B------:R-:W-:-:S03]  /*26220*/  UIADD3 UR5, UR5, 0x1, URZ ;  /* 0x0000000105057890 */ /* 0x000fc6000fffe03f */
[----:B------:R-:W-:Y:S02]  /*26230*/  IADD3 R5, R5, -0x4, RZ ;  /* 0xfffffffc05057810 */ /* 0x000fe40007ffe0ff */
[----:B------:R-:W-:Y:S02]  /*26240*/  ISETP.GT.AND P0, PT, R4, RZ, PT ;  /* 0x000000ff0400720c */ /* 0x000fe40003f04270 */
[----:B------:R-:W-:Y:S01]  /*26250*/  ISETP.GE.AND P5, PT, R40, R5, PT ;  /* 0x000000052800720c */ /* 0x000fe20003fa6270 */
[----:B------:R-:W-:Y:S01]  /*26260*/  UISETP.GT.AND UP0, UPT, UR5, 0x3, UPT ;  /* 0x000000030500788c */ /* 0x000fe2000bf04270 */
[----:B------:R-:W-:-:S03]  /*26270*/  SEL R5, RZ, 0x4, !P0 ;  /* 0x00000004ff057807 */ /* 0x000fc60004000000 */
[----:B------:R-:W-:Y:S01]  /*26280*/  USEL UR5, UR5, URZ, !UP0 ;  /* 0x0000003f05057287 */ /* 0x000fe2000c000000 */
[----:B------:R-:W-:Y:S02]  /*26290*/  SEL R5, R5, RZ, !P5 ;  /* 0x000000ff05057207 */ /* 0x000fe40006800000 */
[----:B-1----:R-:W-:Y:S02]  /*262a0*/  LOP3.LUT R252, R109, 0x7f, RZ, 0xc0, !PT ;  /* 0x0000007f6dfc7812 */ /* 0x002fe400078ec0ff */
[----:B------:R-:W-:Y:S01]  /*262b0*/  ISETP.NE.U32.AND P0, PT, R5, RZ, PT ;  /* 0x000000ff0500720c */ /* 0x000fe20003f05070 */
[----:B------:R-:W-:Y:S01]  /*262c0*/  IMAD.U32 R5, RZ, RZ, UR5 ;  /* 0x00000005ff057e24 */ /* 0x000fe2000f8e00ff */
[----:B------:R-:W-:Y:S02]  /*262d0*/  SHF.L.U32 R17, R252, 0x2, RZ ;  /* 0x00000002fc117819 */ /* 0x000fe400000006ff */
[-C--:B-----5:R-:W-:Y:S02]  /*262e0*/  IADD3 R12, P1, R12, R18.reuse, RZ ;  /* 0x000000120c0c7210 */ /* 0x0a0fe40007f3e0ff */
[----:B------:R-:W-:Y:S01]  /*262f0*/  LEA R5, R5, R17, 0x11 ;  /* 0x0000001105057211 */ /* 0x000fe200078e88ff */
[----:B------:R-:W-:Y:S01]  /*26300*/  BAR.SYNC.DEFER_BLOCKING 0x0 ;  /* 0x0000000000007b1d */ /* 0x000fe20000010000 */
[----:B----4-:R-:W-:-:S02]  /*26310*/  IADD3 R8, P2, R8, R18, RZ ;  /* 0x0000001208087210 */ /* 0x010fc40007f5e0ff */
[----:B------:R-:W-:-:S03]  /*26320*/  IADD3.X R13, R13, R0, RZ, P1, !PT ;  /* 0x000000000d0d7210 */ /* 0x000fc60000ffe4ff */
[----:B------:R-:W-:Y:S01]  /*26330*/  IMAD.X R11, R11, 0x1, R0, P2 ;  /* 0x000000010b0b7824 */ /* 0x000fe200010e0600 */
[----:B------:R-:W-:Y:S04]  /*26340*/  STL [R1+0xc90], R12 ;  /* 0x000c900c01007387 */ /* 0x000fe80000100800 */
[----:B------:R1:W-:Y:S04]  /*26350*/  STL [R1+0xc8c], R13 ;  /* 0x000c8c0d01007387 */ /* 0x0003e80000100800 */
[----:B------:R-:W-:Y:S04]  /*26360*/  STL [R1+0xc98], R8 ;  /* 0x000c980801007387 */ /* 0x000fe80000100800 */
[----:B------:R4:W-:Y:S04]  /*26370*/  STL [R1+0xc94], R11 ;  /* 0x000c940b01007387 */ /* 0x0009e80000100800 */
[----:B------:R-:W-:Y:S01]  /*26380*/  @!PT LDS RZ, [RZ] ;  /* 0x00000000fffff984 */ /* 0x000fe20000000800 */
[----:B------:R-:W-:Y:S01]  /*26390*/  @!PT LDS RZ, [RZ] ;  /* 0x00000000fffff984 */ /* 0x000fe20000000800 */
[----:B------:R-:W-:Y:S01]  /*263a0*/  @!PT LDS RZ, [RZ] ;  /* 0x00000000fffff984 */ /* 0x000fe20000000800 */
[----:B------:R5:W-:Y:S01]  /*263b0*/  LDGSTS.E [R5], [R2.64], P0 ;  /* 0x0000000002057fae */ /* 0x000be20008121848 */
[----:B------:R-:W-:Y:S01]  /*263c0*/  ISETP.GT.AND P1, PT, R4, 0x4, PT ;  /* 0x000000040400780c */ /* 0x000fe20003f24270 */
[----:B-----5:R-:W-:Y:S01]  /*263d0*/  IMAD.MOV.U32 R2, RZ, RZ, R12 ;  /* 0x000000ffff027224 */ /* 0x020fe200078e000c */
[----:B------:R-:W-:-:S02]  /*263e0*/  MOV R3, R13 ;  /* 0x0000000d00037202 */ /* 0x000fc40000000f00 */
[----:B-1----:R-:W5:Y:S04]  /*263f0*/  LDL.LU R13, [R1+0xc20] ;  /* 0x000c2000010d7983 */ /* 0x002f680000300800 */
[----:B------:R1:W-:Y:S04]  /*26400*/  LDGSTS.E [R5+0x200], [R2.64], P0 ;  /* 0x0020000002057fae */ /* 0x0003e80008121848 */
[----:B------:R-:W5:Y:S01]  /*26410*/  LDL.LU R12, [R1+0xc24] ;  /* 0x000c2400010c7983 */ /* 0x000f620000300800 */
[----:B------:R-:W-:Y:S01]  /*26420*/  IADD3 R16, P2, R16, R18, RZ ;  /* 0x0000001210107210 */ /* 0x000fe20007f5e0ff */
[----:B-1----:R-:W-:-:S02]  /*26430*/  IMAD.MOV.U32 R2, RZ, RZ, R8 ;  /* 0x000000ffff027224 */ /* 0x002fc400078e0008 */
[----:B------:R-:W-:Y:S02]  /*26440*/  IMAD.MOV.U32 R3, RZ, RZ, R11 ;  /* 0x000000ffff037224 */ /* 0x000fe400078e000b */
[----:B----4-:R-:W5:Y:S04]  /*26450*/  LDL.LU R11, [R1+0x3ec] ;  /* 0x0003ec00010b7983 */ /* 0x010f680000300800 */
[----:B------:R-:W5:Y:S04]  /*26460*/  LDL.LU R8, [R1+0x3f0] ;  /* 0x0003f00001087983 */ /* 0x000f680000300800 */
[----:B------:R1:W-:Y:S01]  /*26470*/  LDGSTS.E [R5+0x400], [R2.64], P0 ;  /* 0x0040000002057fae */ /* 0x0003e20008121848 */
[----:B------:R-:W-:-:S02]  /*26480*/  IADD3 R14, P3, R14, R18, RZ ;  /* 0x000000120e0e7210 */ /* 0x000fc40007f7e0ff */
[----:B------:R-:W-:Y:S02]  /*26490*/  IADD3.X R19, R19, R0, RZ, P2, !PT ;  /* 0x0000000013137210 */ /* 0x000fe400017fe4ff */
[----:B-1----:R-:W-:-:S04]  /*264a0*/  SEL R2, RZ, 0x4, !P1 ;  /* 0x00000004ff027807 */ /* 0x002fc80004800000 */
[----:B------:R-:W-:Y:S01]  /*264b0*/  SEL R2, R2, RZ, !P5 ;  /* 0x000000ff02027207 */ /* 0x000fe20006800000 */
[----:B------:R-:W-:Y:S01]  /*264c0*/  IMAD.X R15, R15, 0x1, R0, P3 ;  /* 0x000000010f0f7824 */ /* 0x000fe200018e0600 */
[----:B------:R-:W-:Y:S02]  /*264d0*/  MOV R3, R19 ;  /* 0x0000001300037202 */ /* 0x000fe40000000f00 */
[----:B------:R-:W-:Y:S01]  /*264e0*/  ISETP.NE.U32.AND P1, PT, R2, RZ, PT ;  /* 0x000000ff0200720c */ /* 0x000fe20003f25070 */
[----:B------:R-:W-:Y:S01]  /*264f0*/  IMAD.MOV.U32 R2, RZ, RZ, R16 ;  /* 0x000000ffff027224 */ /* 0x000fe200078e0010 */
[----:B------:R-:W-:Y:S04]  /*26500*/  STL [R1+0xca0], R16 ;  /* 0x000ca01001007387 */ /* 0x000fe80000100800 */
[----:B------:R1:W-:Y:S04]  /*26510*/  STL [R1+0xc9c], R19 ;  /* 0x000c9c1301007387 */ /* 0x0003e80000100800 */
[----:B------:R-:W-:Y:S04]  /*26520*/  STL [R1+0xc0c], R14 ;  /* 0x000c0c0e01007387 */ /* 0x000fe80000100800 */
[----:B------:R1:W-:Y:S04]  /*26530*/  STL [R1+0xc08], R15 ;  /* 0x000c080f01007387 */ /* 0x0003e80000100800 */
[----:B------:R1:W-:Y:S04]  /*26540*/  LDGSTS.E [R5+0x600], [R2.64], P0 ;  /* 0x0060000002057fae */ /* 0x0003e80008121848 */
[----:B-1----:R-:W5:Y:S04]  /*26550*/  LDL.LU R19, [R1+0x3f4] ;  /* 0x0003f40001137983 */ /* 0x002f680000300800 */
[----:B------:R-:W5:Y:S01]  /*26560*/  LDL.LU R16, [R1+0x3f8] ;  /* 0x0003f80001107983 */ /* 0x000f620000300800 */
[----:B------:R-:W-:-:S02]  /*26570*/  IMAD.MOV.U32 R3, RZ, RZ, R15 ;  /* 0x000000ffff037224 */ /* 0x000fc400078e000f */
[----:B------:R-:W-:Y:S01]  /*26580*/  IMAD.MOV.U32 R2, RZ, RZ, R14 ;  /* 0x000000ffff027224 */ /* 0x000fe200078e000e */
[----:B------:R-:W5:Y:S04]  /*26590*/  LDL.LU R15, [R1+0x3fc] ;  /* 0x0003fc00010f7983 */ /* 0x000f680000300800 */
[----:B------:R-:W5:Y:S04]  /*265a0*/  LDL.LU R14, [R1+0x400] ;  /* 0x00040000010e7983 */ /* 0x000f680000300800 */
[----:B------:R1:W-:Y:S01]  /*265b0*/  LDGSTS.E [R5+0x2000], [R2.64], P1 ;  /* 0x0200000002057fae */ /* 0x0003e20008921848 */
[----:B---3--:R-:W-:-:S04]  /*265c0*/  IADD3 R9, P0, R9, R18, RZ ;  /* 0x0000001209097210 */ /* 0x008fc80007f1e0ff */
[----:B------:R-:W-:Y:S02]  /*265d0*/  IADD3.X R10, R10, R0, RZ, P0, !PT ;  /* 0x000000000a0a7210 */ /* 0x000fe400007fe4ff */
[----:B--2---:R-:W-:Y:S01]  /*265e0*/  IADD3 R6, P2, R6, R18, RZ ;  /* 0x0000001206067210 */ /* 0x004fe20007f5e0ff */
[----:B-1----:R-:W-:Y:S01]  /*265f0*/  IMAD.MOV.U32 R2, RZ, RZ, R9 ;  /* 0x000000ffff027224 */ /* 0x002fe200078e0009 */
[----:B------:R-:W-:Y:S01]  /*26600*/  MOV R3, R10 ;  /* 0x0000000a00037202 */ /* 0x000fe20000000f00 */
[----:B------:R-:W-:Y:S02]  /*26610*/  STL [R1+0xc14], R9 ;  /* 0x000c140901007387 */ /* 0x000fe40000100800 */
[----:B------:R-:W-:Y:S02]  /*26620*/  IMAD.X R7, R7, 0x1, R0, P2 ;  /* 0x0000000107077824 */ /* 0x000fe400010e0600 */
[----:B------:R1:W-:Y:S04]  /*26630*/  STL [R1+0xc10], R10 ;  /* 0x000c100a01007387 */ /* 0x0003e80000100800 */
[----:B------:R-:W-:Y:S04]  /*26640*/  STL [R1+0xc1c], R6 ;  /* 0x000c1c0601007387 */ /* 0x000fe80000100800 */
[----:B------:R2:W-:Y:S04]  /*26650*/  STL [R1+0xc18], R7 ;  /* 0x000c180701007387 */ /* 0x0005e80000100800 */
[----:B------:R3:W-:Y:S04]  /*26660*/  LDGSTS.E [R5+0x2200], [R2.64], P1 ;  /* 0x0220000002057fae */ /* 0x0007e80008921848 */
[----:B-1----:R-:W4:Y:S04]  /*26670*/  LDL.LU R10, [R1+0x404] ;  /* 0x00040400010a7983 */ /* 0x002f280000300800 */
[----:B------:R-:W4:Y:S01]  /*26680*/  LDL.LU R9, [R1+0x408] ;  /* 0x0004080001097983 */ /* 0x000f220000300800 */
[----:B---3--:R-:W-:-:S02]  /*26690*/  IMAD.MOV.U32 R3, RZ, RZ, R7 ;  /* 0x000000ffff037224 */ /* 0x008fc400078e0007 */
[----:B------:R-:W-:Y:S01]  /*266a0*/  IMAD.MOV.U32 R2, RZ, RZ, R6 ;  /* 0x000000ffff027224 */ /* 0x000fe200078e0006 */
[----:B--2---:R-:W2:Y:S04]  /*266b0*/  LDL.LU R7, [R1+0x46c] ;  /* 0x00046c0001077983 */ /* 0x004ea80000300800 */
[----:B------:R-:W3:Y:S01]  /*266c0*/  LDL.LU R6, [R1+0x470] ;  /* 0x0004700001067983 */ /* 0x000ee20000300800 */
[----:B------:R-:W-:-:S03]  /*266d0*/  ISETP.GT.AND P0, PT, R4, 0x8, PT ;  /* 0x000000080400780c */ /* 0x000fc60003f04270 */
[----:B------:R1:W-:Y:S02]  /*266e0*/  LDGSTS.E [R5+0x2400], [R2.64], P1 ;  /* 0x0240000002057fae */ /* 0x0003e40008921848 */
[----:B-1----:R-:W-:-:S04]  /*266f0*/  SEL R2, RZ, 0x4, !P0 ;  /* 0x00000004ff027807 */ /* 0x002fc80004000000 */
[----:B------:R-:W-:-:S04]  /*26700*/  SEL R2, R2, RZ, !P5 ;  /* 0x000000ff02027207 */ /* 0x000fc80006800000 */
[----:B------:R-:W-:Y:S02]  /*26710*/  ISETP.NE.U32.AND P0, PT, R2, RZ, PT ;  /* 0x000000ff0200720c */ /* 0x000fe40003f05070 */
[----:B-----5:R-:W-:-:S04]  /*26720*/  IADD3 R12, P2, R12, R18, RZ ;  /* 0x000000120c0c7210 */ /* 0x020fc80007f5e0ff */
[----:B------:R-:W-:Y:S01]  /*26730*/  IADD3.X R13, R13, R0, RZ, P2, !PT ;  /* 0x000000000d0d7210 */ /* 0x000fe200017fe4ff */
[----:B------:R-:W-:Y:S01]  /*26740*/  STL [R1+0xc24], R12 ;  /* 0x000c240c01007387 */ /* 0x000fe20000100800 */
[----:B------:R-:W-:Y:S02]  /*26750*/  IMAD.MOV.U32 R2, RZ, RZ, R12 ;  /* 0x000000ffff027224 */ /* 0x000fe400078e000c */
[----:B------:R-:W-:Y:S02]  /*26760*/  MOV R3, R13 ;  /* 0x0000000d00037202 */ /* 0x000fe40000000f00 */
[----:B------:R-:W-:Y:S01]  /*26770*/  IADD3 R8, P3, R8, R18, RZ ;  /* 0x0000001208087210 */ /* 0x000fe20007f7e0ff */
[----:B------:R1:W-:Y:S04]  /*26780*/  STL [R1+0xc20], R13 ;  /* 0x000c200d01007387 */ /* 0x0003e80000100800 */
[----:B------:R-:W-:Y:S01]  /*26790*/  IMAD.X R11, R11, 0x1, R0, P3 ;  /* 0x000000010b0b7824 */ /* 0x000fe200018e0600 */
[----:B------:R-:W-:Y:S04]  /*267a0*/  STL [R1+0x3f0], R8 ;  /* 0x0003f00801007387 */ /* 0x000fe80000100800 */
[----:B------:R5:W-:Y:S04]  /*267b0*/  STL [R1+0x3ec], R11 ;  /* 0x0003ec0b01007387 */ /* 0x000be80000100800 */
[----:B-1----:R-:W2:Y:S04]  /*267c0*/  LDL.LU R13, [R1+0x474] ;  /* 0x00047400010d7983 */ /* 0x002ea80000300800 */
[----:B------:R-:W2:Y:S04]  /*267d0*/  LDL.LU R12, [R1+0x478] ;  /* 0x00047800010c7983 */ /* 0x000ea80000300800 */
[----:B------:R1:W-:Y:S02]  /*267e0*/  LDGSTS.E [R5+0x2600], [R2.64], P1 ;  /* 0x0260000002057fae */ /* 0x0003e40008921848 */
[----:B-1----:R-:W-:-:S02]  /*267f0*/  IMAD.MOV.U32 R3, RZ, RZ, R11 ;  /* 0x000000ffff037224 */ /* 0x002fc400078e000b */
[----:B------:R-:W-:Y:S01]  /*26800*/  IMAD.MOV.U32 R2, RZ, RZ, R8 ;  /* 0x000000ffff027224 */ /* 0x000fe200078e0008 */
[----:B-----5:R-:W5:Y:S04]  /*26810*/  LDL.LU R11, [R1+0x47c] ;  /* 0x00047c00010b7983 */ /* 0x020f680000300800 */
[----:B------:R-:W5:Y:S04]  /*26820*/  LDL.LU R8, [R1+0x480] ;  /* 0x0004800001087983 */ /* 0x000f680000300800 */
[----:B------:R1:W-:Y:S01]  /*26830*/  LDGSTS.E [R5+0x4000], [R2.64], P0 ;  /* 0x0400000002057fae */ /* 0x0003e20008121848 */
[----:B------:R-:W-:-:S04]  /*26840*/  IADD3 R16, P1, R16, R18, RZ ;  /* 0x0000001210107210 */ /* 0x000fc80007f3e0ff */
[----:B------:R-:W-:Y:S02]  /*26850*/  IADD3.X R19, R19, R0, RZ, P1, !PT ;  /* 0x0000000013137210 */ /* 0x000fe40000ffe4ff */
[----:B------:R-:W-:Y:S01]  /*26860*/  IADD3 R14, P2, R14, R18, RZ ;  /* 0x000000120e0e7210 */ /* 0x000fe20007f5e0ff */
[----:B-1----:R-:W-:Y:S01]  /*26870*/  IMAD.MOV.U32 R2, RZ, RZ, R16 ;  /* 0x000000ffff027224 */ /* 0x002fe200078e0010 */
[----:B------:R-:W-:Y:S01]  /*26880*/  MOV R3, R19 ;  /* 0x0000001300037202 */ /* 0x000fe20000000f00 */
[----:B------:R-:W-:Y:S02]  /*26890*/  STL [R1+0x3f8], R16 ;  /* 0x0003f81001007387 */ /* 0x000fe40000100800 */
[----:B------:R-:W-:Y:S02]  /*268a0*/  IMAD.X R15, R15, 0x1, R0, P2 ;  /* 0x000000010f0f7824 */ /* 0x000fe400010e0600 */
[----:B------:R1:W-:Y:S04]  /*268b0*/  STL [R1+0x3f4], R19 ;  /* 0x0003f41301007387 */ /* 0x0003e80000100800 */
[----:B------:R-:W-:Y:S04]  /*268c0*/  STL [R1+0x400], R14 ;  /* 0x0004000e01007387 */ /* 0x000fe80000100800 */
[----:B------:R1:W-:Y:S01]  /*268d0*/  STL [R1+0x3fc], R15 ;  /* 0x0003fc0f01007387 */ /* 0x0003e20000100800 */
[----:B------:R-:W-:-:S03]  /*268e0*/  ISETP.GT.AND P1, PT, R4, 0xc, PT ;  /* 0x0000000c0400780c */ /* 0x000fc60003f24270 */
[----:B------:R1:W-:Y:S04]  /*268f0*/  LDGSTS.E [R5+0x4200], [R2.64], P0 ;  /* 0x0420000002057fae */ /* 0x0003e80008121848 */
[----:B-1----:R-:W5:Y:S04]  /*26900*/  LDL.LU R19, [R1+0x484] ;  /* 0x0004840001137983 */ /* 0x002f680000300800 */
[----:B------:R-:W5:Y:S01]  /*26910*/  LDL.LU R16, [R1+0x488] ;  /* 0x0004880001107983 */ /* 0x000f620000300800 */
[----:B------:R-:W-:Y:S02]  /*26920*/  IMAD.MOV.U32 R2, RZ, RZ, R14 ;  /* 0x000000ffff027224 */ /* 0x000fe400078e000e */
[----:B------:R-:W-:-:S02]  /*26930*/  IMAD.MOV.U32 R3, RZ, RZ, R15 ;  /* 0x000000ffff037224 */ /* 0x000fc400078e000f */
[----:B------:R-:W5:Y:S04]  /*26940*/  LDL.LU R15, [R1+0x4ec] ;  /* 0x0004ec00010f7983 */ /* 0x000f680000300800 */
[----:B------:R-:W5:Y:S04]  /*26950*/  LDL.LU R14, [R1+0x4f0] ;  /* 0x0004f000010e7983 */ /* 0x000f680000300800 */
[----:B------:R1:W-:Y:S02]  /*26960*/  LDGSTS.E [R5+0x4400], [R2.64], P0 ;  /* 0x0440000002057fae */ /* 0x0003e40008121848 */
[----:B-1----:R-:W-:-:S04]  /*26970*/  SEL R2, RZ, 0x4, !P1 ;  /* 0x00000004ff027807 */ /* 0x002fc80004800000 */
[----:B------:R-:W-:-:S04]  /*26980*/  SEL R2, R2, RZ, !P5 ;  /* 0x000000ff02027207 */ /* 0x000fc80006800000 */
[----:B------:R-:W-:Y:S02]  /*26990*/  ISETP.NE.U32.AND P1, PT, R2, RZ, PT ;  /* 0x000000ff0200720c */ /* 0x000fe40003f25070 */
[----:B----4-:R-:W-:-:S04]  /*269a0*/  IADD3 R9, P2, R9, R18, RZ ;  /* 0x0000001209097210 */ /* 0x010fc80007f5e0ff */
[----:B------:R-:W-:Y:S01]  /*269b0*/  IADD3.X R10, R10, R0, RZ, P2, !PT ;  /* 0x000000000a0a7210 */ /* 0x000fe200017fe4ff */
[----:B------:R-:W-:Y:S01]  /*269c0*/  IMAD.MOV.U32 R2, RZ, RZ, R9 ;  /* 0x000000ffff027224 */ /* 0x000fe200078e0009 */
[----:B---3--:R-:W-:Y:S01]  /*269d0*/  IADD3 R6, P3, R6, R18, RZ ;  /* 0x0000001206067210 */ /* 0x008fe20007f7e0ff */
[----:B------:R-:W-:Y:S01]  /*269e0*/  STL [R1+0x408], R9 ;  /* 0x0004080901007387 */ /* 0x000fe20000100800 */
[----:B------:R-:W-:-:S03]  /*269f0*/  MOV R3, R10 ;  /* 0x0000000a00037202 */ /* 0x000fc60000000f00 */
[----:B--2---:R-:W-:Y:S01]  /*26a00*/  IMAD.X R7, R7, 0x1, R0, P3 ;  /* 0x0000000107077824 */ /* 0x004fe200018e0600 */
        /* <DEDUP_REMOVED lines=9> */
[----:B------:R-:W3:Y:S04]  /*26aa0*/  LDL.LU R6, [R1+0x500] ;  /* 0x0005000001067983 */ /* 0x000ee80000300800 */
[----:B------:R1:W-:Y:S01]  /*26ab0*/  LDGSTS.E [R5+0x6000], [R2.64], P1 ;  /* 0x0600000002057fae */ /* 0x0003e20008921848 */
[----:B------:R-:W-:-:S04]  /*26ac0*/  IADD3 R12, P0, R12, R18, RZ ;  /* 0x000000120c0c7210 */ /* 0x000fc80007f1e0ff */
[----:B------:R-:W-:Y:S01]  /*26ad0*/  IADD3.X R13, R13, R0, RZ, P0, !PT ;  /* 0x000000000d0d7210 */ /* 0x000fe200007fe4ff */
[----:B-1----:R-:W-:-:S03]  /*26ae0*/  IMAD.MOV.U32 R2, RZ, RZ, R12 ;  /* 0x000000ffff027224 */ /* 0x002fc600078e000c */
[----:B------:R-:W-:Y:S01]  /*26af0*/  MOV R3, R13 ;  /* 0x0000000d00037202 */ /* 0x000fe20000000f00 */
[----:B------:R-:W-:Y:S04]  /*26b00*/  STL [R1+0x478], R12 ;  /* 0x0004780c01007387 */ /* 0x000fe80000100800 */
[----:B------:R1:W-:Y:S01]  /*26b10*/  STL [R1+0x474], R13 ;  /* 0x0004740d01007387 */ /* 0x0003e20000100800 */
[----:B-----5:R-:W-:-:S03]  /*26b20*/  IADD3 R8, P2, R8, R18, RZ ;  /* 0x0000001208087210 */ /* 0x020fc60007f5e0ff */
[----:B------:R5:W-:Y:S02]  /*26b30*/  LDGSTS.E [R5+0x6200], [R2.64], P1 ;  /* 0x0620000002057fae */ /* 0x000be40008921848 */
[----:B------:R-:W-:Y:S02]  /*26b40*/  IMAD.X R11, R11, 0x1, R0, P2 ;  /* 0x000000010b0b7824 */ /* 0x000fe400010e0600 */
[----:B------:R-:W-:Y:S01]  /*26b50*/  STL [R1+0x480], R8 ;  /* 0x0004800801007387 */ /* 0x000fe20000100800 */
[----:B------:R-:W-:-:S03]  /*26b60*/  ISETP.GT.AND P0, PT, R4, 0x10, PT ;  /* 0x000000100400780c */ /* 0x000fc60003f04270 */
[----:B------:R5:W-:Y:S02]  /*26b70*/  STL [R1+0x47c], R11 ;  /* 0x00047c0b01007387 */ /* 0x000be40000100800 */
[----:B-----5:R-:W-:Y:S02]  /*26b80*/  IMAD.MOV.U32 R2, RZ, RZ, R8 ;  /* 0x000000ffff027224 */ /* 0x020fe400078e0008 */
[----:B-1----:R-:W5:Y:S01]  /*26b90*/  LDL.LU R13, [R1+0x504] ;  /* 0x00050400010d7983 */ /* 0x002f620000300800 */
[----:B------:R-:W-:-:S03]  /*26ba0*/  IMAD.MOV.U32 R3, RZ, RZ, R11 ;  /* 0x000000ffff037224 */ /* 0x000fc600078e000b */
[----:B------:R-:W5:Y:S04]  /*26bb0*/  LDL.LU R12, [R1+0x508] ;  /* 0x00050800010c7983 */ /* 0x000f680000300800 */
[----:B------:R-:W5:Y:S04]  /*26bc0*/  LDL.LU R11, [R1+0x56c] ;  /* 0x00056c00010b7983 */ /* 0x000f680000300800 */
[----:B------:R-:W5:Y:S04]  /*26bd0*/  LDL.LU R8, [R1+0x570] ;  /* 0x0005700001087983 */ /* 0x000f680000300800 */
[----:B------:R1:W-:Y:S02]  /*26be0*/  LDGSTS.E [R5+0x6400], [R2.64], P1 ;  /* 0x0640000002057fae */ /* 0x0003e40008921848 */
[----:B-1----:R-:W-:-:S02]  /*26bf0*/  SEL R2, RZ, 0x4, !P0 ;  /* 0x00000004ff027807 */ /* 0x002fc40004000000 */
[----:B------:R-:W-:Y:S02]  /*26c00*/  IADD3 R16, P2, R16, R18, RZ ;  /* 0x0000001210107210 */ /* 0x000fe40007f5e0ff */
[----:B------:R-:W-:Y:S02]  /*26c10*/  SEL R2, R2, RZ, !P5 ;  /* 0x000000ff02027207 */ /* 0x000fe40006800000 */
[----:B------:R-:W-:Y:S02]  /*26c20*/  IADD3.X R19, R19, R0, RZ, P2, !PT ;  /* 0x0000000013137210 */ /* 0x000fe400017fe4ff */
[----:B------:R-:W-:Y:S02]  /*26c30*/  ISETP.NE.U32.AND P0, PT, R2, RZ, PT ;  /* 0x000000ff0200720c */ /* 0x000fe40003f05070 */
[----:B------:R-:W-:Y:S01]  /*26c40*/  IADD3 R14, P3, R14, R18, RZ ;  /* 0x000000120e0e7210 */ /* 0x000fe20007f7e0ff */
[----:B------:R-:W-:Y:S01]  /*26c50*/  IMAD.MOV.U32 R2, RZ, RZ, R16 ;  /* 0x000000ffff027224 */ /* 0x000fe200078e0010 */
[----:B------:R-:W-:Y:S01]  /*26c60*/  MOV R3, R19 ;  /* 0x0000001300037202 */ /* 0x000fe20000000f00 */
[----:B------:R-:W-:Y:S02]  /*26c70*/  STL [R1+0x488], R16 ;  /* 0x0004881001007387 */ /* 0x000fe40000100800 */
[----:B------:R-:W-:-:S02]  /*26c80*/  IMAD.X R15, R15, 0x1, R0, P3 ;  /* 0x000000010f0f7824 */ /* 0x000fc400018e0600 */
        /* <DEDUP_REMOVED lines=11> */
[----:B----4-:R-:W-:-:S04]  /*26d40*/  IADD3 R9, P1, R9, R18, RZ ;  /* 0x0000001209097210 */ /* 0x010fc80007f3e0ff */
[----:B------:R-:W-:Y:S01]  /*26d50*/  IADD3.X R10, R10, R0, RZ, P1, !PT ;  /* 0x000000000a0a7210 */ /* 0x000fe20000ffe4ff */
[----:B-1----:R-:W-:Y:S01]  /*26d60*/  IMAD.MOV.U32 R2, RZ, RZ, R9 ;  /* 0x000000ffff027224 */ /* 0x002fe200078e0009 */
        /* <DEDUP_REMOVED lines=20> */
[----:B------:R-:W-:Y:S02]  /*26eb0*/  IADD3.X R13, R13, R0, RZ, P2, !PT ;  /* 0x000000000d0d7210 */ /* 0x000fe400017fe4ff */
[----:B------:R-:W-:Y:S01]  /*26ec0*/  IADD3 R8, P3, R8, R18, RZ ;  /* 0x0000001208087210 */ /* 0x000fe20007f7e0ff */
[----:B------:R-:W-:Y:S01]  /*26ed0*/  STL [R1+0x508], R12 ;  /* 0x0005080c01007387 */ /* 0x000fe20000100800 */
[----:B------:R-:W-:-:S03]  /*26ee0*/  IMAD.MOV.U32 R2, RZ, RZ, R12 ;  /* 0x000000ffff027224 */ /* 0x000fc600078e000c */
[----:B------:R-:W-:Y:S01]  /*26ef0*/  IMAD.X R11, R11, 0x1, R0, P3 ;  /* 0x000000010b0b7824 */ /* 0x000fe200018e0600 */
[----:B------:R1:W-:Y:S01]  /*26f00*/  STL [R1+0x504], R13 ;  /* 0x0005040d01007387 */ /* 0x0003e20000100800 */
[----:B------:R-:W-:-:S03]  /*26f10*/  MOV R3, R13 ;  /* 0x0000000d00037202 */ /* 0x000fc60000000f00 */
        /* <DEDUP_REMOVED lines=11> */
[----:B------:R-:W-:Y:S01]  /*26fd0*/  IADD3.X R19, R19, R0, RZ, P0, !PT ;  /* 0x0000000013137210 */ /* 0x000fe200007fe4ff */
[----:B-1----:R-:W-:Y:S01]  /*26fe0*/  IMAD.MOV.U32 R2, RZ, RZ, R16 ;  /* 0x000000ffff027224 */ /* 0x002fe200078e0010 */
[----:B------:R-:W-:Y:S01]  /*26ff0*/  IADD3 R14, P2, R14, R18, RZ ;  /* 0x000000120e0e7210 */ /* 0x000fe20007f5e0ff */
[----:B------:R-:W-:Y:S01]  /*27000*/  STL [R1+0x578], R16 ;  /* 0x0005781001007387 */ /* 0x000fe20000100800 */
[----:B------:R-:W-:-:S03]  /*27010*/  MOV R3, R19 ;  /* 0x0000001300037202 */ /* 0x000fc60000000f00 */
[----:B------:R-:W-:Y:S01]  /*27020*/  IMAD.X R15, R15, 0x1, R0, P2 ;  /* 0x000000010f0f7824 */ /* 0x000fe200010e0600 */
        /* <DEDUP_REMOVED lines=52> */
[----:B-1----:R-:W-:-:S04]  /*27370*/  SEL R2, RZ, 0x4, !P1 ;  /* 0x00000004ff027807 */ /* 0x002fc80004800000 */
[----:B------:R-:W-:Y:S02]  /*27380*/  SEL R2, R2, RZ, !P5 ;  /* 0x000000ff02027207 */ /* 0x000fe40006800000 */
[----:B------:R-:W-:-:S04]  /*27390*/  IADD3 R16, P2, R16, R18, RZ ;  /* 0x0000001210107210 */ /* 0x000fc80007f5e0ff */
[----:B------:R-:W-:Y:S01]  /*273a0*/  IADD3.X R19, R19, R0, RZ, P2, !PT ;  /* 0x0000000013137210 */ /* 0x000fe200017fe4ff */
[----:B------:R-:W-:Y:S01]  /*273b0*/  STL [R1+0x608], R16 ;  /* 0x0006081001007387 */ /* 0x000fe20000100800 */
[----:B------:R-:W-:-:S03]  /*273c0*/  IADD3 R14, P3, R14, R18, RZ ;  /* 0x000000120e0e7210 */ /* 0x000fc60007f7e0ff */
[----:B------:R1:W-:Y:S01]  /*273d0*/  STL [R1+0x604], R19 ;  /* 0x0006041301007387 */ /* 0x0003e20000100800 */
[----:B------:R-:W-:Y:S01]  /*273e0*/  ISETP.NE.U32.AND P1, PT, R2, RZ, PT ;  /* 0x000000ff0200720c */ /* 0x000fe20003f25070 */
[----:B------:R-:W-:Y:S01]  /*273f0*/  IMAD.X R15, R15, 0x1, R0, P3 ;  /* 0x000000010f0f7824 */ /* 0x000fe200018e0600 */
[----:B------:R-:W-:Y:S01]  /*27400*/  MOV R3, R19 ;  /* 0x0000001300037202 */ /* 0x000fe20000000f00 */
[----:B------:R-:W-:Y:S01]  /*27410*/  IMAD.MOV.U32 R2, RZ, RZ, R16 ;  /* 0x000000ffff027224 */ /* 0x000fe200078e0010 */
[----:B------:R-:W-:Y:S04]  /*27420*/  STL [R1+0x670], R14 ;  /* 0x0006700e01007387 */ /* 0x000fe80000100800 */
[----:B------:R1:W-:Y:S04]  /*27430*/  STL [R1+0x66c], R15 ;  /* 0x00066c0f01007387 */ /* 0x0003e80000100800 */
[----:B-1----:R-:W5:Y:S04]  /*27440*/  LDL.LU R19, [R1+0x6f4] ;  /* 0x0006f40001137983 */ /* 0x002f680000300800 */
[----:B------:R-:W5:Y:S04]  /*27450*/  LDL.LU R16, [R1+0x6f8] ;  /* 0x0006f80001107983 */ /* 0x000f680000300800 */
[----:B------:R1:W-:Y:S02]  /*27460*/  LDGSTS.E [R5+0xc600], [R2.64], P0 ;  /* 0x0c60000002057fae */ /* 0x0003e40008121848 */
[----:B-1----:R-:W-:-:S02]  /*27470*/  IMAD.MOV.U32 R3, RZ, RZ, R15 ;  /* 0x000000ffff037224 */ /* 0x002fc400078e000f */
        /* <DEDUP_REMOVED lines=29> */
[----:B------:R-:W-:Y:S04]  /*27650*/  STL [R1+0x688], R12 ;  /* 0x0006880c01007387 */ /* 0x000fe80000100800 */
[----:B------:R-:W-:Y:S01]  /*27660*/  IMAD.X R11, R11, 0x1, R0, P3 ;  /* 0x000000010b0b7824 */ /* 0x000fe200018e0600 */
[----:B------:R1:W-:Y:S01]  /*27670*/  STL [R1+0x684], R13 ;  /* 0x0006840d01007387 */ /* 0x0003e20000100800 */
[----:B------:R-:W-:Y:S01]  /*27680*/  IMAD.MOV.U32 R2, RZ, RZ, R12 ;  /* 0x000000ffff027224 */ /* 0x000fe200078e000c */
[----:B------:R-:W-:-:S02]  /*27690*/  MOV R3, R13 ;  /* 0x0000000d00037202 */ /* 0x000fc40000000f00 */
        /* <DEDUP_REMOVED lines=12> */
[----:B-1----:R-:W-:-:S03]  /*27760*/  IMAD.MOV.U32 R2, RZ, RZ, R16 ;  /* 0x000000ffff027224 */ /* 0x002fc600078e0010 */
[----:B------:R-:W-:Y:S01]  /*27770*/  MOV R3, R19 ;  /* 0x0000001300037202 */ /* 0x000fe20000000f00 */
[----:B------:R-:W-:Y:S04]  /*27780*/  STL [R1+0x6f8], R16 ;  /* 0x0006f81001007387 */ /* 0x000fe80000100800 */
[----:B------:R1:W-:Y:S01]  /*27790*/  STL [R1+0x6f4], R19 ;  /* 0x0006f41301007387 */ /* 0x0003e20000100800 */
[----:B------:R-:W-:-:S03]  /*277a0*/  IADD3 R14, P2, R14, R18, RZ ;  /* 0x000000120e0e7210 */ /* 0x000fc60007f5e0ff */
[----:B------:R1:W-:Y:S02]  /*277b0*/  LDGSTS.E [R5+0x10200], [R2.64], P0 ;  /* 0x1020000002057fae */ /* 0x0003e40008121848 */
[----:B------:R-:W-:Y:S02]  /*277c0*/  IMAD.X R15, R15, 0x1, R0, P2 ;  /* 0x000000010f0f7824 */ /* 0x000fe400010e0600 */
[----:B------:R-:W-:Y:S01]  /*277d0*/  STL [R1+0x700], R14 ;  /* 0x0007000e01007387 */ /* 0x000fe20000100800 */
[----:B------:R-:W-:-:S03]  /*277e0*/  ISETP.GT.AND P1, PT, R4, 0x24, PT ;  /* 0x000000240400780c */ /* 0x000fc60003f24270 */
[----:B------:R1:W-:Y:S02]  /*277f0*/  STL [R1+0x6fc], R15 ;  /* 0x0006fc0f01007387 */ /* 0x0003e40000100800 */
[----:B-1----:R-:W-:Y:S02]  /*27800*/  IMAD.MOV.U32 R2, RZ, RZ, R14 ;  /* 0x000000ffff027224 */ /* 0x002fe400078e000e */
[----:B------:R-:W5:Y:S01]  /*27810*/  LDL.LU R19, [R1+0x784] ;  /* 0x0007840001137983 */ /* 0x000f620000300800 */
[----:B------:R-:W-:-:S03]  /*27820*/  IMAD.MOV.U32 R3, RZ, RZ, R15 ;  /* 0x000000ffff037224 */ /* 0x000fc600078e000f */
[----:B------:R-:W5:Y:S04]  /*27830*/  LDL.LU R16, [R1+0x788] ;  /* 0x0007880001107983 */ /* 0x000f680000300800 */
        /* <DEDUP_REMOVED lines=28> */
[----:B------:R-:W-:Y:S01]  /*27a00*/  STL [R1+0x778], R12 ;  /* 0x0007780c01007387 */ /* 0x000fe20000100800 */
[----:B------:R-:W-:-:S03]  /*27a10*/  ISETP.GT.AND P0, PT, R4, 0x28, PT ;  /* 0x000000280400780c */ /* 0x000fc60003f04270 */
[----:B------:R1:W-:Y:S04]  /*27a20*/  STL [R1+0x774], R13 ;  /* 0x0007740d01007387 */ /* 0x0003e80000100800 */
[----:B------:R1:W-:Y:S01]  /*27a30*/  LDGSTS.E [R5+0x12200], [R2.64], P1 ;  /* 0x1220000002057fae */ /* 0x0003e20008921848 */
[----:B-----5:R-:W-:-:S05]  /*27a40*/  IADD3 R8, P2, R8, R18, RZ ;  /* 0x0000001208087210 */ /* 0x020fca0007f5e0ff */
[----:B------:R-:W-:Y:S01]  /*27a50*/  IMAD.X R11, R11, 0x1, R0, P2 ;  /* 0x000000010b0b7824 */ /* 0x000fe200010e0600 */
[----:B------:R-:W-:Y:S01]  /*27a60*/  STL [R1+0x780], R8 ;  /* 0x0007800801007387 */ /* 0x000fe20000100800 */
[----:B-1----:R-:W-:Y:S02]  /*27a70*/  IMAD.MOV.U32 R2, RZ, RZ, R8 ;  /* 0x000000ffff027224 */ /* 0x002fe400078e0008 */
[----:B------:R-:W-:Y:S01]  /*27a80*/  IMAD.MOV.U32 R3, RZ, RZ, R11 ;  /* 0x000000ffff037224 */ /* 0x000fe200078e000b */
[----:B------:R1:W-:Y:S04]  /*27a90*/  STL [R1+0x77c], R11 ;  /* 0x00077c0b01007387 */ /* 0x0003e80000100800 */
[----:B------:R-:W5:Y:S04]  /*27aa0*/  LDL.LU R13, [R1+0x804] ;  /* 0x00080400010d7983 */ /* 0x000f680000300800 */
[----:B------:R-:W5:Y:S04]  /*27ab0*/  LDL.LU R12, [R1+0x808] ;  /* 0x00080800010c7983 */ /* 0x000f680000300800 */
[----:B-1----:R-:W5:Y:S04]  /*27ac0*/  LDL.LU R11, [R1+0x86c] ;  /* 0x00086c00010b7983 */ /* 0x002f680000300800 */
[----:B------:R-:W5:Y:S04]  /*27ad0*/  LDL.LU R8, [R1+0x870] ;  /* 0x0008700001087983 */ /* 0x000f680000300800 */
[----:B------:R1:W-:Y:S02]  /*27ae0*/  LDGSTS.E [R5+0x12400], [R2.64], P1 ;  /* 0x1240000002057fae */ /* 0x0003e40008921848 */
[----:B-1----:R-:W-:-:S04]  /*27af0*/  SEL R2, RZ, 0x4, !P0 ;  /* 0x00000004ff027807 */ /* 0x002fc80004000000 */
[----:B------:R-:W-:Y:S02]  /*27b00*/  SEL R2, R2, RZ, !P5 ;  /* 0x000000ff02027207 */ /* 0x000fe40006800000 */
[----:B------:R-:W-:-:S04]  /*27b10*/  IADD3 R16, P2, R16, R18, RZ ;  /* 0x0000001210107210 */ /* 0x000fc80007f5e0ff */
[----:B------:R-:W-:Y:S02]  /*27b20*/  IADD3.X R19, R19, R0, RZ, P2, !PT ;  /* 0x0000000013137210 */ /* 0x000fe400017fe4ff */
[----:B------:R-:W-:Y:S01]  /*27b30*/  IADD3 R14, P3, R14, R18, RZ ;  /* 0x000000120e0e7210 */ /* 0x000fe20007f7e0ff */
[----:B------:R-:W-:Y:S01]  /*27b40*/  STL [R1+0x788], R16 ;  /* 0x0007881001007387 */ /* 0x000fe20000100800 */
[----:B------:R-:W-:-:S03]  /*27b50*/  ISETP.NE.U32.AND P0, PT, R2, RZ, PT ;  /* 0x000000ff0200720c */ /* 0x000fc60003f05070 */
[----:B------:R-:W-:Y:S01]  /*27b60*/  IMAD.X R15, R15, 0x1, R0, P3 ;  /* 0x000000010f0f7824 */ /* 0x000fe200018e0600 */
[----:B------:R1:W-:Y:S01]  /*27b70*/  STL [R1+0x784], R19 ;  /* 0x0007841301007387 */ /* 0x0003e20000100800 */
[----:B------:R-:W-:Y:S01]  /*27b80*/  IMAD.MOV.U32 R2, RZ, RZ, R16 ;  /* 0x000000ffff027224 */ /* 0x000fe200078e0010 */
[----:B------:R-:W-:Y:S02]  /*27b90*/  MOV R3, R19 ;  /* 0x0000001300037202 */ /* 0x000fe40000000f00 */
        /* <DEDUP_REMOVED lines=73> */
[----:B------:R-:W-:Y:S02]  /*28030*/  IADD3.X R10, R10, R0, RZ, P2, !PT ;  /* 0x000000000a0a7210 */ /* 0x000fe400017fe4ff */
[----:B---3--:R-:W-:Y:S01]  /*28040*/  IADD3 R6, P3, R6, R18, RZ ;  /* 0x0000001206067210 */ /* 0x008fe20007f7e0ff */
[----:B------:R-:W-:Y:S01]  /*28050*/  STL [R1+0x888], R9 ;  /* 0x0008880901007387 */ /* 0x000fe20000100800 */
[----:B------:R-:W-:-:S03]  /*28060*/  IMAD.MOV.U32 R2, RZ, RZ, R9 ;  /* 0x000000ffff027224 */ /* 0x000fc600078e0009 */
[----:B--2---:R-:W-:Y:S01]  /*28070*/  IMAD.X R7, R7, 0x1, R0, P3 ;  /* 0x0000000107077824 */ /* 0x004fe200018e0600 */
[----:B------:R1:W-:Y:S01]  /*28080*/  STL [R1+0x884], R10 ;  /* 0x0008840a01007387 */ /* 0x0003e20000100800 */
[----:B------:R-:W-:-:S03]  /*28090*/  MOV R3, R10 ;  /* 0x0000000a00037202 */ /* 0x000fc60000000f00 */
[----:B------:R-:W-:Y:S04]  /*280a0*/  STL [R1+0x8f0], R6 ;  /* 0x0008f00601007387 */ /* 0x000fe80000100800 */
[----:B------:R2:W-:Y:S04]  /*280b0*/  STL [R1+0x8ec], R7 ;  /* 0x0008ec0701007387 */ /* 0x0005e80000100800 */
[----:B-1----:R-:W3:Y:S04]  /*280c0*/  LDL.LU R10, [R1+0x974] ;  /* 0x00097400010a7983 */ /* 0x002ee80000300800 */
[----:B------:R-:W4:Y:S04]  /*280d0*/  LDL.LU R9, [R1+0x978] ;  /* 0x0009780001097983 */ /* 0x000f280000300800 */
[----:B------:R1:W-:Y:S02]  /*280e0*/  LDGSTS.E [R5+0x16600], [R2.64], P1 ;  /* 0x1660000002057fae */ /* 0x0003e40008921848 */
[----:B-1----:R-:W-:-:S02]  /*280f0*/  IMAD.MOV.U32 R3, RZ, RZ, R7 ;  /* 0x000000ffff037224 */ /* 0x002fc400078e0007 */
[----:B------:R-:W-:Y:S01]  /*28100*/  IMAD.MOV.U32 R2, RZ, RZ, R6 ;  /* 0x000000ffff027224 */ /* 0x000fe200078e0006 */
[----:B--2---:R-:W2:Y:S04]  /*28110*/  LDL.LU R7, [R1+0x97c] ;  /* 0x00097c0001077983 */ /* 0x004ea80000300800 */
[----:B------:R-:W2:Y:S04]  /*28120*/  LDL.LU R6, [R1+0x980] ;  /* 0x0009800001067983 */ /* 0x000ea80000300800 */
        /* <DEDUP_REMOVED lines=32> */
[----:B------:R-:W-:Y:S04]  /*28330*/  STL [R1+0x96c], R15 ;  /* 0x00096c0f01007387 */ /* 0x000fe80000100800 */
[----:B------:R-:W5:Y:S04]  /*28340*/  LDL.LU R21, [R1+0x9f4] ;  /* 0x0009f40001157983 */ /* 0x000f680000300800 */
[----:B------:R-:W5:Y:S04]  /*28350*/  LDL.LU R20, [R1+0x9f8] ;  /* 0x0009f80001147983 */ /* 0x000f680000300800 */
[----:B------:R1:W-:Y:S04]  /*28360*/  LDGSTS.E [R5+0x18600], [R2.64], P0 ;  /* 0x1860000002057fae */ /* 0x0003e80008121848 */
[----:B-1----:R-:W5:Y:S04]  /*28370*/  LDL.LU R19, [R1+0x9fc] ;  /* 0x0009fc0001137983 */ /* 0x002f680000300800 */
[----:B------:R-:W5:Y:S01]  /*28380*/  LDL.LU R16, [R1+0xa00] ;  /* 0x000a000001107983 */ /* 0x000f620000300800 */
[----:B------:R-:W-:-:S02]  /*28390*/  IMAD.MOV.U32 R2, RZ, RZ, R14 ;  /* 0x000000ffff027224 */ /* 0x000fc400078e000e */
[----:B------:R-:W-:-:S05]  /*283a0*/  IMAD.MOV.U32 R3, RZ, RZ, R15 ;  /* 0x000000ffff037224 */ /* 0x000fca00078e000f */
[----:B------:R1:W-:Y:S01]  /*283b0*/  LDGSTS.E [R5+0x1a000], [R2.64], P1 ;  /* 0x1a00000002057fae */ /* 0x0003e20008921848 */
[----:B----4-:R-:W-:-:S04]  /*283c0*/  IADD3 R9, P0, R9, R18, RZ ;  /* 0x0000001209097210 */ /* 0x010fc80007f1e0ff */
[----:B---3--:R-:W-:Y:S01]  /*283d0*/  IADD3.X R10, R10, R0, RZ, P0, !PT ;  /* 0x000000000a0a7210 */ /* 0x008fe200007fe4ff */
[----:B-1----:R-:W-:-:S03]  /*283e0*/  IMAD.MOV.U32 R2, RZ, RZ, R9 ;  /* 0x000000ffff027224 */ /* 0x002fc600078e0009 */
[----:B------:R-:W-:Y:S01]  /*283f0*/  MOV R3, R10 ;  /* 0x0000000a00037202 */ /* 0x000fe20000000f00 */
[----:B------:R-:W-:Y:S04]  /*28400*/  STL [R1+0x978], R9 ;  /* 0x0009780901007387 */ /* 0x000fe80000100800 */
[----:B------:R-:W-:Y:S04]  /*28410*/  STL [R1+0x974], R10 ;  /* 0x0009740a01007387 */ /* 0x000fe80000100800 */
[----:B------:R1:W-:Y:S01]  /*28420*/  LDGSTS.E [R5+0x1a200], [R2.64], P1 ;  /* 0x1a20000002057fae */ /* 0x0003e20008921848 */
[----:B--2---:R-:W-:-:S05]  /*28430*/  IADD3 R6, P2, R6, R18, RZ ;  /* 0x0000001206067210 */ /* 0x004fca0007f5e0ff */
[----:B------:R-:W-:Y:S01]  /*28440*/  IMAD.X R7, R7, 0x1, R0, P2 ;  /* 0x0000000107077824 */ /* 0x000fe200010e0600 */
[----:B------:R-:W-:Y:S01]  /*28450*/  STL [R1+0x980], R6 ;  /* 0x0009800601007387 */ /* 0x000fe20000100800 */
[----:B-1----:R-:W-:Y:S02]  /*28460*/  IMAD.MOV.U32 R2, RZ, RZ, R6 ;  /* 0x000000ffff027224 */ /* 0x002fe400078e0006 */
[----:B------:R-:W-:Y:S01]  /*28470*/  IMAD.MOV.U32 R3, RZ, RZ, R7 ;  /* 0x000000ffff037224 */ /* 0x000fe200078e0007 */
[----:B------:R1:W-:Y:S01]  /*28480*/  STL [R1+0x97c], R7 ;  /* 0x00097c0701007387 */ /* 0x0003e20000100800 */
[----:B------:R-:W-:-:S03]  /*28490*/  ISETP.GT.AND P0, PT, R4, 0x38, PT ;  /* 0x000000380400780c */ /* 0x000fc60003f04270 */
[----:B------:R2:W-:Y:S04]  /*284a0*/  LDGSTS.E [R5+0x1a400], [R2.64], P1 ;  /* 0x1a40000002057fae */ /* 0x0005e80008921848 */
[----:B-1----:R-:W3:Y:S04]  /*284b0*/  LDL.LU R7, [R1+0xa04] ;  /* 0x000a040001077983 */ /* 0x002ee80000300800 */
[----:B------:R-:W4:Y:S04]  /*284c0*/  LDL.LU R6, [R1+0xa08] ;  /* 0x000a080001067983 */ /* 0x000f280000300800 */
[----:B------:R-:W3:Y:S04]  /*284d0*/  LDL.LU R15, [R1+0xa6c] ;  /* 0x000a6c00010f7983 */ /* 0x000ee80000300800 */
[----:B------:R-:W3:Y:S04]  /*284e0*/  LDL.LU R14, [R1+0xa70] ;  /* 0x000a7000010e7983 */ /* 0x000ee80000300800 */
[----:B------:R-:W3:Y:S04]  /*284f0*/  LDL.LU R10, [R1+0xa74] ;  /* 0x000a7400010a7983 */ /* 0x000ee80000300800 */
[----:B------:R-:W3:Y:S01]  /*28500*/  LDL.LU R9, [R1+0xa78] ;  /* 0x000a780001097983 */ /* 0x000ee20000300800 */
[----:B--2---:R-:W-:-:S04]  /*28510*/  SEL R2, RZ, 0x4, !P0 ;  /* 0x00000004ff027807 */ /* 0x004fc80004000000 */
[----:B------:R-:W-:-:S04]  /*28520*/  SEL R2, R2, RZ, !P5 ;  /* 0x000000ff02027207 */ /* 0x000fc80006800000 */
[----:B------:R-:W-:Y:S02]  /*28530*/  ISETP.NE.U32.AND P0, PT, R2, RZ, PT ;  /* 0x000000ff0200720c */ /* 0x000fe40003f05070 */
[----:B-----5:R-:W-:-:S04]  /*28540*/  IADD3 R12, P2, R12, R18, RZ ;  /* 0x000000120c0c7210 */ /* 0x020fc80007f5e0ff */
[----:B------:R-:W-:Y:S02]  /*28550*/  IADD3.X R13, R13, R0, RZ, P2, !PT ;  /* 0x000000000d0d7210 */ /* 0x000fe400017fe4ff */
[----:B------:R-:W-:Y:S01]  /*28560*/  IADD3 R8, P3, R8, R18, RZ ;  /* 0x0000001208087210 */ /* 0x000fe20007f7e0ff */
[----:B------:R-:W-:Y:S01]  /*28570*/  IMAD.MOV.U32 R2, RZ, RZ, R12 ;  /* 0x000000ffff027224 */ /* 0x000fe200078e000c */
[----:B------:R-:W-:Y:S01]  /*28580*/  MOV R3, R13 ;  /* 0x0000000d00037202 */ /* 0x000fe20000000f00 */
[----:B------:R-:W-:Y:S02]  /*28590*/  STL [R1+0x988], R12 ;  /* 0x0009880c01007387 */ /* 0x000fe40000100800 */
[----:B------:R-:W-:Y:S02]  /*285a0*/  IMAD.X R11, R11, 0x1, R0, P3 ;  /* 0x000000010b0b7824 */ /* 0x000fe400018e0600 */
[----:B------:R1:W-:Y:S04]  /*285b0*/  STL [R1+0x984], R13 ;  /* 0x0009840d01007387 */ /* 0x0003e80000100800 */
[----:B------:R-:W-:Y:S04]  /*285c0*/  STL [R1+0x9f0], R8 ;  /* 0x0009f00801007387 */ /* 0x000fe80000100800 */
[----:B------:R2:W-:Y:S04]  /*285d0*/  STL [R1+0x9ec], R11 ;  /* 0x0009ec0b01007387 */ /* 0x0005e80000100800 */
[----:B------:R5:W-:Y:S04]  /*285e0*/  LDGSTS.E [R5+0x1a600], [R2.64], P1 ;  /* 0x1a60000002057fae */ /* 0x000be80008921848 */
[----:B-1----:R-:W3:Y:S04]  /*285f0*/  LDL.LU R13, [R1+0xa7c] ;  /* 0x000a7c00010d7983 */ /* 0x002ee80000300800 */
[----:B------:R-:W3:Y:S01]  /*28600*/  LDL.LU R12, [R1+0xa80] ;  /* 0x000a8000010c7983 */ /* 0x000ee20000300800 */
[----:B-----5:R-:W-:-:S02]  /*28610*/  IMAD.MOV.U32 R3, RZ, RZ, R11 ;  /* 0x000000ffff037224 */ /* 0x020fc400078e000b */
[----:B------:R-:W-:Y:S01]  /*28620*/  IMAD.MOV.U32 R2, RZ, RZ, R8 ;  /* 0x000000ffff027224 */ /* 0x000fe200078e0008 */
[----:B--2---:R-:W2:Y:S04]  /*28630*/  LDL.LU R11, [R1+0xa84] ;  /* 0x000a8400010b7983 */ /* 0x004ea80000300800 */
[----:B------:R-:W5:Y:S04]  /*28640*/  LDL.LU R8, [R1+0xa88] ;  /* 0x000a880001087983 */ /* 0x000f680000300800 */
[----:B------:R1:W-:Y:S01]  /*28650*/  LDGSTS.E [R5+0x1c000], [R2.64], P0 ;  /* 0x1c00000002057fae */ /* 0x0003e20008121848 */
[----:B------:R-:W-:-:S04]  /*28660*/  IADD3 R20, P1, R20, R18, RZ ;  /* 0x0000001214147210 */ /* 0x000fc80007f3e0ff */
[----:B------:R-:W-:Y:S01]  /*28670*/  IADD3.X R21, R21, R0, RZ, P1, !PT ;  /* 0x0000000015157210 */ /* 0x000fe20000ffe4ff */
[----:B-1----:R-:W-:-:S03]  /*28680*/  IMAD.MOV.U32 R2, RZ, RZ, R20 ;  /* 0x000000ffff027224 */ /* 0x002fc600078e0014 */
[----:B------:R-:W-:Y:S02]  /*28690*/  MOV R3, R21 ;  /* 0x0000001500037202 */ /* 0x000fe40000000f00 */
[----:B------:R-:W-:-:S03]  /*286a0*/  IADD3 R16, P2, R16, R18, RZ ;  /* 0x0000001210107210 */ /* 0x000fc60007f5e0ff */
[----:B------:R1:W-:Y:S02]  /*286b0*/  LDGSTS.E [R5+0x1c200], [R2.64], P0 ;  /* 0x1c20000002057fae */ /* 0x0003e40008121848 */
[----:B------:R-:W-:Y:S01]  /*286c0*/  IMAD.X R19, R19, 0x1, R0, P2 ;  /* 0x0000000113137824 */ /* 0x000fe200010e0600 */
[----:B------:R-:W-:Y:S01]  /*286d0*/  ISETP.GT.AND P1, PT, R4, 0x3c, PT ;  /* 0x0000003c0400780c */ /* 0x000fe20003f24270 */
[----:B-1----:R-:W-:Y:S02]  /*286e0*/  IMAD.MOV.U32 R2, RZ, RZ, R16 ;  /* 0x000000ffff027224 */ /* 0x002fe400078e0010 */
[----:B------:R-:W-:Y:S01]  /*286f0*/  IMAD.MOV.U32 R3, RZ, RZ, R19 ;  /* 0x000000ffff037224 */ /* 0x000fe200078e0013 */
[----:B------:R-:W-:Y:S04]  /*28700*/  STL [R1+0x9f8], R20 ;  /* 0x0009f81401007387 */ /* 0x000fe80000100800 */
[----:B------:R1:W-:Y:S04]  /*28710*/  LDGSTS.E [R5+0x1c400], [R2.64], P0 ;  /* 0x1c40000002057fae */ /* 0x0003e80008121848 */
[----:B------:R-:W-:Y:S01]  /*28720*/  STL [R1+0x9f4], R21 ;  /* 0x0009f41501007387 */ /* 0x000fe20000100800 */
[----:B-1----:R-:W-:-:S03]  /*28730*/  SEL R2, RZ, 0x4, !P1 ;  /* 0x00000004ff027807 */ /* 0x002fc60004800000 */
[----:B------:R-:W-:Y:S01]  /*28740*/  STL [R1+0xa00], R16 ;  /* 0x000a001001007387 */ /* 0x000fe20000100800 */
[----:B------:R-:W-:-:S03]  /*28750*/  SEL R2, R2, RZ, !P5 ;  /* 0x000000ff02027207 */ /* 0x000fc60006800000 */
[----:B------:R-:W-:Y:S01]  /*28760*/  STL [R1+0x9fc], R19 ;  /* 0x0009fc1301007387 */ /* 0x000fe20000100800 */
[----:B------:R-:W-:Y:S02]  /*28770*/  ISETP.NE.U32.AND P1, PT, R2, RZ, PT ;  /* 0x000000ff0200720c */ /* 0x000fe40003f25070 */
[----:B----4-:R-:W-:-:S04]  /*28780*/  IADD3 R6, P2, R6, R18, RZ ;  /* 0x0000001206067210 */ /* 0x010fc80007f5e0ff */
[----:B---3--:R-:W-:Y:S01]  /*28790*/  IADD3.X R7, R7, R0, RZ, P2, !PT ;  /* 0x0000000007077210 */ /* 0x008fe200017fe4ff */
[----:B------:R-:W-:Y:S01]  /*287a0*/  STL [R1+0xa08], R6 ;  /* 0x000a080601007387 */ /* 0x000fe20000100800 */
[----:B------:R-:W-:-:S03]  /*287b0*/  IMAD.MOV.U32 R2, RZ, RZ, R6 ;  /* 0x000000ffff027224 */ /* 0x000fc600078e0006 */
[----:B------:R1:W-:Y:S01]  /*287c0*/  STL [R1+0xa04], R7 ;  /* 0x000a040701007387 */ /* 0x0003e20000100800 */
[----:B------:R-:W-:-:S05]  /*287d0*/  IMAD.MOV.U32 R3, RZ, RZ, R7 ;  /* 0x000000ffff037224 */ /* 0x000fca00078e0007 */
[----:B------:R3:W-:Y:S04]  /*287e0*/  LDGSTS.E [R5+0x1c600], [R2.64], P0 ;  /* 0x1c60000002057fae */ /* 0x0007e80008121848 */
[----:B-1----:R-:W4:Y:S04]  /*287f0*/  LDL.LU R7, [R1+0xca4] ;  /* 0x000ca40001077983 */ /* 0x002f280000300800 */
[----:B------:R-:W4:Y:S01]  /*28800*/  LDL.LU R6, [R1+0xca8] ;  /* 0x000ca80001067983 */ /* 0x000f220000300800 */
[-C--:B------:R-:W-:Y:S02]  /*28810*/  IADD3 R14, P0, R14, R18.reuse, RZ ;  /* 0x000000120e0e7210 */ /* 0x080fe40007f1e0ff */
[----:B------:R-:W-:-:S02]  /*28820*/  IADD3 R9, P2, R9, R18, RZ ;  /* 0x0000001209097210 */ /* 0x000fc40007f5e0ff */
[----:B------:R-:W-:Y:S01]  /*28830*/  IADD3.X R15, R15, R0, RZ, P0, !PT ;  /* 0x000000000f0f7210 */ /* 0x000fe200007fe4ff */
[----:B------:R-:W-:Y:S02]  /*28840*/  STL [R1+0xa70], R14 ;  /* 0x000a700e01007387 */ /* 0x000fe40000100800 */
[----:B------:R-:W-:Y:S01]  /*28850*/  IMAD.X R10, R10, 0x1, R0, P2 ;  /* 0x000000010a0a7824 */ /* 0x000fe200010e0600 */
[----:B---3--:R-:W-:Y:S01]  /*28860*/  MOV R3, R15 ;  /* 0x0000000f00037202 */ /* 0x008fe20000000f00 */
[----:B------:R-:W-:Y:S01]  /*28870*/  STL [R1+0xa6c], R15 ;  /* 0x000a6c0f01007387 */ /* 0x000fe20000100800 */
[----:B------:R-:W-:-:S03]  /*28880*/  IMAD.MOV.U32 R2, RZ, RZ, R14 ;  /* 0x000000ffff027224 */ /* 0x000fc600078e000e */
[----:B------:R-:W-:Y:S04]  /*28890*/  STL [R1+0xa78], R9 ;  /* 0x000a780901007387 */ /* 0x000fe80000100800 */
[----:B------:R1:W-:Y:S04]  /*288a0*/  STL [R1+0xa74], R10 ;  /* 0x000a740a01007387 */ /* 0x0003e80000100800 */
[----:B------:R-:W3:Y:S04]  /*288b0*/  LDL.LU R21, [R1+0xcac] ;  /* 0x000cac0001157983 */ /* 0x000ee80000300800 */
[----:B------:R-:W3:Y:S04]  /*288c0*/  LDL.LU R16, [R1+0xcb0] ;  /* 0x000cb00001107983 */ /* 0x000ee80000300800 */
[----:B------:R1:W-:Y:S02]  /*288d0*/  LDGSTS.E [R5+0x1e000], [R2.64], P1 ;  /* 0x1e00000002057fae */ /* 0x0003e40008921848 */
[----:B-1----:R-:W-:-:S02]  /*288e0*/  IMAD.MOV.U32 R3, RZ, RZ, R10 ;  /* 0x000000ffff037224 */ /* 0x002fc400078e000a */
[----:B------:R-:W-:Y:S01]  /*288f0*/  IMAD.MOV.U32 R2, RZ, RZ, R9 ;  /* 0x000000ffff027224 */ /* 0x000fe200078e0009 */
[----:B------:R-:W3:Y:S04]  /*28900*/  LDL.LU R10, [R1+0xcb4] ;  /* 0x000cb400010a7983 */ /* 0x000ee80000300800 */
[----:B------:R-:W3:Y:S01]  /*28910*/  LDL.LU R9, [R1+0xcb8] ;  /* 0x000cb80001097983 */ /* 0x000ee20000300800 */
[----:B------:R-:W-:Y:S03]  /*28920*/  HMMA.1688.F32.TF32 R24, R248, R102, R172 ;  /* 0x00000066f818723c */ /* 0x000fe600000810ac */
[----:B------:R1:W-:Y:S01]  /*28930*/  LDGSTS.E [R5+0x1e200], [R2.64], P1 ;  /* 0x1e20000002057fae */ /* 0x0003e20008921848 */
[----:B------:R-:W-:-:S04]  /*28940*/  IADD3 R12, P0, R12, R18, RZ ;  /* 0x000000120c0c7210 */ /* 0x000fc80007f1e0ff */
[----:B------:R-:W-:Y:S02]  /*28950*/  IADD3.X R13, R13, R0, RZ, P0, !PT ;  /* 0x000000000d0d7210 */ /* 0x000fe400007fe4ff */
[----:B-----5:R-:W-:Y:S01]  /*28960*/  IADD3 R8, P2, R8, R18, RZ ;  /* 0x0000001208087210 */ /* 0x020fe20007f5e0ff */
[----:B------:R5:W-:Y:S04]  /*28970*/  STL [R1+0xa80], R12 ;  /* 0x000a800c01007387 */ /* 0x000be80000100800 */
[----:B--2---:R-:W-:Y:S01]  /*28980*/  IMAD.X R11, R11, 0x1, R0, P2 ;  /* 0x000000010b0b7824 */ /* 0x004fe200010e0600 */
[----:B------:R2:W-:Y:S01]  /*28990*/  STL [R1+0xa7c], R13 ;  /* 0x000a7c0d01007387 */ /* 0x0005e20000100800 */
[----:B-1----:R-:W-:-:S03]  /*289a0*/  IMAD.MOV.U32 R2, RZ, RZ, R12 ;  /* 0x000000ffff027224 */ /* 0x002fc600078e000c */
[----:B------:R1:W-:Y:S04]  /*289b0*/  STL [R1+0xa88], R8 ;  /* 0x000a880801007387 */ /* 0x0003e80000100800 */
[----:B------:R1:W-:Y:S04]  /*289c0*/  STL [R1+0xa84], R11 ;  /* 0x000a840b01007387 */ /* 0x0003e80000100800 */
[----:B------:R-:W3:Y:S04]  /*289d0*/  LDL.LU R14, [R1+0xcc0] ;  /* 0x000cc000010e7983 */ /* 0x000ee80000300800 */
[----:B-----5:R-:W5:Y:S01]  /*289e0*/  LDL.LU R12, [R1+0xc2c] ;  /* 0x000c2c00010c7983 */ /* 0x020f620000300800 */
[----:B------:R-:W-:-:S03]  /*289f0*/  MOV R3, R13 ;  /* 0x0000000d00037202 */ /* 0x000fc60000000f00 */
[----:B------:R-:W5:Y:S04]  /*28a00*/  LDL.LU R15, [R1+0xcbc] ;  /* 0x000cbc00010f7983 */ /* 0x000f680000300800 */
[----:B--2---:R-:W5:Y:S01]  /*28a10*/  LDL.LU R13, [R1+0xc28] ;  /* 0x000c2800010d7983 */ /* 0x004f620000300800 */
[----:B------:R-:W-:-:S03]  /*28a20*/  ISETP.GT.AND P0, PT, R4, 0x1, PT ;  /* 0x000000010400780c */ /* 0x000fc60003f04270 */
[----:B------:R1:W-:Y:S01]  /*28a30*/  LDGSTS.E [R5+0x1e400], [R2.64], P1 ;  /* 0x1e40000002057fae */ /* 0x0003e20008921848 */
[----:B------:R-:W-:Y:S01]  /*28a40*/  LOP3.LUT R109, R109, 0x7f, RZ, 0xc0, !PT ;  /* 0x0000007f6d6d7812 */ /* 0x000fe200078ec0ff */
[----:B-1----:R-:W-:Y:S02]  /*28a50*/  IMAD.MOV.U32 R2, RZ, RZ, R8 ;  /* 0x000000ffff027224 */ /* 0x002fe400078e0008 */
[----:B------:R-:W-:-:S05]  /*28a60*/  IMAD.MOV.U32 R3, RZ, RZ, R11 ;  /* 0x000000ffff037224 */ /* 0x000fca00078e000b */
[----:B------:R1:W-:Y:S01]  /*28a70*/  LDGSTS.E [R5+0x1e600], [R2.64], P1 ;  /* 0x1e60000002057fae */ /* 0x0003e20008921848 */
[----:B------:R-:W-:-:S03]  /*28a80*/  SHF.L.U32 R109, R109, 0x2, RZ ;  /* 0x000000026d6d7819 */ /* 0x000fc600000006ff */
[----:B------:R-:W-:Y:S01]  /*28a90*/  STL.64 [R1+0x160], R24 ;  /* 0x0001601801007387 */ /* 0x000fe20000100a00 */
[----:B-1----:R-:W-:-:S04]  /*28aa0*/  SEL R2, RZ, 0x4, !P0 ;  /* 0x00000004ff027807 */ /* 0x002fc80004000000 */
[----:B------:R-:W-:Y:S01]  /*28ab0*/  SEL R2, R2, RZ, !P5 ;  /* 0x000000ff02027207 */ /* 0x000fe20006800000 */
[----:B------:R-:W-:Y:S01]  /*28ac0*/  STL.64 [R1+0x168], R26 ;  /* 0x0001681a01007387 */ /* 0x000fe20000100a00 */
[----:B------:R-:W-:Y:S02]  /*28ad0*/  LOP3.LUT R8, R109, 0x20, RZ, 0x3c, !PT ;  /* 0x000000206d087812 */ /* 0x000fe400078e3cff */
[----:B------:R-:W-:Y:S01]  /*28ae0*/  ISETP.NE.U32.AND P0, PT, R2, RZ, PT ;  /* 0x000000ff0200720c */ /* 0x000fe20003f05070 */
[----:B------:R-:W-:-:S05]  /*28af0*/  IMAD.U32 R2, RZ, RZ, UR5 ;  /* 0x00000005ff027e24 */ /* 0x000fca000f8e00ff */
[----:B------:R-:W-:Y:S02]  /*28b00*/  LEA R2, R2, R8, 0x11 ;  /* 0x0000000802027211 */ /* 0x000fe400078e88ff */
[----:B----4-:R-:W-:-:S05]  /*28b10*/  IADD3 R6, P1, R6, R18, RZ ;  /* 0x0000001206067210 */ /* 0x010fca0007f3e0ff */
[----:B------:R-:W-:Y:S01]  /*28b20*/  IMAD.X R7, R7, 0x1, R0, P1 ;  /* 0x0000000107077824 */ /* 0x000fe200008e0600 */
[----:B------:R1:W-:Y:S04]  /*28b30*/  STL [R1+0xca8], R6 ;  /* 0x000ca80601007387 */ /* 0x0003e80000100800 */
[----:B------:R4:W-:Y:S04]  /*28b40*/  STL [R1+0xca4], R7 ;  /* 0x000ca40701007387 */ /* 0x0009e80000100800 */
[----:B------:R-:W2:Y:S04]  /*28b50*/  LDL.LU R20, [R1+0xc30] ;  /* 0x000c300001147983 */ /* 0x000ea80000300800 */
[----:B------:R-:W2:Y:S04]  /*28b60*/  LDL.LU R19, [R1+0xc34] ;  /* 0x000c340001137983 */ /* 0x000ea80000300800 */
[----:B------:R-:W2:Y:S04]  /*28b70*/  LDL.LU R11, [R1+0xc38] ;  /* 0x000c3800010b7983 */ /* 0x000ea80000300800 */
[----:B------:R-:W2:Y:S01]  /*28b80*/  LDL.LU R8, [R1+0xc3c] ;  /* 0x000c3c0001087983 */ /* 0x000ea20000300800 */
[----:B---3--:R-:W-:-:S03]  /*28b90*/  IADD3 R16, P1, R16, R18, RZ ;  /* 0x0000001210107210 */ /* 0x008fc60007f3e0ff */
[----:B------:R1:W-:Y:S02]  /*28ba0*/  LDGSTS.E [R2+0x800], [R6.64], P0 ;  /* 0x0080000006027fae */ /* 0x0003e40008121848 */
[----:B------:R-:W-:Y:S02]  /*28bb0*/  IMAD.X R21, R21, 0x1, R0, P1 ;  /* 0x0000000115157824 */ /* 0x000fe400008e0600 */
[----:B------:R3:W-:Y:S04]  /*28bc0*/  STL [R1+0xcb0], R16 ;  /* 0x000cb01001007387 */ /* 0x0007e80000100800 */
[----:B------:R-:W-:Y:S01]  /*28bd0*/  STL [R1+0xcac], R21 ;  /* 0x000cac1501007387 */ /* 0x000fe20000100800 */
[----:B-1----:R-:W-:Y:S01]  /*28be0*/  MOV R6, R16 ;  /* 0x0000001000067202 */ /* 0x002fe20000000f00 */
[----:B----4-:R-:W-:-:S05]  /*28bf0*/  IMAD.MOV.U32 R7, RZ, RZ, R21 ;  /* 0x000000ffff077224 */ /* 0x010fca00078e0015 */
[----:B------:R1:W-:Y:S01]  /*28c00*/  LDGSTS.E [R2+0xa00], [R6.64], P0 ;  /* 0x00a0000006027fae */ /* 0x0003e20008121848 */
[----:B------:R-:W-:-:S05]  /*28c10*/  IADD3 R9, P2, R9, R18, RZ ;  /* 0x0000001209097210 */ /* 0x000fca0007f5e0ff */
[----:B------:R-:W-:Y:S01]  /*28c20*/  IMAD.X R10, R10, 0x1, R0, P2 ;  /* 0x000000010a0a7824 */ /* 0x000fe200010e0600 */
[----:B------:R-:W-:Y:S04]  /*28c30*/  STL [R1+0xcb8], R9 ;  /* 0x000cb80901007387 */ /* 0x000fe80000100800 */
[----:B------:R4:W-:Y:S01]  /*28c40*/  STL [R1+0xcb4], R10 ;  /* 0x000cb40a01007387 */ /* 0x0009e20000100800 */
[----:B-1----:R-:W-:Y:S01]  /*28c50*/  MOV R7, R10 ;  /* 0x0000000a00077202 */ /* 0x002fe20000000f00 */
[----:B------:R-:W-:Y:S02]  /*28c60*/  IMAD.MOV.U32 R6, RZ, RZ, R9 ;  /* 0x000000ffff067224 */ /* 0x000fe400078e0009 */
[----:B---3--:R-:W3:Y:S04]  /*28c70*/  LDL.LU R16, [R1+0xc40] ;  /* 0x000c400001107983 */ /* 0x008ee80000300800 */
[----:B------:R1:W-:Y:S04]  /*28c80*/  LDGSTS.E [R2+0xc00], [R6.64], P0 ;  /* 0x00c0000006027fae */ /* 0x0003e80008121848 */
[----:B----4-:R-:W4:Y:S04]  /*28c90*/  LDL.LU R10, [R1+0xc44] ;  /* 0x000c4400010a7983 */ /* 0x010f280000300800 */
[----:B------:R-:W3:Y:S04]  /*28ca0*/  LDL.LU R9, [R1+0x40c] ;  /* 0x00040c0001097983 */ /* 0x000ee80000300800 */
[----:B------:R-:W3:Y:S01]  /*28cb0*/  LDL.LU R5, [R1+0x410] ;  /* 0x0004100001057983 */ /* 0x000ee20000300800 */
[----:B------:R-:W-:-:S02]  /*28cc0*/  IADD3 R14, P2, R14, R18, RZ ;  /* 0x000000120e0e7210 */ /* 0x000fc40007f5e0ff */
[----:B-----5:R-:W-:-:S03]  /*28cd0*/  IADD3 R12, P3, R12, R18, RZ ;  /* 0x000000120c0c7210 */ /* 0x020fc60007f7e0ff */
[--C-:B------:R-:W-:Y:S01]  /*28ce0*/  IMAD.X R15, R15, 0x1, R0.reuse, P2 ;  /* 0x000000010f0f7824 */ /* 0x100fe200010e0600 */
[----:B------:R-:W-:Y:S01]  /*28cf0*/  STL [R1+0xcc0], R14 ;  /* 0x000cc00e01007387 */ /* 0x000fe20000100800 */
[----:B-1----:R-:W-:Y:S01]  /*28d00*/  MOV R6, R14 ;  /* 0x0000000e00067202 */ /* 0x002fe20000000f00 */
[----:B------:R-:W-:Y:S02]  /*28d10*/  IMAD.X R13, R13, 0x1, R0, P3 ;  /* 0x000000010d0d7824 */ /* 0x000fe400018e0600 */
[----:B------:R1:W-:Y:S01]  /*28d20*/  STL [R1+0xcbc], R15 ;  /* 0x000cbc0f01007387 */ /* 0x0003e20000100800 */
[----:B------:R-:W-:Y:S01]  /*28d30*/  IMAD.MOV.U32 R7, RZ, RZ, R15 ;  /* 0x000000ffff077224 */ /* 0x000fe200078e000f */
[----:B------:R-:W-:Y:S02]  /*28d40*/  ISETP.GT.AND P1, PT, R4, 0x5, PT ;  /* 0x000000050400780c */ /* 0x000fe40003f24270 */
[----:B------:R-:W-:Y:S04]  /*28d50*/  STL [R1+0xc2c], R12 ;  /* 0x000c2c0c01007387 */ /* 0x000fe80000100800 */
[----:B------:R5:W-:Y:S04]  /*28d60*/  STL [R1+0xc28], R13 ;  /* 0x000c280d01007387 */ /* 0x000be80000100800 */
[----:B-1----:R-:W3:Y:S01]  /*28d70*/  LDL.LU R15, [R1+0x414] ;  /* 0x00041400010f7983 */ /* 0x002ee20000300800 */
[----:B------:R-:W-:-:S03]  /*28d80*/  SEL R3, RZ, 0x4, !P1 ;  /* 0x00000004ff037807 */ /* 0x000fc60004800000 */
[----:B------:R1:W-:Y:S04]  /*28d90*/  LDGSTS.E [R2+0xe00], [R6.64], P0 ;  /* 0x00e0000006027fae */ /* 0x0003e80008121848 */
[----:B------:R-:W3:Y:S01]  /*28da0*/  LDL.LU R14, [R1+0x418] ;  /* 0x00041800010e7983 */ /* 0x000ee20000300800 */
[----:B------:R-:W-:Y:S02]  /*28db0*/  SEL R3, R3, RZ, !P5 ;  /* 0x000000ff03037207 */ /* 0x000fe40006800000 */
[----:B-1----:R-:W-:Y:S01]  /*28dc0*/  MOV R7, R13 ;  /* 0x0000000d00077202 */ /* 0x002fe20000000f00 */
[----:B------:R-:W-:Y:S01]  /*28dd0*/  IMAD.MOV.U32 R6, RZ, RZ, R12 ;  /* 0x000000ffff067224 */ /* 0x000fe200078e000c */
[----:B-----5:R-:W3:Y:S04]  /*28de0*/  LDL.LU R13, [R1+0x41c] ;  /* 0x00041c00010d7983 */ /* 0x020ee80000300800 */
[----:B------:R-:W3:Y:S01]  /*28df0*/  LDL.LU R12, [R1+0x420] ;  /* 0x00042000010c7983 */ /* 0x000ee20000300800 */
[----:B------:R-:W-:Y:S11]  /*28e00*/  ISETP.NE.U32.AND P1, PT, R3, RZ, PT ;  /* 0x000000ff0300720c */ /* 0x000ff60003f25070 */
[----:B------:R-:W-:Y:S02]  /*28e10*/  @!UPT UIADD3 URZ, URZ, URZ, URZ ;  /* 0x0000003f3f3ff290 */ /* 0x000fe4000fffe03f */
[----:B------:R1:W-:Y:S01]  /*28e20*/  LDGSTS.E [R2+0x2800], [R6.64], P1 ;  /* 0x0280000006027fae */ /* 0x0003e20008921848 */
[----:B--2---:R-:W-:-:S05]  /*28e30*/  IADD3 R19, P0, R19, R18, RZ ;  /* 0x0000001213137210 */ /* 0x004fca0007f1e0ff */
[----:B------:R-:W-:Y:S01]  /*28e40*/  IMAD.X R20, R20, 0x1, R0, P0 ;  /* 0x0000000114147824 */ /* 0x000fe200000e0600 */
[----:B------:R-:W-:-:S03]  /*28e50*/  IADD3 R8, P2, R8, R18, RZ ;  /* 0x0000001208087210 */ /* 0x000fc60007f5e0ff */
[----:B-1----:R-:W-:Y:S01]  /*28e60*/  IMAD.MOV.U32 R7, RZ, RZ, R20 ;  /* 0x000000ffff077224 */ /* 0x002fe200078e0014 */
[----:B------:R-:W-:Y:S01]  /*28e70*/  MOV R6, R19 ;  /* 0x0000001300067202 */ /* 0x000fe20000000f00 */
[----:B------:R-:W-:Y:S01]  /*28e80*/  STL [R1+0xc34], R19 ;  /* 0x000c341301007387 */ /* 0x000fe20000100800 */
[----:B------:R-:W-:-:S03]  /*28e90*/  IMAD.X R11, R11, 0x1, R0, P2 ;  /* 0x000000010b0b7824 */ /* 0x000fc600010e0600 */
[----:B------:R1:W-:Y:S04]  /*28ea0*/  STL [R1+0xc30], R20 ;  /* 0x000c301401007387 */ /* 0x0003e80000100800 */
[----:B------:R-:W-:Y:S04]  /*28eb0*/  STL [R1+0xc3c], R8 ;  /* 0x000c3c0801007387 */ /* 0x000fe80000100800 */
[----:B------:R2:W-:Y:S04]  /*28ec0*/  STL [R1+0xc38], R11 ;  /* 0x000c380b01007387 */ /* 0x0005e80000100800 */
[----:B------:R2:W-:Y:S04]  /*28ed0*/  LDGSTS.E [R2+0x2a00], [R6.64], P1 ;  /* 0x02a0000006027fae */ /* 0x0005e80008921848 */
[----:B-1----:R-:W5:Y:S04]  /*28ee0*/  LDL.LU R20, [R1+0x424] ;  /* 0x0004240001147983 */ /* 0x002f680000300800 */
[----:B------:R-:W5:Y:S01]  /*28ef0*/  LDL.LU R19, [R1+0x428] ;  /* 0x0004280001137983 */ /* 0x000f620000300800 */
[----:B--2---:R-:W-:Y:S01]  /*28f00*/  MOV R7, R11 ;  /* 0x0000000b00077202 */ /* 0x004fe20000000f00 */
[----:B------:R-:W-:-:S02]  /*28f10*/  IMAD.MOV.U32 R6, RZ, RZ, R8 ;  /* 0x000000ffff067224 */ /* 0x000fc400078e0008 */
[----:B------:R-:W2:Y:S04]  /*28f20*/  LDL.LU R11, [R1+0x48c] ;  /* 0x00048c00010b7983 */ /* 0x000ea80000300800 */
[----:B------:R-:W2:Y:S04]  /*28f30*/  LDL.LU R8, [R1+0x490] ;  /* 0x0004900001087983 */ /* 0x000ea80000300800 */
[----:B------:R1:W-:Y:S01]  /*28f40*/  LDGSTS.E [R2+0x2c00], [R6.64], P1 ;  /* 0x02c0000006027fae */ /* 0x0003e20008921848 */
[----:B----4-:R-:W-:-:S05]  /*28f50*/  IADD3 R10, P2, R10, R18, RZ ;  /* 0x000000120a0a7210 */ /* 0x010fca0007f5e0ff */
[----:B---3--:R-:W-:Y:S01]  /*28f60*/  IMAD.X R16, R16, 0x1, R0, P2 ;  /* 0x0000000110107824 */ /* 0x008fe200010e0600 */
[----:B------:R-:W-:Y:S01]  /*28f70*/  IADD3 R5, P3, R5, R18, RZ ;  /* 0x0000001205057210 */ /* 0x000fe20007f7e0ff */
[----:B------:R-:W-:Y:S01]  /*28f80*/  STL [R1+0xc44], R10 ;  /* 0x000c440a01007387 */ /* 0x000fe20000100800 */
[----:B-1----:R-:W-:Y:S01]  /*28f90*/  MOV R6, R10 ;  /* 0x0000000a00067202 */ /* 0x002fe20000000f00 */
[----:B------:R-:W-:Y:S02]  /*28fa0*/  IMAD.MOV.U32 R7, RZ, RZ, R16 ;  /* 0x000000ffff077224 */ /* 0x000fe400078e0010 */
[----:B------:R-:W-:Y:S01]  /*28fb0*/  IMAD.X R9, R9, 0x1, R0, P3 ;  /* 0x0000000109097824 */ /* 0x000fe200018e0600 */
[----:B------:R1:W-:Y:S04]  /*28fc0*/  STL [R1+0xc40], R16 ;  /* 0x000c401001007387 */ /* 0x0003e80000100800 */
[----:B------:R-:W-:Y:S04]  /*28fd0*/  STL [R1+0x410], R5 ;  /* 0x0004100501007387 */ /* 0x000fe80000100800 */
[----:B------:R3:W-:Y:S04]  /*28fe0*/  STL [R1+0x40c], R9 ;  /* 0x00040c0901007387 */ /* 0x0007e80000100800 */
[----:B-1----:R-:W4:Y:S04]  /*28ff0*/  LDL.LU R16, [R1+0x494] ;  /* 0x0004940001107983 */ /* 0x002f280000300800 */
[----:B------:R1:W-:Y:S04]  /*29000*/  LDGSTS.E [R2+0x2e00], [R6.64], P1 ;  /* 0x02e0000006027fae */ /* 0x0003e80008921848 */
[----:B------:R-:W4:Y:S01]  /*29010*/  LDL.LU R10, [R1+0x498] ;  /* 0x00049800010a7983 */ /* 0x000f220000300800 */
[----:B-1----:R-:W-:Y:S01]  /*29020*/  MOV R7, R9 ;  /* 0x0000000900077202 */ /* 0x002fe20000000f00 */
[----:B------:R-:W-:-:S02]  /*29030*/  IMAD.MOV.U32 R6, RZ, RZ, R5 ;  /* 0x000000ffff067224 */ /* 0x000fc400078e0005 */
[----:B---3--:R-:W3:Y:S04]  /*29040*/  LDL.LU R9, [R1+0x49c] ;  /* 0x00049c0001097983 */ /* 0x008ee80000300800 */
[----:B------:R-:W3:Y:S01]  /*29050*/  LDL.LU R5, [R1+0x4a0] ;  /* 0x0004a00001057983 */ /* 0x000ee20000300800 */
[----:B------:R-:W-:-:S04]  /*29060*/  ISETP.GT.AND P0, PT, R4, 0x9, PT ;  /* 0x000000090400780c */ /* 0x000fc80003f04270 */
[----:B------:R-:W-:-:S04]  /*29070*/  SEL R3, RZ, 0x4, !P0 ;  /* 0x00000004ff037807 */ /* 0x000fc80004000000 */
[----:B------:R-:W-:-:S04]  /*29080*/  SEL R3, R3, RZ, !P5 ;  /* 0x000000ff03037207 */ /* 0x000fc80006800000 */
[----:B------:R-:W-:Y:S02]  /*29090*/  ISETP.NE.U32.AND P0, PT, R3, RZ, PT ;  /* 0x000000ff0300720c */ /* 0x000fe40003f05070 */
[-C--:B------:R-:W-:Y:S02]  /*290a0*/  IADD3 R14, P1, R14, R18.reuse, RZ ;  /* 0x000000120e0e7210 */ /* 0x080fe40007f3e0ff */
[----:B------:R-:W-:-:S03]  /*290b0*/  IADD3 R12, P2, R12, R18, RZ ;  /* 0x000000120c0c7210 */ /* 0x000fc60007f5e0ff */
[--C-:B------:R-:W-:Y:S01]  /*290c0*/  IMAD.X R15, R15, 0x1, R0.reuse, P1 ;  /* 0x000000010f0f7824 */ /* 0x100fe200008e0600 */
[----:B------:R-:W-:Y:S01]  /*290d0*/  STL [R1+0x418], R14 ;  /* 0x0004180e01007387 */ /* 0x000fe20000100800 */
[----:B------:R-:W-:-:S04]  /*290e0*/  IMAD.X R13, R13, 0x1, R0, P2 ;  /* 0x000000010d0d7824 */ /* 0x000fc800010e0600 */
[----:B------:R1:W-:Y:S04]  /*290f0*/  LDGSTS.E [R2+0x4800], [R6.64], P0 ;  /* 0x0480000006027fae */ /* 0x0003e80008121848 */
[----:B------:R1:W-:Y:S04]  /*29100*/  STL [R1+0x414], R15 ;  /* 0x0004140f01007387 */ /* 0x0003e80000100800 */
[----:B------:R-:W-:Y:S01]  /*29110*/  STL [R1+0x420], R12 ;  /* 0x0004200c01007387 */ /* 0x000fe20000100800 */
[----:B-1----:R-:W-:Y:S01]  /*29120*/  MOV R6, R14 ;  /* 0x0000000e00067202 */ /* 0x002fe20000000f00 */
[----:B------:R-:W-:-:S02]  /*29130*/  IMAD.MOV.U32 R7, RZ, RZ, R15 ;  /* 0x000000ffff077224 */ /* 0x000fc400078e000f */
[----:B------:R1:W-:Y:S04]  /*29140*/  STL [R1+0x41c], R13 ;  /* 0x00041c0d01007387 */ /* 0x0003e80000100800 */
[----:B------:R1:W-:Y:S04]  /*29150*/  LDGSTS.E [R2+0x4a00], [R6.64], P0 ;  /* 0x04a0000006027fae */ /* 0x0003e80008121848 */
[----:B------:R-:W3:Y:S04]  /*29160*/  LDL.LU R15, [R1+0x4a4] ;  /* 0x0004a400010f7983 */ /* 0x000ee80000300800 */
[----:B------:R-:W3:Y:S01]  /*29170*/  LDL.LU R14, [R1+0x4a8] ;  /* 0x0004a800010e7983 */ /* 0x000ee20000300800 */
[----:B-1----:R-:W-:Y:S01]  /*29180*/  MOV R7, R13 ;  /* 0x0000000d00077202 */ /* 0x002fe20000000f00 */
[----:B------:R-:W-:-:S02]  /*29190*/  IMAD.MOV.U32 R6, RZ, RZ, R12 ;  /* 0x000000ffff067224 */ /* 0x000fc400078e000c */
[----:B------:R-:W3:Y:S04]  /*291a0*/  LDL.LU R13, [R1+0x50c] ;  /* 0x00050c00010d7983 */ /* 0x000ee80000300800 */
[----:B------:R-:W3:Y:S01]  /*291b0*/  LDL.LU R12, [R1+0x510] ;  /* 0x00051000010c7983 */ /* 0x000ee20000300800 */
[----:B------:R-:W-:-:S03]  /*291c0*/  ISETP.GT.AND P1, PT, R4, 0xd, PT ;  /* 0x0000000d0400780c */ /* 0x000fc60003f24270 */
[----:B------:R1:W-:Y:S01]  /*291d0*/  LDGSTS.E [R2+0x4c00], [R6.64], P0 ;  /* 0x04c0000006027fae */ /* 0x0003e20008121848 */
[----:B------:R-:W-:-:S04]  /*291e0*/  SEL R3, RZ, 0x4, !P1 ;  /* 0x00000004ff037807 */ /* 0x000fc80004800000 */
[----:B------:R-:W-:-:S04]  /*291f0*/  SEL R3, R3, RZ, !P5 ;  /* 0x000000ff03037207 */ /* 0x000fc80006800000 */
[----:B------:R-:W-:Y:S02]  /*29200*/  ISETP.NE.U32.AND P1, PT, R3, RZ, PT ;  /* 0x000000ff0300720c */ /* 0x000fe40003f25070 */
[----:B-----5:R-:W-:-:S05]  /*29210*/  IADD3 R19, P2, R19, R18, RZ ;  /* 0x0000001213137210 */ /* 0x020fca0007f5e0ff */
[----:B------:R-:W-:Y:S01]  /*29220*/  IMAD.X R20, R20, 0x1, R0, P2 ;  /* 0x0000000114147824 */ /* 0x000fe200010e0600 */
[----:B--2---:R-:W-:Y:S01]  /*29230*/  IADD3 R8, P3, R8, R18, RZ ;  /* 0x0000001208087210 */ /* 0x004fe20007f7e0ff */
[----:B------:R-:W-:Y:S01]  /*29240*/  STL [R1+0x428], R19 ;  /* 0x0004281301007387 */ /* 0x000fe20000100800 */
[----:B-1----:R-:W-:Y:S01]  /*29250*/  MOV R6, R19 ;  /* 0x0000001300067202 */ /* 0x002fe20000000f00 */
[----:B------:R-:W-:Y:S02]  /*29260*/  IMAD.MOV.U32 R7, RZ, RZ, R20 ;  /* 0x000000ffff077224 */ /* 0x000fe400078e0014 */
[----:B------:R-:W-:Y:S01]  /*29270*/  IMAD.X R11, R11, 0x1, R0, P3 ;  /* 0x000000010b0b7824 */ /* 0x000fe200018e0600 */
[----:B------:R1:W-:Y:S04]  /*29280*/  STL [R1+0x424], R20 ;  /* 0x0004241401007387 */ /* 0x0003e80000100800 */
[----:B------:R-:W-:Y:S04]  /*29290*/  STL [R1+0x490], R8 ;  /* 0x0004900801007387 */ /* 0x000fe80000100800 */
[----:B------:R2:W-:Y:S04]  /*292a0*/  STL [R1+0x48c], R11 ;  /* 0x00048c0b01007387 */ /* 0x0005e80000100800 */
[----:B-1----:R-:W5:Y:S04]  /*292b0*/  LDL.LU R20, [R1+0x514] ;  /* 0x0005140001147983 */ /* 0x002f680000300800 */
[----:B------:R1:W-:Y:S04]  /*292c0*/  LDGSTS.E [R2+0x4e00], [R6.64], P0 ;  /* 0x04e0000006027fae */ /* 0x0003e80008121848 */
[----:B------:R-:W5:Y:S01]  /*292d0*/  LDL.LU R19, [R1+0x518] ;  /* 0x0005180001137983 */ /* 0x000f620000300800 */
[----:B-1----:R-:W-:Y:S01]  /*292e0*/  MOV R7, R11 ;  /* 0x0000000b00077202 */ /* 0x002fe20000000f00 */
[----:B------:R-:W-:-:S02]  /*292f0*/  IMAD.MOV.U32 R6, RZ, RZ, R8 ;  /* 0x000000ffff067224 */ /* 0x000fc400078e0008 */
[----:B--2---:R-:W2:Y:S04]  /*29300*/  LDL.LU R11, [R1+0x51c] ;  /* 0x00051c00010b7983 */ /* 0x004ea80000300800 */
[----:B------:R-:W2:Y:S01]  /*29310*/  LDL.LU R8, [R1+0x520] ;  /* 0x0005200001087983 */ /* 0x000ea20000300800 */
[----:B----4-:R-:W-:-:S03]  /*29320*/  IADD3 R10, P0, R10, R18, RZ ;  /* 0x000000120a0a7210 */ /* 0x010fc60007f1e0ff */
[----:B------:R1:W-:Y:S02]  /*29330*/  LDGSTS.E [R2+0x6800], [R6.64], P1 ;  /* 0x0680000006027fae */ /* 0x0003e40008921848 */
[----:B------:R-:W-:Y:S02]  /*29340*/  IMAD.X R16, R16, 0x1, R0, P0 ;  /* 0x0000000110107824 */ /* 0x000fe400000e0600 */
[----:B------:R-:W-:Y:S01]  /*29350*/  STL [R1+0x498], R10 ;  /* 0x0004980a01007387 */ /* 0x000fe20000100800 */
[----:B---3--:R-:W-:Y:S01]  /*29360*/  IADD3 R5, P2, R5, R18, RZ ;  /* 0x0000001205057210 */ /* 0x008fe20007f5e0ff */
[----:B-1----:R-:W-:Y:S01]  /*29370*/  IMAD.MOV.U32 R7, RZ, RZ, R16 ;  /* 0x000000ffff077224 */ /* 0x002fe200078e0010 */
[----:B------:R-:W-:-:S03]  /*29380*/  MOV R6, R10 ;  /* 0x0000000a00067202 */ /* 0x000fc60000000f00 */
[----:B------:R-:W-:Y:S01]  /*29390*/  IMAD.X R9, R9, 0x1, R0, P2 ;  /* 0x0000000109097824 */ /* 0x000fe200010e0600 */
[----:B------:R1:W-:Y:S04]  /*293a0*/  STL [R1+0x494], R16 ;  /* 0x0004941001007387 */ /* 0x0003e80000100800 */
[----:B------:R-:W-:Y:S04]  /*293b0*/  STL [R1+0x4a0], R5 ;  /* 0x0004a00501007387 */ /* 0x000fe80000100800 */
[----:B------:R3:W-:Y:S04]  /*293c0*/  STL [R1+0x49c], R9 ;  /* 0x00049c0901007387 */ /* 0x0007e80000100800 */
[----:B------:R4:W-:Y:S04]  /*293d0*/  LDGSTS.E [R2+0x6a00], [R6.64], P1 ;  /* 0x06a0000006027fae */ /* 0x0009e80008921848 */
[----:B-1----:R-:W2:Y:S04]  /*293e0*/  LDL.LU R16, [R1+0x524] ;  /* 0x0005240001107983 */ /* 0x002ea80000300800 */
[----:B------:R-:W2:Y:S01]  /*293f0*/  LDL.LU R10, [R1+0x528] ;  /* 0x00052800010a7983 */ /* 0x000ea20000300800 */
[----:B----4-:R-:W-:Y:S01]  /*29400*/  MOV R7, R9 ;  /* 0x0000000900077202 */ /* 0x010fe20000000f00 */
[----:B------:R-:W-:-:S02]  /*29410*/  IMAD.MOV.U32 R6, RZ, RZ, R5 ;  /* 0x000000ffff067224 */ /* 0x000fc400078e0005 */
[----:B---3--:R-:W4:Y:S04]  /*29420*/  LDL.LU R9, [R1+0x58c] ;  /* 0x00058c0001097983 */ /* 0x008f280000300800 */
[----:B------:R-:W4:Y:S04]  /*29430*/  LDL.LU R5, [R1+0x590] ;  /* 0x0005900001057983 */ /* 0x000f280000300800 */
[----:B------:R1:W-:Y:S01]  /*29440*/  LDGSTS.E [R2+0x6c00], [R6.64], P1 ;  /* 0x06c0000006027fae */ /* 0x0003e20008921848 */
[----:B------:R-:W-:-:S05]  /*29450*/  IADD3 R14, P2, R14, R18, RZ ;  /* 0x000000120e0e7210 */ /* 0x000fca0007f5e0ff */
[--C-:B------:R-:W-:Y:S01]  /*29460*/  IMAD.X R15, R15, 0x1, R0.reuse, P2 ;  /* 0x000000010f0f7824 */ /* 0x100fe200010e0600 */
[----:B------:R-:W-:Y:S01]  /*29470*/  IADD3 R12, P3, R12, R18, RZ ;  /* 0x000000120c0c7210 */ /* 0x000fe20007f7e0ff */
[----:B------:R-:W-:Y:S01]  /*29480*/  STL [R1+0x4a8], R14 ;  /* 0x0004a80e01007387 */ /* 0x000fe20000100800 */
[----:B-1----:R-:W-:Y:S01]  /*29490*/  MOV R6, R14 ;  /* 0x0000000e00067202 */ /* 0x002fe20000000f00 */
[----:B------:R-:W-:Y:S02]  /*294a0*/  IMAD.MOV.U32 R7, RZ, RZ, R15 ;  /* 0x000000ffff077224 */ /* 0x000fe400078e000f */
[----:B------:R-:W-:Y:S01]  /*294b0*/  IMAD.X R13, R13, 0x1, R0, P3 ;  /* 0x000000010d0d7824 */ /* 0x000fe200018e0600 */
[----:B------:R1:W-:Y:S01]  /*294c0*/  STL [R1+0x4a4], R15 ;  /* 0x0004a40f01007387 */ /* 0x0003e20000100800 */
[----:B------:R-:W-:-:S03]  /*294d0*/  ISETP.GT.AND P0, PT, R4, 0x11, PT ;  /* 0x000000110400780c */ /* 0x000fc60003f04270 */
[----:B------:R-:W-:Y:S04]  /*294e0*/  STL [R1+0x510], R12 ;  /* 0x0005100c01007387 */ /* 0x000fe80000100800 */
[----:B------:R1:W-:Y:S04]  /*294f0*/  STL [R1+0x50c], R13 ;  /* 0x00050c0d01007387 */ /* 0x0003e80000100800 */
[----:B-1----:R-:W4:Y:S01]  /*29500*/  LDL.LU R15, [R1+0x594] ;  /* 0x00059400010f7983 */ /* 0x002f220000300800 */
[----:B------:R-:W-:-:S03]  /*29510*/  SEL R3, RZ, 0x4, !P0 ;  /* 0x00000004ff037807 */ /* 0x000fc60004000000 */
[----:B------:R1:W-:Y:S04]  /*29520*/  LDGSTS.E [R2+0x6e00], [R6.64], P1 ;  /* 0x06e0000006027fae */ /* 0x0003e80008921848 */
[----:B------:R-:W4:Y:S01]  /*29530*/  LDL.LU R14, [R1+0x598] ;  /* 0x00059800010e7983 */ /* 0x000f220000300800 */
[----:B------:R-:W-:Y:S02]  /*29540*/  SEL R3, R3, RZ, !P5 ;  /* 0x000000ff03037207 */ /* 0x000fe40006800000 */
[----:B-1----:R-:W-:Y:S01]  /*29550*/  MOV R7, R13 ;  /* 0x0000000d00077202 */ /* 0x002fe20000000f00 */
[----:B------:R-:W-:Y:S01]  /*29560*/  IMAD.MOV.U32 R6, RZ, RZ, R12 ;  /* 0x000000ffff067224 */ /* 0x000fe200078e000c */
[----:B------:R-:W4:Y:S04]  /*29570*/  LDL.LU R13, [R1+0x59c] ;  /* 0x00059c00010d7983 */ /* 0x000f280000300800 */
[----:B------:R-:W4:Y:S01]  /*29580*/  LDL.LU R12, [R1+0x5a0] ;  /* 0x0005a000010c7983 */ /* 0x000f220000300800 */
[----:B------:R-:W-:Y:S11]  /*29590*/  ISETP.NE.U32.AND P0, PT, R3, RZ, PT ;  /* 0x000000ff0300720c */ /* 0x000ff60003f05070 */
[----:B------:R-:W-:Y:S02]  /*295a0*/  @!UPT UIADD3 URZ, URZ, URZ, URZ ;  /* 0x0000003f3f3ff290 */ /* 0x000fe4000fffe03f */
[----:B------:R1:W-:Y:S01]  /*295b0*/  LDGSTS.E [R2+0x8800], [R6.64], P0 ;  /* 0x0880000006027fae */ /* 0x0003e20008121848 */
[----:B-----5:R-:W-:-:S05]  /*295c0*/  IADD3 R19, P1, R19, R18, RZ ;  /* 0x0000001213137210 */ /* 0x020fca0007f3e0ff */
[----:B------:R-:W-:Y:S01]  /*295d0*/  IMAD.X R20, R20, 0x1, R0, P1 ;  /* 0x0000000114147824 */ /* 0x000fe200008e0600 */
[----:B-1----:R-:W-:Y:S01]  /*295e0*/  MOV R6, R19 ;  /* 0x0000001300067202 */ /* 0x002fe20000000f00 */
[----:B------:R-:W-:Y:S01]  /*295f0*/  STL [R1+0x518], R19 ;  /* 0x0005181301007387 */ /* 0x000fe20000100800 */
[----:B--2---:R-:W-:Y:S01]  /*29600*/  IADD3 R8, P2, R8, R18, RZ ;  /* 0x0000001208087210 */ /* 0x004fe20007f5e0ff */
[----:B------:R-:W-:Y:S02]  /*29610*/  IMAD.MOV.U32 R7, RZ, RZ, R20 ;  /* 0x000000ffff077224 */ /* 0x000fe400078e0014 */
[----:B------:R1:W-:Y:S02]  /*29620*/  STL [R1+0x514], R20 ;  /* 0x0005141401007387 */ /* 0x0003e40000100800 */
[----:B------:R-:W-:Y:S02]  /*29630*/  IMAD.X R11, R11, 0x1, R0, P2 ;  /* 0x000000010b0b7824 */ /* 0x000fe400010e0600 */
[----:B------:R-:W-:Y:S04]  /*29640*/  STL [R1+0x520], R8 ;  /* 0x0005200801007387 */ /* 0x000fe80000100800 */
[----:B------:R2:W-:Y:S04]  /*29650*/  STL [R1+0x51c], R11 ;  /* 0x00051c0b01007387 */ /* 0x0005e80000100800 */
[----:B------:R5:W-:Y:S04]  /*29660*/  LDGSTS.E [R2+0x8a00], [R6.64], P0 ;  /* 0x08a0000006027fae */ /* 0x000be80008121848 */
[----:B-1----:R-:W3:Y:S04]  /*29670*/  LDL.LU R20, [R1+0x5a4] ;  /* 0x0005a40001147983 */ /* 0x002ee80000300800 */
[----:B------:R-:W3:Y:S01]  /*29680*/  LDL.LU R19, [R1+0x5a8] ;  /* 0x0005a80001137983 */ /* 0x000ee20000300800 */
[----:B-----5:R-:W-:Y:S01]  /*29690*/  MOV R7, R11 ;  /* 0x0000000b00077202 */ /* 0x020fe20000000f00 */
[----:B------:R-:W-:-:S02]  /*296a0*/  IMAD.MOV.U32 R6, RZ, RZ, R8 ;  /* 0x000000ffff067224 */ /* 0x000fc400078e0008 */
[----:B--2---:R-:W2:Y:S04]  /*296b0*/  LDL.LU R11, [R1+0x60c] ;  /* 0x00060c00010b7983 */ /* 0x004ea80000300800 */
[----:B------:R-:W5:Y:S04]  /*296c0*/  LDL.LU R8, [R1+0x610] ;  /* 0x0006100001087983 */ /* 0x000f680000300800 */
[----:B------:R1:W-:Y:S01]  /*296d0*/  LDGSTS.E [R2+0x8c00], [R6.64], P0 ;  /* 0x08c0000006027fae */ /* 0x0003e20008121848 */
[----:B------:R-:W-:-:S05]  /*296e0*/  IADD3 R10, P2, R10, R18, RZ ;  /* 0x000000120a0a7210 */ /* 0x000fca0007f5e0ff */
[----:B------:R-:W-:Y:S01]  /*296f0*/  IMAD.X R16, R16, 0x1, R0, P2 ;  /* 0x0000000110107824 */ /* 0x000fe200010e0600 */
[----:B----4-:R-:W-:Y:S01]  /*29700*/  IADD3 R5, P3, R5, R18, RZ ;  /* 0x0000001205057210 */ /* 0x010fe20007f7e0ff */
[----:B------:R-:W-:Y:S01]  /*29710*/  STL [R1+0x528], R10 ;  /* 0x0005280a01007387 */ /* 0x000fe20000100800 */
[----:B-1----:R-:W-:Y:S01]  /*29720*/  MOV R6, R10 ;  /* 0x0000000a00067202 */ /* 0x002fe20000000f00 */
[----:B------:R-:W-:Y:S02]  /*29730*/  IMAD.MOV.U32 R7, RZ, RZ, R16 ;  /* 0x000000ffff077224 */ /* 0x000fe400078e0010 */
[----:B------:R-:W-:Y:S01]  /*29740*/  IMAD.X R9, R9, 0x1, R0, P3 ;  /* 0x0000000109097824 */ /* 0x000fe200018e0600 */
[----:B------:R1:W-:Y:S04]  /*29750*/  STL [R1+0x524], R16 ;  /* 0x0005241001007387 */ /* 0x0003e80000100800 */
[----:B------:R-:W-:Y:S04]  /*29760*/  STL [R1+0x590], R5 ;  /* 0x0005900501007387 */ /* 0x000fe80000100800 */
[----:B------:R4:W-:Y:S04]  /*29770*/  STL [R1+0x58c], R9 ;  /* 0x00058c0901007387 */ /* 0x0009e80000100800 */
[----:B-1----:R-:W2:Y:S04]  /*29780*/  LDL.LU R16, [R1+0x614] ;  /* 0x0006140001107983 */ /* 0x002ea80000300800 */
[----:B------:R1:W-:Y:S04]  /*29790*/  LDGSTS.E [R2+0x8e00], [R6.64], P0 ;  /* 0x08e0000006027fae */ /* 0x0003e80008121848 */
[----:B------:R-:W2:Y:S01]  /*297a0*/  LDL.LU R10, [R1+0x618] ;  /* 0x00061800010a7983 */ /* 0x000ea20000300800 */
[----:B-1----:R-:W-:Y:S01]  /*297b0*/  MOV R7, R9 ;  /* 0x0000000900077202 */ /* 0x002fe20000000f00 */
[----:B------:R-:W-:-:S02]  /*297c0*/  IMAD.MOV.U32 R6, RZ, RZ, R5 ;  /* 0x000000ffff067224 */ /* 0x000fc400078e0005 */
[----:B----4-:R-:W4:Y:S04]  /*297d0*/  LDL.LU R9, [R1+0x61c] ;  /* 0x00061c0001097983 */ /* 0x010f280000300800 */
[----:B------:R-:W4:Y:S01]  /*297e0*/  LDL.LU R5, [R1+0x620] ;  /* 0x0006200001057983 */ /* 0x000f220000300800 */
[----:B------:R-:W-:-:S04]  /*297f0*/  ISETP.GT.AND P1, PT, R4, 0x15, PT ;  /* 0x000000150400780c */ /* 0x000fc80003f24270 */
[----:B------:R-:W-:-:S04]  /*29800*/  SEL R3, RZ, 0x4, !P1 ;  /* 0x00000004ff037807 */ /* 0x000fc80004800000 */
[----:B------:R-:W-:-:S04]  /*29810*/  SEL R3, R3, RZ, !P5 ;  /* 0x000000ff03037207 */ /* 0x000fc80006800000 */
[----:B------:R-:W-:Y:S02]  /*29820*/  ISETP.NE.U32.AND P1, PT, R3, RZ, PT ;  /* 0x000000ff0300720c */ /* 0x000fe40003f25070 */
[----:B------:R-:W-:-:S05]  /*29830*/  IADD3 R14, P0, R14, R18, RZ ;  /* 0x000000120e0e7210 */ /* 0x000fca0007f1e0ff */
[----:B------:R-:W-:Y:S01]  /*29840*/  IMAD.X R15, R15, 0x1, R0, P0 ;  /* 0x000000010f0f7824 */ /* 0x000fe200000e0600 */
[----:B------:R-:W-:-:S05]  /*29850*/  IADD3 R12, P2, R12, R18, RZ ;  /* 0x000000120c0c7210 */ /* 0x000fca0007f5e0ff */
[----:B------:R1:W-:Y:S01]  /*29860*/  LDGSTS.E [R2+0xa800], [R6.64], P1 ;  /* 0x0a80000006027fae */ /* 0x0003e20008921848 */
[----:B------:R-:W-:-:S03]  /*29870*/  IMAD.X R13, R13, 0x1, R0, P2 ;  /* 0x000000010d0d7824 */ /* 0x000fc600010e0600 */
[----:B------:R-:W-:Y:S04]  /*29880*/  STL [R1+0x598], R14 ;  /* 0x0005980e01007387 */ /* 0x000fe80000100800 */
[----:B------:R1:W-:Y:S02]  /*29890*/  STL [R1+0x594], R15 ;  /* 0x0005940f01007387 */ /* 0x0003e40000100800 */
[----:B-1----:R-:W-:Y:S01]  /*298a0*/  MOV R6, R14 ;  /* 0x0000000e00067202 */ /* 0x002fe20000000f00 */
[----:B------:R-:W-:Y:S01]  /*298b0*/  IMAD.MOV.U32 R7, RZ, RZ, R15 ;  /* 0x000000ffff077224 */ /* 0x000fe200078e000f */
[----:B------:R-:W-:Y:S04]  /*298c0*/  STL [R1+0x5a0], R12 ;  /* 0x0005a00c01007387 */ /* 0x000fe80000100800 */
[----:B------:R1:W-:Y:S04]  /*298d0*/  STL [R1+0x59c], R13 ;  /* 0x00059c0d01007387 */ /* 0x0003e80000100800 */
[----:B------:R1:W-:Y:S04]  /*298e0*/  LDGSTS.E [R2+0xaa00], [R6.64], P1 ;  /* 0x0aa0000006027fae */ /* 0x0003e80008921848 */
[----:B------:R-:W4:Y:S04]  /*298f0*/  LDL.LU R15, [R1+0x624] ;  /* 0x00062400010f7983 */ /* 0x000f280000300800 */
[----:B------:R-:W4:Y:S01]  /*29900*/  LDL.LU R14, [R1+0x628] ;  /* 0x00062800010e7983 */ /* 0x000f220000300800 */
[----:B-1----:R-:W-:Y:S01]  /*29910*/  MOV R7, R13 ;  /* 0x0000000d00077202 */ /* 0x002fe20000000f00 */
[----:B------:R-:W-:-:S02]  /*29920*/  IMAD.MOV.U32 R6, RZ, RZ, R12 ;  /* 0x000000ffff067224 */ /* 0x000fc400078e000c */
[----:B------:R-:W4:Y:S04]  /*29930*/  LDL.LU R13, [R1+0x68c] ;  /* 0x00068c00010d7983 */ /* 0x000f280000300800 */
[----:B------:R-:W4:Y:S01]  /*29940*/  LDL.LU R12, [R1+0x690] ;  /* 0x00069000010c7983 */ /* 0x000f220000300800 */
[----:B------:R-:W-:-:S03]  /*29950*/  ISETP.GT.AND P0, PT, R4, 0x19, PT ;  /* 0x000000190400780c */ /* 0x000fc60003f04270 */
[----:B------:R1:W-:Y:S01]  /*29960*/  LDGSTS.E [R2+0xac00], [R6.64], P1 ;  /* 0x0ac0000006027fae */ /* 0x0003e20008921848 */
[----:B------:R-:W-:-:S04]  /*29970*/  SEL R3, RZ, 0x4, !P0 ;  /* 0x00000004ff037807 */ /* 0x000fc80004000000 */
[----:B------:R-:W-:-:S04]  /*29980*/  SEL R3, R3, RZ, !P5 ;  /* 0x000000ff03037207 */ /* 0x000fc80006800000 */
[----:B------:R-:W-:Y:S02]  /*29990*/  ISETP.NE.U32.AND P0, PT, R3, RZ, PT ;  /* 0x000000ff0300720c */ /* 0x000fe40003f05070 */
[----:B---3--:R-:W-:-:S05]  /*299a0*/  IADD3 R19, P2, R19, R18, RZ ;  /* 0x0000001213137210 */ /* 0x008fca0007f5e0ff */
[----:B------:R-:W-:Y:S01]  /*299b0*/  IMAD.X R20, R20, 0x1, R0, P2 ;  /* 0x0000000114147824 */ /* 0x000fe200010e0600 */
[----:B-----5:R-:W-:Y:S01]  /*299c0*/  IADD3 R8, P3, R8, R18, RZ ;  /* 0x0000001208087210 */ /* 0x020fe20007f7e0ff */
[----:B------:R-:W-:Y:S01]  /*299d0*/  STL [R1+0x5a8], R19 ;  /* 0x0005a81301007387 */ /* 0x000fe20000100800 */
[----:B-1----:R-:W-:Y:S01]  /*299e0*/  MOV R6, R19 ;  /* 0x0000001300067202 */ /* 0x002fe20000000f00 */
[----:B------:R-:W-:Y:S02]  /*299f0*/  IMAD.MOV.U32 R7, RZ, RZ, R20 ;  /* 0x000000ffff077224 */ /* 0x000fe400078e0014 */
[----:B--2---:R-:W-:Y:S01]  /*29a00*/  IMAD.X R11, R11, 0x1, R0, P3 ;  /* 0x000000010b0b7824 */ /* 0x004fe200018e0600 */
[----:B------:R1:W-:Y:S04]  /*29a10*/  STL [R1+0x5a4], R20 ;  /* 0x0005a41401007387 */ /* 0x0003e80000100800 */
[----:B------:R-:W-:Y:S04]  /*29a20*/  STL [R1+0x610], R8 ;  /* 0x0006100801007387 */ /* 0x000fe80000100800 */
[----:B------:R2:W-:Y:S04]  /*29a30*/  STL [R1+0x60c], R11 ;  /* 0x00060c0b01007387 */ /* 0x0005e80000100800 */
[----:B-1----:R-:W3:Y:S04]  /*29a40*/  LDL.LU R20, [R1+0x694] ;  /* 0x0006940001147983 */ /* 0x002ee80000300800 */
[----:B------:R1:W-:Y:S04]  /*29a50*/  LDGSTS.E [R2+0xae00], [R6.64], P1 ;  /* 0x0ae0000006027fae */ /* 0x0003e80008921848 */
[----:B------:R-:W5:Y:S01]  /*29a60*/  LDL.LU R19, [R1+0x698] ;  /* 0x0006980001137983 */ /* 0x000f620000300800 */
[----:B-1----:R-:W-:Y:S01]  /*29a70*/  MOV R7, R11 ;  /* 0x0000000b00077202 */ /* 0x002fe20000000f00 */
[----:B------:R-:W-:-:S02]  /*29a80*/  IMAD.MOV.U32 R6, RZ, RZ, R8 ;  /* 0x000000ffff067224 */ /* 0x000fc400078e0008 */
[----:B--2---:R-:W2:Y:S04]  /*29a90*/  LDL.LU R11, [R1+0x69c] ;  /* 0x00069c00010b7983 */ /* 0x004ea80000300800 */
[----:B------:R-:W2:Y:S04]  /*29aa0*/  LDL.LU R8, [R1+0x6a0] ;  /* 0x0006a00001087983 */ /* 0x000ea80000300800 */
[----:B------:R1:W-:Y:S01]  /*29ab0*/  LDGSTS.E [R2+0xc800], [R6.64], P0 ;  /* 0x0c80000006027fae */ /* 0x0003e20008121848 */
[----:B------:R-:W-:-:S05]  /*29ac0*/  IADD3 R10, P1, R10, R18, RZ ;  /* 0x000000120a0a7210 */ /* 0x000fca0007f3e0ff */
[----:B------:R-:W-:Y:S01]  /*29ad0*/  IMAD.X R16, R16, 0x1, R0, P1 ;  /* 0x0000000110107824 */ /* 0x000fe200008e0600 */
[----:B------:R-:W-:Y:S01]  /*29ae0*/  STL [R1+0x618], R10 ;  /* 0x0006180a01007387 */ /* 0x000fe20000100800 */
[----:B----4-:R-:W-:Y:S02]  /*29af0*/  IADD3 R5, P2, R5, R18, RZ ;  /* 0x0000001205057210 */ /* 0x010fe40007f5e0ff */
[----:B-1----:R-:W-:Y:S01]  /*29b00*/  IMAD.MOV.U32 R7, RZ, RZ, R16 ;  /* 0x000000ffff077224 */ /* 0x002fe200078e0010 */
[----:B------:R-:W-:Y:S02]  /*29b10*/  MOV R6, R10 ;  /* 0x0000000a00067202 */ /* 0x000fe40000000f00 */
        /* <DEDUP_REMOVED lines=9> */
[----:B------:R-:W4:Y:S04]  /*29bb0*/  LDL.LU R9, [R1+0x70c] ;  /* 0x00070c0001097983 */ /* 0x000f280000300800 */
[----:B------:R-:W4:Y:S04]  /*29bc0*/  LDL.LU R5, [R1+0x710] ;  /* 0x0007100001057983 */ /* 0x000f280000300800 */
[----:B------:R1:W-:Y:S01]  /*29bd0*/  LDGSTS.E [R2+0xcc00], [R6.64], P0 ;  /* 0x0cc0000006027fae */ /* 0x0003e20008121848 */
[----:B------:R-:W-:Y:S02]  /*29be0*/  ISETP.GT.AND P1, PT, R4, 0x1d, PT ;  /* 0x0000001d0400780c */ /* 0x000fe40003f24270 */
[----:B------:R-:W-:-:S05]  /*29bf0*/  IADD3 R14, P2, R14, R18, RZ ;  /* 0x000000120e0e7210 */ /* 0x000fca0007f5e0ff */
[--C-:B------:R-:W-:Y:S01]  /*29c00*/  IMAD.X R15, R15, 0x1, R0.reuse, P2 ;  /* 0x000000010f0f7824 */ /* 0x100fe200010e0600 */
        /* <DEDUP_REMOVED lines=21> */
[----:B---3--:R-:W-:Y:S01]  /*29d60*/  IMAD.X R20, R20, 0x1, R0, P0 ;  /* 0x0000000114147824 */ /* 0x008fe200000e0600 */
        /* <DEDUP_REMOVED lines=9> */
[----:B-1----:R-:W5:Y:S04]  /*29e00*/  LDL.LU R20, [R1+0x724] ;  /* 0x0007240001147983 */ /* 0x002f680000300800 */
[----:B------:R-:W5:Y:S01]  /*29e10*/  LDL.LU R19, [R1+0x728] ;  /* 0x0007280001137983 */ /* 0x000f620000300800 */
[----:B---3--:R-:W-:Y:S01]  /*29e20*/  MOV R7, R11 ;  /* 0x0000000b00077202 */ /* 0x008fe20000000f00 */
[----:B------:R-:W-:-:S02]  /*29e30*/  IMAD.MOV.U32 R6, RZ, RZ, R8 ;  /* 0x000000ffff067224 */ /* 0x000fc400078e0008 */
[----:B--2---:R-:W2:Y:S04]  /*29e40*/  LDL.LU R11, [R1+0x78c] ;  /* 0x00078c00010b7983 */ /* 0x004ea80000300800 */
[----:B------:R-:W3:Y:S04]  /*29e50*/  LDL.LU R8, [R1+0x790] ;  /* 0x0007900001087983 */ /* 0x000ee80000300800 */
        /* <DEDUP_REMOVED lines=24> */
[----:B------:R-:W-:Y:S05]  /*29fe0*/  STL [R1+0x718], R14 ;  /* 0x0007180e01007387 */ /* 0x000fea0000100800 */
[----:B------:R1:W-:Y:S01]  /*29ff0*/  LDGSTS.E [R2+0x10800], [R6.64], P0 ;  /* 0x1080000006027fae */ /* 0x0003e20008121848 */
[----:B------:R-:W-:-:S03]  /*2a000*/  IADD3 R12, P2, R12, R18, RZ ;  /* 0x000000120c0c7210 */ /* 0x000fc60007f5e0ff */
[----:B------:R1:W-:Y:S02]  /*2a010*/  STL [R1+0x714], R15 ;  /* 0x0007140f01007387 */ /* 0x0003e40000100800 */
[----:B------:R-:W-:Y:S01]  /*2a020*/  IMAD.X R13, R13, 0x1, R0, P2 ;  /* 0x000000010d0d7824 */ /* 0x000fe200010e0600 */
        /* <DEDUP_REMOVED lines=16> */
[----:B-----5:R-:W-:-:S05]  /*2a130*/  IADD3 R19, P2, R19, R18, RZ ;  /* 0x0000001213137210 */ /* 0x020fca0007f5e0ff */
[----:B------:R-:W-:Y:S01]  /*2a140*/  IMAD.X R20, R20, 0x1, R0, P2 ;  /* 0x0000000114147824 */ /* 0x000fe200010e0600 */
[----:B---3--:R-:W-:Y:S01]  /*2a150*/  IADD3 R8, P3, R8, R18, RZ ;  /* 0x0000001208087210 */ /* 0x008fe20007f7e0ff */
        /* <DEDUP_REMOVED lines=17> */
[----:B-1----:R-:W-:Y:S01]  /*2a270*/  MOV R6, R10 ;  /* 0x0000000a00067202 */ /* 0x002fe20000000f00 */
[----:B------:R-:W-:Y:S01]  /*2a280*/  STL [R1+0x798], R10 ;  /* 0x0007980a01007387 */ /* 0x000fe20000100800 */
[----:B----4-:R-:W-:Y:S01]  /*2a290*/  IADD3 R5, P2, R5, R18, RZ ;  /* 0x0000001205057210 */ /* 0x010fe20007f5e0ff */
[----:B------:R-:W-:Y:S02]  /*2a2a0*/  IMAD.MOV.U32 R7, RZ, RZ, R16 ;  /* 0x000000ffff077224 */ /* 0x000fe400078e0010 */
[----:B------:R1:W-:Y:S02]  /*2a2b0*/  STL [R1+0x794], R16 ;  /* 0x0007941001007387 */ /* 0x0003e40000100800 */
[----:B------:R-:W-:Y:S02]  /*2a2c0*/  IMAD.X R9, R9, 0x1, R0, P2 ;  /* 0x0000000109097824 */ /* 0x000fe400010e0600 */
        /* <DEDUP_REMOVED lines=8> */
[----:B------:R-:W4:Y:S01]  /*2a350*/  LDL.LU R5, [R1+0x890] ;  /* 0x0008900001057983 */ /* 0x000f220000300800 */
[----:B------:R-:W-:-:S03]  /*2a360*/  ISETP.GT.AND P0, PT, R4, 0x29, PT ;  /* 0x000000290400780c */ /* 0x000fc60003f04270 */
[----:B------:R1:W-:Y:S01]  /*2a370*/  LDGSTS.E [R2+0x12c00], [R6.64], P1 ;  /* 0x12c0000006027fae */ /* 0x0003e20008921848 */
[----:B------:R-:W-:Y:S02]  /*2a380*/  SEL R3, RZ, 0x4, !P0 ;  /* 0x00000004ff037807 */ /* 0x000fe40004000000 */
[----:B------:R-:W-:-:S05]  /*2a390*/  IADD3 R14, P2, R14, R18, RZ ;  /* 0x000000120e0e7210 */ /* 0x000fca0007f5e0ff */
[--C-:B------:R-:W-:Y:S01]  /*2a3a0*/  IMAD.X R15, R15, 0x1, R0.reuse, P2 ;  /* 0x000000010f0f7824 */ /* 0x100fe200010e0600 */
[----:B------:R-:W-:Y:S01]  /*2a3b0*/  IADD3 R12, P3, R12, R18, RZ ;  /* 0x000000120c0c7210 */ /* 0x000fe20007f7e0ff */
[----:B------:R-:W-:Y:S04]  /*2a3c0*/  STL [R1+0x7a8], R14 ;  /* 0x0007a80e01007387 */ /* 0x000fe80000100800 */
[----:B------:R-:W-:Y:S01]  /*2a3d0*/  IMAD.X R13, R13, 0x1, R0, P3 ;  /* 0x000000010d0d7824 */ /* 0x000fe200018e0600 */
[----:B------:R1:W-:Y:S02]  /*2a3e0*/  STL [R1+0x7a4], R15 ;  /* 0x0007a40f01007387 */ /* 0x0003e40000100800 */
[----:B-1----:R-:W-:Y:S01]  /*2a3f0*/  MOV R6, R14 ;  /* 0x0000000e00067202 */ /* 0x002fe20000000f00 */
[----:B------:R-:W-:Y:S01]  /*2a400*/  IMAD.MOV.U32 R7, RZ, RZ, R15 ;  /* 0x000000ffff077224 */ /* 0x000fe200078e000f */
[----:B------:R-:W-:Y:S04]  /*2a410*/  STL [R1+0x810], R12 ;  /* 0x0008100c01007387 */ /* 0x000fe80000100800 */
[----:B------:R1:W-:Y:S04]  /*2a420*/  STL [R1+0x80c], R13 ;  /* 0x00080c0d01007387 */ /* 0x0003e80000100800 */
[----:B------:R-:W4:Y:S04]  /*2a430*/  LDL.LU R15, [R1+0x894] ;  /* 0x00089400010f7983 */ /* 0x000f280000300800 */
[----:B------:R-:W4:Y:S04]  /*2a440*/  LDL.LU R14, [R1+0x898] ;  /* 0x00089800010e7983 */ /* 0x000f280000300800 */
[----:B------:R1:W-:Y:S01]  /*2a450*/  LDGSTS.E [R2+0x12e00], [R6.64], P1 ;  /* 0x12e0000006027fae */ /* 0x0003e20008921848 */
[----:B------:R-:W-:-:S02]  /*2a460*/  SEL R3, R3, RZ, !P5 ;  /* 0x000000ff03037207 */ /* 0x000fc40006800000 */
        /* <DEDUP_REMOVED lines=29> */
[----:B-1----:R-:W-:-:S03]  /*2a640*/  MOV R6, R10 ;  /* 0x0000000a00067202 */ /* 0x002fc60000000f00 */
[----:B------:R-:W-:Y:S01]  /*2a650*/  IMAD.X R9, R9, 0x1, R0, P3 ;  /* 0x0000000109097824 */ /* 0x000fe200018e0600 */
[----:B------:R1:W-:Y:S01]  /*2a660*/  STL [R1+0x824], R16 ;  /* 0x0008241001007387 */ /* 0x0003e20000100800 */
[----:B------:R-:W-:-:S03]  /*2a670*/  IMAD.MOV.U32 R7, RZ, RZ, R16 ;  /* 0x000000ffff077224 */ /* 0x000fc600078e0010 */
[----:B------:R-:W-:Y:S04]  /*2a680*/  STL [R1+0x890], R5 ;  /* 0x0008900501007387 */ /* 0x000fe80000100800 */
[----:B------:R4:W-:Y:S04]  /*2a690*/  STL [R1+0x88c], R9 ;  /* 0x00088c0901007387 */ /* 0x0009e80000100800 */
[----:B-1----:R-:W2:Y:S04]  /*2a6a0*/  LDL.LU R16, [R1+0x914] ;  /* 0x0009140001107983 */ /* 0x002ea80000300800 */
[----:B------:R-:W2:Y:S04]  /*2a6b0*/  LDL.LU R10, [R1+0x918] ;  /* 0x00091800010a7983 */ /* 0x000ea80000300800 */
[----:B------:R1:W-:Y:S02]  /*2a6c0*/  LDGSTS.E [R2+0x14e00], [R6.64], P0 ;  /* 0x14e0000006027fae */ /* 0x0003e40008121848 */
[----:B-1----:R-:W-:Y:S01]  /*2a6d0*/  MOV R7, R9 ;  /* 0x0000000900077202 */ /* 0x002fe20000000f00 */
[----:B------:R-:W-:Y:S01]  /*2a6e0*/  IMAD.MOV.U32 R6, RZ, RZ, R5 ;  /* 0x000000ffff067224 */ /* 0x000fe200078e0005 */
        /* <DEDUP_REMOVED lines=10> */
[----:B------:R-:W-:Y:S02]  /*2a790*/  IADD3 R12, P2, R12, R18, RZ ;  /* 0x000000120c0c7210 */ /* 0x000fe40007f5e0ff */
[----:B-1----:R-:W-:Y:S01]  /*2a7a0*/  MOV R6, R14 ;  /* 0x0000000e00067202 */ /* 0x002fe20000000f00 */
[----:B------:R-:W-:-:S02]  /*2a7b0*/  IMAD.MOV.U32 R7, RZ, RZ, R15 ;  /* 0x000000ffff077224 */ /* 0x000fc400078e000f */
[----:B------:R-:W-:Y:S01]  /*2a7c0*/  IMAD.X R13, R13, 0x1, R0, P2 ;  /* 0x000000010d0d7824 */ /* 0x000fe200010e0600 */
[----:B------:R-:W-:Y:S04]  /*2a7d0*/  STL [R1+0x894], R15 ;  /* 0x0008940f01007387 */ /* 0x000fe80000100800 */
[----:B------:R-:W-:Y:S04]  /*2a7e0*/  STL [R1+0x8a0], R12 ;  /* 0x0008a00c01007387 */ /* 0x000fe80000100800 */
[----:B------:R1:W-:Y:S04]  /*2a7f0*/  LDGSTS.E [R2+0x16a00], [R6.64], P1 ;  /* 0x16a0000006027fae */ /* 0x0003e80008921848 */
[----:B------:R1:W-:Y:S02]  /*2a800*/  STL [R1+0x89c], R13 ;  /* 0x00089c0d01007387 */ /* 0x0003e40000100800 */
[----:B-1----:R-:W-:Y:S01]  /*2a810*/  MOV R7, R13 ;  /* 0x0000000d00077202 */ /* 0x002fe20000000f00 */
[----:B------:R-:W-:Y:S01]  /*2a820*/  IMAD.MOV.U32 R6, RZ, RZ, R12 ;  /* 0x000000ffff067224 */ /* 0x000fe200078e000c */
[----:B------:R-:W4:Y:S04]  /*2a830*/  LDL.LU R13, [R1+0x924] ;  /* 0x00092400010d7983 */ /* 0x000f280000300800 */
[----:B------:R-:W4:Y:S04]  /*2a840*/  LDL.LU R12, [R1+0x928] ;  /* 0x00092800010c7983 */ /* 0x000f280000300800 */
        /* <DEDUP_REMOVED lines=8> */
[--C-:B------:R-:W-:Y:S01]  /*2a8d0*/  IMAD.X R20, R20, 0x1, R0.reuse, P2 ;  /* 0x0000000114147824 */ /* 0x100fe200010e0600 */
[-C--:B---3--:R-:W-:Y:S01]  /*2a8e0*/  IADD3 R8, P3, R8, R18.reuse, RZ ;  /* 0x0000001208087210 */ /* 0x088fe20007f7e0ff */
[----:B------:R-:W-:Y:S04]  /*2a8f0*/  STL [R1+0x8a8], R19 ;  /* 0x0008a81301007387 */ /* 0x000fe80000100800 */
[----:B--2---:R-:W-:Y:S01]  /*2a900*/  IMAD.X R11, R11, 0x1, R0, P3 ;  /* 0x000000010b0b7824 */ /* 0x004fe200018e0600 */
[----:B------:R2:W-:Y:S01]  /*2a910*/  STL [R1+0x8a4], R20 ;  /* 0x0008a41401007387 */ /* 0x0005e20000100800 */
[----:B-1----:R-:W-:Y:S01]  /*2a920*/  MOV R6, R19 ;  /* 0x0000001300067202 */ /* 0x002fe20000000f00 */
[----:B------:R-:W-:Y:S02]  /*2a930*/  IMAD.MOV.U32 R7, RZ, RZ, R20 ;  /* 0x000000ffff077224 */ /* 0x000fe400078e0014 */
[----:B------:R-:W-:Y:S04]  /*2a940*/  STL [R1+0x910], R8 ;  /* 0x0009100801007387 */ /* 0x000fe80000100800 */
[----:B------:R1:W-:Y:S04]  /*2a950*/  STL [R1+0x90c], R11 ;  /* 0x00090c0b01007387 */ /* 0x0003e80000100800 */
[----:B--2---:R-:W2:Y:S04]  /*2a960*/  LDL.LU R20, [R1+0x994] ;  /* 0x0009940001147983 */ /* 0x004ea80000300800 */
[----:B------:R-:W3:Y:S04]  /*2a970*/  LDL.LU R19, [R1+0x998] ;  /* 0x0009980001137983 */ /* 0x000ee80000300800 */
[----:B------:R5:W-:Y:S02]  /*2a980*/  LDGSTS.E [R2+0x16e00], [R6.64], P1 ;  /* 0x16e0000006027fae */ /* 0x000be40008921848 */
[----:B-----5:R-:W-:Y:S01]  /*2a990*/  MOV R7, R11 ;  /* 0x0000000b00077202 */ /* 0x020fe20000000f00 */
[----:B------:R-:W-:Y:S01]  /*2a9a0*/  IMAD.MOV.U32 R6, RZ, RZ, R8 ;  /* 0x000000ffff067224 */ /* 0x000fe200078e0008 */
[----:B-1----:R-:W5:Y:S04]  /*2a9b0*/  LDL.LU R11, [R1+0x99c] ;  /* 0x00099c00010b7983 */ /* 0x002f680000300800 */
[----:B------:R-:W5:Y:S01]  /*2a9c0*/  LDL.LU R8, [R1+0x9a0] ;  /* 0x0009a00001087983 */ /* 0x000f620000300800 */
[----:B------:R-:W-:-:S03]  /*2a9d0*/  IADD3 R10, P1, R10, R18, RZ ;  /* 0x000000120a0a7210 */ /* 0x000fc60007f3e0ff */
[----:B------:R1:W-:Y:S02]  /*2a9e0*/  LDGSTS.E [R2+0x18800], [R6.64], P0 ;  /* 0x1880000006027fae */ /* 0x0003e40008121848 */
[----:B------:R-:W-:Y:S02]  /*2a9f0*/  IMAD.X R16, R16, 0x1, R0, P1 ;  /* 0x0000000110107824 */ /* 0x000fe400008e0600 */
[----:B------:R4:W-:Y:S04]  /*2aa00*/  STL [R1+0x918], R10 ;  /* 0x0009180a01007387 */ /* 0x0009e80000100800 */
[----:B------:R-:W-:Y:S01]  /*2aa10*/  STL [R1+0x914], R16 ;  /* 0x0009141001007387 */ /* 0x000fe20000100800 */
[----:B-1----:R-:W-:Y:S01]  /*2aa20*/  MOV R6, R10 ;  /* 0x0000000a00067202 */ /* 0x002fe20000000f00 */
[----:B------:R-:W-:-:S05]  /*2aa30*/  IMAD.MOV.U32 R7, RZ, RZ, R16 ;  /* 0x000000ffff077224 */ /* 0x000fca00078e0010 */
[----:B------:R1:W-:Y:S01]  /*2aa40*/  LDGSTS.E [R2+0x18a00], [R6.64], P0 ;  /* 0x18a0000006027fae */ /* 0x0003e20008121848 */
[----:B----4-:R-:W-:-:S05]  /*2aa50*/  IADD3 R5, P2, R5, R18, RZ ;  /* 0x0000001205057210 */ /* 0x010fca0007f5e0ff */
[----:B------:R-:W-:Y:S01]  /*2aa60*/  IMAD.X R9, R9, 0x1, R0, P2 ;  /* 0x0000000109097824 */ /* 0x000fe200010e0600 */
[----:B------:R4:W-:Y:S04]  /*2aa70*/  STL [R1+0x920], R5 ;  /* 0x0009200501007387 */ /* 0x0009e80000100800 */
[----:B------:R4:W-:Y:S01]  /*2aa80*/  STL [R1+0x91c], R9 ;  /* 0x00091c0901007387 */ /* 0x0009e20000100800 */
[----:B-1----:R-:W-:-:S03]  /*2aa90*/  IMAD.MOV.U32 R6, RZ, RZ, R5 ;  /* 0x000000ffff067224 */ /* 0x002fc600078e0005 */
[----:B------:R-:W5:Y:S04]  /*2aaa0*/  LDL.LU R10, [R1+0x9a4] ;  /* 0x0009a400010a7983 */ /* 0x000f680000300800 */
[----:B----4-:R-:W4:Y:S01]  /*2aab0*/  LDL.LU R5, [R1+0x9a8] ;  /* 0x0009a80001057983 */ /* 0x010f220000300800 */
[----:B------:R-:W-:-:S03]  /*2aac0*/  MOV R7, R9 ;  /* 0x0000000900077202 */ /* 0x000fc60000000f00 */
[----:B------:R-:W4:Y:S04]  /*2aad0*/  LDL.LU R16, [R1+0xa0c] ;  /* 0x000a0c0001107983 */ /* 0x000f280000300800 */
[----:B------:R-:W4:Y:S01]  /*2aae0*/  LDL.LU R9, [R1+0xa10] ;  /* 0x000a100001097983 */ /* 0x000f220000300800 */
[----:B------:R-:W-:-:S03]  /*2aaf0*/  ISETP.GT.AND P1, PT, R4, 0x35, PT ;  /* 0x000000350400780c */ /* 0x000fc60003f24270 */
[----:B------:R1:W-:Y:S01]  /*2ab00*/  LDGSTS.E [R2+0x18c00], [R6.64], P0 ;  /* 0x18c0000006027fae */ /* 0x0003e20008121848 */
[----:B------:R-:W-:-:S04]  /*2ab10*/  SEL R3, RZ, 0x4, !P1 ;  /* 0x00000004ff037807 */ /* 0x000fc80004800000 */
[----:B------:R-:W-:-:S04]  /*2ab20*/  SEL R3, R3, RZ, !P5 ;  /* 0x000000ff03037207 */ /* 0x000fc80006800000 */
[----:B------:R-:W-:Y:S02]  /*2ab30*/  ISETP.NE.U32.AND P1, PT, R3, RZ, PT ;  /* 0x000000ff0300720c */ /* 0x000fe40003f25070 */
[----:B------:R-:W-:-:S05]  /*2ab40*/  IADD3 R12, P2, R12, R18, RZ ;  /* 0x000000120c0c7210 */ /* 0x000fca0007f5e0ff */
[--C-:B------:R-:W-:Y:S01]  /*2ab50*/  IMAD.X R13, R13, 0x1, R0.reuse, P2 ;  /* 0x000000010d0d7824 */ /* 0x100fe200010e0600 */
[----:B------:R-:W-:Y:S01]  /*2ab60*/  IADD3 R14, P3, R14, R18, RZ ;  /* 0x000000120e0e7210 */ /* 0x000fe20007f7e0ff */
[----:B------:R1:W-:Y:S02]  /*2ab70*/  STL [R1+0x928], R12 ;  /* 0x0009280c01007387 */ /* 0x0003e40000100800 */
[----:B-1----:R-:W-:Y:S01]  /*2ab80*/  MOV R6, R12 ;  /* 0x0000000c00067202 */ /* 0x002fe20000000f00 */
[----:B------:R-:W-:Y:S02]  /*2ab90*/  IMAD.MOV.U32 R7, RZ, RZ, R13 ;  /* 0x000000ffff077224 */ /* 0x000fe400078e000d */
[----:B------:R-:W-:Y:S01]  /*2aba0*/  IMAD.X R15, R15, 0x1, R0, P3 ;  /* 0x000000010f0f7824 */ /* 0x000fe200018e0600 */
[----:B------:R1:W-:Y:S04]  /*2abb0*/  STL [R1+0x924], R13 ;  /* 0x0009240d01007387 */ /* 0x0003e80000100800 */
[----:B------:R1:W-:Y:S04]  /*2abc0*/  STL [R1+0x990], R14 ;  /* 0x0009900e01007387 */ /* 0x0003e80000100800 */
[----:B------:R-:W4:Y:S04]  /*2abd0*/  LDL.LU R12, [R1+0xa18] ;  /* 0x000a1800010c7983 */ /* 0x000f280000300800 */
[----:B------:R1:W-:Y:S04]  /*2abe0*/  STL [R1+0x98c], R15 ;  /* 0x00098c0f01007387 */ /* 0x0003e80000100800 */
[----:B------:R1:W-:Y:S04]  /*2abf0*/  LDGSTS.E [R2+0x18e00], [R6.64], P0 ;  /* 0x18e0000006027fae */ /* 0x0003e80008121848 */
[----:B-1----:R-:W4:Y:S01]  /*2ac00*/  LDL.LU R13, [R1+0xa20] ;  /* 0x000a2000010d7983 */ /* 0x002f220000300800 */
[----:B------:R-:W-:-:S03]  /*2ac10*/  IMAD.MOV.U32 R6, RZ, RZ, R14 ;  /* 0x000000ffff067224 */ /* 0x000fc600078e000e */
[----:B------:R-:W4:Y:S01]  /*2ac20*/  LDL.LU R14, [R1+0xa14] ;  /* 0x000a1400010e7983 */ /* 0x000f220000300800 */
[----:B------:R-:W-:-:S03]  /*2ac30*/  MOV R7, R15 ;  /* 0x0000000f00077202 */ /* 0x000fc60000000f00 */
[----:B------:R-:W4:Y:S04]  /*2ac40*/  LDL.LU R15, [R1+0xa1c] ;  /* 0x000a1c00010f7983 */ /* 0x000f280000300800 */
[----:B------:R1:W-:Y:S01]  /*2ac50*/  LDGSTS.E [R2+0x1a800], [R6.64], P1 ;  /* 0x1a80000006027fae */ /* 0x0003e20008921848 */
[----:B---3--:R-:W-:-:S05]  /*2ac60*/  IADD3 R19, P0, R19, R18, RZ ;  /* 0x0000001213137210 */ /* 0x008fca0007f1e0ff */
[----:B--2---:R-:W-:Y:S01]  /*2ac70*/  IMAD.X R20, R20, 0x1, R0, P0 ;  /* 0x0000000114147824 */ /* 0x004fe200000e0600 */
[----:B-1----:R-:W-:-:S03]  /*2ac80*/  MOV R6, R19 ;  /* 0x0000001300067202 */ /* 0x002fc60000000f00 */
[----:B------:R-:W-:Y:S01]  /*2ac90*/  IMAD.MOV.U32 R7, RZ, RZ, R20 ;  /* 0x000000ffff077224 */ /* 0x000fe200078e0014 */
[----:B------:R-:W-:Y:S04]  /*2aca0*/  STL [R1+0x998], R19 ;  /* 0x0009981301007387 */ /* 0x000fe80000100800 */
[----:B------:R-:W-:Y:S04]  /*2acb0*/  STL [R1+0x994], R20 ;  /* 0x0009941401007387 */ /* 0x000fe80000100800 */
[----:B------:R1:W-:Y:S01]  /*2acc0*/  LDGSTS.E [R2+0x1aa00], [R6.64], P1 ;  /* 0x1aa0000006027fae */ /* 0x0003e20008921848 */
[----:B-----5:R-:W-:-:S05]  /*2acd0*/  IADD3 R8, P2, R8, R18, RZ ;  /* 0x0000001208087210 */ /* 0x020fca0007f5e0ff */
[----:B------:R-:W-:Y:S01]  /*2ace0*/  IMAD.X R11, R11, 0x1, R0, P2 ;  /* 0x000000010b0b7824 */ /* 0x000fe200010e0600 */
[----:B------:R-:W-:Y:S01]  /*2acf0*/  STL [R1+0x9a0], R8 ;  /* 0x0009a00801007387 */ /* 0x000fe20000100800 */
[----:B-1----:R-:W-:-:S03]  /*2ad00*/  IMAD.MOV.U32 R6, RZ, RZ, R8 ;  /* 0x000000ffff067224 */ /* 0x002fc600078e0008 */
[----:B------:R1:W-:Y:S01]  /*2ad10*/  STL [R1+0x99c], R11 ;  /* 0x00099c0b01007387 */ /* 0x0003e20000100800 */
[----:B------:R-:W-:-:S05]  /*2ad20*/  MOV R7, R11 ;  /* 0x0000000b00077202 */ /* 0x000fca0000000f00 */
[----:B------:R2:W-:Y:S04]  /*2ad30*/  LDGSTS.E [R2+0x1ac00], [R6.64], P1 ;  /* 0x1ac0000006027fae */ /* 0x0005e80008921848 */
[----:B-1----:R-:W3:Y:S04]  /*2ad40*/  LDL.LU R11, [R1+0xa24] ;  /* 0x000a2400010b7983 */ /* 0x002ee80000300800 */
[----:B------:R-:W5:Y:S01]  /*2ad50*/  LDL.LU R8, [R1+0xa28] ;  /* 0x000a280001087983 */ /* 0x000f620000300800 */
[----:B----4-:R-:W-:-:S05]  /*2ad60*/  IADD3 R5, P2, R5, R18, RZ ;  /* 0x0000001205057210 */ /* 0x010fca0007f5e0ff */
[----:B------:R-:W-:Y:S01]  /*2ad70*/  IMAD.X R10, R10, 0x1, R0, P2 ;  /* 0x000000010a0a7824 */ /* 0x000fe200010e0600 */
[----:B------:R-:W-:Y:S01]  /*2ad80*/  IADD3 R9, P3, R9, R18, RZ ;  /* 0x0000001209097210 */ /* 0x000fe20007f7e0ff */
[----:B------:R-:W-:Y:S01]  /*2ad90*/  STL [R1+0x9a8], R5 ;  /* 0x0009a80501007387 */ /* 0x000fe20000100800 */
[----:B--2---:R-:W-:Y:S01]  /*2ada0*/  MOV R6, R5 ;  /* 0x0000000500067202 */ /* 0x004fe20000000f00 */
[----:B------:R-:W-:Y:S02]  /*2adb0*/  IMAD.MOV.U32 R7, RZ, RZ, R10 ;  /* 0x000000ffff077224 */ /* 0x000fe400078e000a */
[----:B------:R-:W-:Y:S01]  /*2adc0*/  IMAD.X R16, R16, 0x1, R0, P3 ;  /* 0x0000000110107824 */ /* 0x000fe200018e0600 */
[----:B------:R1:W-:Y:S04]  /*2add0*/  STL [R1+0x9a4], R10 ;  /* 0x0009a40a01007387 */ /* 0x0003e80000100800 */
[----:B------:R-:W-:Y:S04]  /*2ade0*/  STL [R1+0xa10], R9 ;  /* 0x000a100901007387 */ /* 0x000fe80000100800 */
[----:B------:R2:W-:Y:S04]  /*2adf0*/  LDGSTS.E [R2+0x1ae00], [R6.64], P1 ;  /* 0x1ae0000006027fae */ /* 0x0005e80008921848 */
[----:B-1----:R-:W4:Y:S04]  /*2ae00*/  LDL.LU R10, [R1+0xa90] ;  /* 0x000a9000010a7983 */ /* 0x002f280000300800 */
[----:B------:R1:W-:Y:S04]  /*2ae10*/  STL [R1+0xa0c], R16 ;  /* 0x000a0c1001007387 */ /* 0x0003e80000100800 */
[----:B------:R-:W4:Y:S01]  /*2ae20*/  LDL.LU R5, [R1+0xa98] ;  /* 0x000a980001057983 */ /* 0x000f220000300800 */
[----:B--2---:R-:W-:Y:S01]  /*2ae30*/  MOV R7, R16 ;  /* 0x0000001000077202 */ /* 0x004fe20000000f00 */
[----:B------:R-:W-:-:S02]  /*2ae40*/  IMAD.MOV.U32 R6, RZ, RZ, R9 ;  /* 0x000000ffff067224 */ /* 0x000fc400078e0009 */
[----:B-1----:R-:W2:Y:S04]  /*2ae50*/  LDL.LU R16, [R1+0xa8c] ;  /* 0x000a8c0001107983 */ /* 0x002ea80000300800 */
[----:B------:R-:W2:Y:S01]  /*2ae60*/  LDL.LU R9, [R1+0xa94] ;  /* 0x000a940001097983 */ /* 0x000ea20000300800 */
[----:B------:R-:W-:-:S04]  /*2ae70*/  ISETP.GT.AND P0, PT, R4, 0x39, PT ;  /* 0x000000390400780c */ /* 0x000fc80003f04270 */
[----:B------:R-:W-:-:S04]  /*2ae80*/  SEL R3, RZ, 0x4, !P0 ;  /* 0x00000004ff037807 */ /* 0x000fc80004000000 */
[----:B------:R-:W-:-:S04]  /*2ae90*/  SEL R3, R3, RZ, !P5 ;  /* 0x000000ff03037207 */ /* 0x000fc80006800000 */
[----:B------:R-:W-:Y:S11]  /*2aea0*/  ISETP.NE.U32.AND P0, PT, R3, RZ, PT ;  /* 0x000000ff0300720c */ /* 0x000ff60003f05070 */
[----:B------:R-:W-:Y:S02]  /*2aeb0*/  @!UPT UIADD3 URZ, URZ, URZ, URZ ;  /* 0x0000003f3f3ff290 */ /* 0x000fe4000fffe03f */
[----:B------:R1:W-:Y:S01]  /*2aec0*/  LDGSTS.E [R2+0x1c800], [R6.64], P0 ;  /* 0x1c80000006027fae */ /* 0x0003e20008121848 */
[----:B------:R-:W-:-:S05]  /*2aed0*/  IADD3 R12, P1, R12, R18, RZ ;  /* 0x000000120c0c7210 */ /* 0x000fca0007f3e0ff */
[----:B------:R-:W-:Y:S01]  /*2aee0*/  STL [R1+0xa18], R12 ;  /* 0x000a180c01007387 */ /* 0x000fe20000100800 */
[----:B------:R-:W-:Y:S02]  /*2aef0*/  IADD3 R13, P2, R13, R18, RZ ;  /* 0x000000120d0d7210 */ /* 0x000fe40007f5e0ff */
[----:B-1----:R-:W-:Y:S01]  /*2af00*/  MOV R6, R12 ;  /* 0x0000000c00067202 */ /* 0x002fe20000000f00 */
[--C-:B------:R-:W-:Y:S02]  /*2af10*/  IMAD.X R14, R14, 0x1, R0.reuse, P1 ;  /* 0x000000010e0e7824 */ /* 0x100fe400008e0600 */
[----:B------:R-:W-:Y:S02]  /*2af20*/  IMAD.X R15, R15, 0x1, R0, P2 ;  /* 0x000000010f0f7824 */ /* 0x000fe400010e0600 */
[----:B------:R-:W-:Y:S01]  /*2af30*/  IMAD.MOV.U32 R7, RZ, RZ, R14 ;  /* 0x000000ffff077224 */ /* 0x000fe200078e000e */
[----:B------:R1:W-:Y:S04]  /*2af40*/  STL [R1+0xa14], R14 ;  /* 0x000a140e01007387 */ /* 0x0003e80000100800 */
[----:B------:R-:W-:Y:S04]  /*2af50*/  STL [R1+0xa20], R13 ;  /* 0x000a200d01007387 */ /* 0x000fe80000100800 */
[----:B------:R1:W-:Y:S04]  /*2af60*/  LDGSTS.E [R2+0x1ca00], [R6.64], P0 ;  /* 0x1ca0000006027fae */ /* 0x0003e80008121848 */
[----:B-1----:R-:W2:Y:S04]  /*2af70*/  LDL.LU R14, [R1+0xaa0] ;  /* 0x000aa000010e7983 */ /* 0x002ea80000300800 */
[----:B------:R1:W-:Y:S04]  /*2af80*/  STL [R1+0xa1c], R15 ;  /* 0x000a1c0f01007387 */ /* 0x0003e80000100800 */
[----:B------:R-:W2:Y:S01]  /*2af90*/  LDL.LU R12, [R1+0xaa8] ;  /* 0x000aa800010c7983 */ /* 0x000ea20000300800 */
[----:B------:R-:W-:Y:S01]  /*2afa0*/  MOV R7, R15 ;  /* 0x0000000f00077202 */ /* 0x000fe20000000f00 */
[----:B------:R-:W-:-:S02]  /*2afb0*/  IMAD.MOV.U32 R6, RZ, RZ, R13 ;  /* 0x000000ffff067224 */ /* 0x000fc400078e000d */
[----:B-1----:R-:W2:Y:S04]  /*2afc0*/  LDL.LU R15, [R1+0xa9c] ;  /* 0x000a9c00010f7983 */ /* 0x002ea80000300800 */
[----:B------:R-:W2:Y:S04]  /*2afd0*/  LDL.LU R13, [R1+0xaa4] ;  /* 0x000aa400010d7983 */ /* 0x000ea80000300800 */
[----:B------:R-:W2:Y:S04]  /*2afe0*/  LDL.LU R48, [R1+0x1f0] ;  /* 0x0001f00001307983 */ /* 0x000ea80000300800 */
[----:B------:R-:W2:Y:S04]  /*2aff0*/  LDL.LU R49, [R1+0x1f4] ;  /* 0x0001f40001317983 */ /* 0x000ea80000300800 */
[----:B------:R-:W2:Y:S04]  /*2b000*/  LDL.LU R50, [R1+0x1f8] ;  /* 0x0001f80001327983 */ /* 0x000ea80000300800 */
[----:B------:R-:W2:Y:S01]  /*2b010*/  LDL.LU R51, [R1+0x1fc] ;  /* 0x0001fc0001337983 */ /* 0x000ea20000300800 */
[----:B------:R-:W-:-:S03]  /*2b020*/  ISETP.GT.AND P1, PT, R4, 0x3d, PT ;  /* 0x0000003d0400780c */ /* 0x000fc60003f24270 */
[----:B------:R1:W-:Y:S01]  /*2b030*/  LDGSTS.E [R2+0x1cc00], [R6.64], P0 ;  /* 0x1cc0000006027fae */ /* 0x0003e20008121848 */
[----:B------:R-:W-:-:S04]  /*2b040*/  SEL R3, RZ, 0x4, !P1 ;  /* 0x00000004ff037807 */ /* 0x000fc80004800000 */
[----:B------:R-:W-:-:S04]  /*2b050*/  SEL R3, R3, RZ, !P5 ;  /* 0x000000ff03037207 */ /* 0x000fc80006800000 */
[----:B------:R-:W-:Y:S02]  /*2b060*/  ISETP.NE.U32.AND P1, PT, R3, RZ, PT ;  /* 0x000000ff0300720c */ /* 0x000fe40003f25070 */
[----:B-----5:R-:W-:-:S05]  /*2b070*/  IADD3 R8, P2, R8, R18, RZ ;  /* 0x0000001208087210 */ /* 0x020fca0007f5e0ff */
[----:B---3--:R-:W-:Y:S01]  /*2b080*/  IMAD.X R11, R11, 0x1, R0, P2 ;  /* 0x000000010b0b7824 */ /* 0x008fe200010e0600 */
[----:B------:R-:W-:Y:S01]  /*2b090*/  STL [R1+0xa28], R8 ;  /* 0x000a280801007387 */ /* 0x000fe20000100800 */
[----:B-1----:R-:W-:-:S03]  /*2b0a0*/  IMAD.MOV.U32 R6, RZ, RZ, R8 ;  /* 0x000000ffff067224 */ /* 0x002fc600078e0008 */
[----:B------:R1:W-:Y:S01]  /*2b0b0*/  STL [R1+0xa24], R11 ;  /* 0x000a240b01007387 */ /* 0x0003e20000100800 */
[----:B------:R-:W-:-:S05]  /*2b0c0*/  MOV R7, R11 ;  /* 0x0000000b00077202 */ /* 0x000fca0000000f00 */
[----:B------:R3:W-:Y:S04]  /*2b0d0*/  LDGSTS.E [R2+0x1ce00], [R6.64], P0 ;  /* 0x1ce0000006027fae */ /* 0x0007e80008121848 */
[----:B-1----:R-:W5:Y:S04]  /*2b0e0*/  LDL.LU R11, [R1+0xcc4] ;  /* 0x000cc400010b7983 */ /* 0x002f680000300800 */
[----:B------:R-:W5:Y:S01]  /*2b0f0*/  LDL.LU R8, [R1+0xcc8] ;  /* 0x000cc80001087983 */ /* 0x000f620000300800 */
[-C--:B----4-:R-:W-:Y:S02]  /*2b100*/  IADD3 R10, P0, R10, R18.reuse, RZ ;  /* 0x000000120a0a7210 */ /* 0x090fe40007f1e0ff */
[----:B------:R-:W-:-:S02]  /*2b110*/  IADD3 R5, P2, R5, R18, RZ ;  /* 0x0000001205057210 */ /* 0x000fc40007f5e0ff */
[----:B---3--:R-:W-:Y:S01]  /*2b120*/  MOV R6, R10 ;  /* 0x0000000a00067202 */ /* 0x008fe20000000f00 */
[--C-:B--2---:R-:W-:Y:S01]  /*2b130*/  IMAD.X R16, R16, 0x1, R0.reuse, P0 ;  /* 0x0000000110107824 */ /* 0x104fe200000e0600 */
[----:B------:R1:W-:Y:S01]  /*2b140*/  STL [R1+0xa90], R10 ;  /* 0x000a900a01007387 */ /* 0x0003e20000100800 */
[----:B------:R-:W-:Y:S02]  /*2b150*/  IMAD.X R9, R9, 0x1, R0, P2 ;  /* 0x0000000109097824 */ /* 0x000fe400010e0600 */
[----:B------:R-:W-:Y:S01]  /*2b160*/  IMAD.MOV.U32 R7, RZ, RZ, R16 ;  /* 0x000000ffff077224 */ /* 0x000fe200078e0010 */
[----:B------:R-:W-:Y:S04]  /*2b170*/  STL [R1+0xa8c], R16 ;  /* 0x000a8c1001007387 */ /* 0x000fe80000100800 */
[----:B------:R-:W-:Y:S04]  /*2b180*/  STL [R1+0xa98], R5 ;  /* 0x000a980501007387 */ /* 0x000fe80000100800 */
[----:B------:R2:W-:Y:S04]  /*2b190*/  LDGSTS.E [R2+0x1e800], [R6.64], P1 ;  /* 0x1e80000006027fae */ /* 0x0005e80008921848 */
[----:B------:R3:W-:Y:S04]  /*2b1a0*/  STL [R1+0xa94], R9 ;  /* 0x000a940901007387 */ /* 0x0007e80000100800 */
[----:B-1----:R-:W4:Y:S01]  /*2b1b0*/  LDL.LU R10, [R1+0xccc] ;  /* 0x000ccc00010a7983 */ /* 0x002f220000300800 */
[----:B--2---:R-:W-:Y:S01]  /*2b1c0*/  MOV R7, R9 ;  /* 0x0000000900077202 */ /* 0x004fe20000000f00 */
[----:B------:R-:W-:-:S02]  /*2b1d0*/  IMAD.MOV.U32 R6, RZ, RZ, R5 ;  /* 0x000000ffff067224 */ /* 0x000fc400078e0005 */
[----:B---3--:R-:W2:Y:S04]  /*2b1e0*/  LDL.LU R9, [R1+0xcd0] ;  /* 0x000cd00001097983 */ /* 0x008ea80000300800 */
[----:B------:R-:W3:Y:S04]  /*2b1f0*/  LDL.LU R5, [R1+0xcd4] ;  /* 0x000cd40001057983 */ /* 0x000ee80000300800 */
[----:B------:R-:W3:Y:S01]  /*2b200*/  LDL.LU R3, [R1+0xcd8] ;  /* 0x000cd80001037983 */ /* 0x000ee20000300800 */
[----:B------:R-:W-:Y:S03]  /*2b210*/  HMMA.1688.F32.TF32 R24, R248, R110, R56 ;  /* 0x0000006ef818723c */ /* 0x000fe60000081038 */
[----:B------:R1:W-:Y:S01]  /*2b220*/  LDGSTS.E [R2+0x1ea00], [R6.64], P1 ;  /* 0x1ea0000006027fae */ /* 0x0003e20008921848 */
[----:B------:R-:W-:Y:S01]  /*2b230*/  IMAD.SHL.U32 R252, R252, 0x4, RZ ;  /* 0x00000004fcfc7824 */ /* 0x000fe200078e00ff */
[----:B------:R-:W-:-:S04]  /*2b240*/  IADD3 R14, P0, R14, R18, RZ ;  /* 0x000000120e0e7210 */ /* 0x000fc80007f1e0ff */
[----:B-1----:R-:W-:Y:S02]  /*2b250*/  MOV R6, R14 ;  /* 0x0000000e00067202 */ /* 0x002fe40000000f00 */
[----:B------:R-:W-:Y:S01]  /*2b260*/  IADD3 R12, P2, R12, R18, RZ ;  /* 0x000000120c0c7210 */ /* 0x000fe20007f5e0ff */
[----:B------:R-:W-:-:S04]  /*2b270*/  IMAD.X R15, R15, 0x1, R0, P0 ;  /* 0x000000010f0f7824 */ /* 0x000fc800000e0600 */
[----:B------:R-:W-:Y:S02]  /*2b280*/  IMAD.MOV.U32 R7, RZ, RZ, R15 ;  /* 0x000000ffff077224 */ /* 0x000fe400078e000f */
[----:B------:R-:W-:Y:S01]  /*2b290*/  IMAD.X R13, R13, 0x1, R0, P2 ;  /* 0x000000010d0d7824 */ /* 0x000fe200010e0600 */
[----:B------:R-:W-:Y:S01]  /*2b2a0*/  HMMA.1688.F32.TF32 R20, R248, R98, R48 ;  /* 0x00000062f814723c */ /* 0x000fe20000081030 */
[----:B------:R-:W-:Y:S01]  /*2b2b0*/  STL [R1+0xaa0], R14 ;  /* 0x000aa00e01007387 */ /* 0x000fe20000100800 */
[----:B------:R-:W-:-:S03]  /*2b2c0*/  ISETP.GT.AND P0, PT, R4, 0x2, PT ;  /* 0x000000020400780c */ /* 0x000fc60003f04270 */
[----:B------:R1:W-:Y:S04]  /*2b2d0*/  LDGSTS.E [R2+0x1ec00], [R6.64], P1 ;  /* 0x1ec0000006027fae */ /* 0x0003e80008921848 */
[----:B------:R1:W-:Y:S04]  /*2b2e0*/  STL [R1+0xa9c], R15 ;  /* 0x000a9c0f01007387 */ /* 0x0003e80000100800 */
[----:B------:R-:W-:Y:S01]  /*2b2f0*/  STL [R1+0xaa8], R12 ;  /* 0x000aa80c01007387 */ /* 0x000fe20000100800 */
[----:B-1----:R-:W-:Y:S01]  /*2b300*/  IMAD.MOV.U32 R6, RZ, RZ, R12 ;  /* 0x000000ffff067224 */ /* 0x002fe200078e000c */
[----:B------:R-:W-:-:S02]  /*2b310*/  MOV R7, R13 ;  /* 0x0000000d00077202 */ /* 0x000fc40000000f00 */
[----:B------:R-:W-:Y:S04]  /*2b320*/  STL [R1+0xaa4], R13 ;  /* 0x000aa40d01007387 */ /* 0x000fe80000100800 */
[----:B------:R-:W3:Y:S04]  /*2b330*/  LDL.LU R19, [R1+0xce0] ;  /* 0x000ce00001137983 */ /* 0x000ee80000300800 */
[----:B------:R1:W-:Y:S04]  /*2b340*/  LDGSTS.E [R2+0x1ee00], [R6.64], P1 ;  /* 0x1ee0000006027fae */ /* 0x0003e80008921848 */
[----:B------:R-:W3:Y:S04]  /*2b350*/  LDL.LU R15, [R1+0xc4c] ;  /* 0x000c4c00010f7983 */ /* 0x000ee80000300800 */
[----:B------:R1:W-:Y:S02]  /*2b360*/  STL.64 [R1+0xe0], R20 ;  /* 0x0000e01401007387 */ /* 0x0003e40000100a00 */
[----:B-1----:R-:W-:-:S02]  /*2b370*/  SEL R2, RZ, 0x4, !P0 ;  /* 0x00000004ff027807 */ /* 0x002fc40004000000 */
[----:B------:R-:W-:Y:S02]  /*2b380*/  STL.64 [R1+0xe8], R22 ;  /* 0x0000e81601007387 */ /* 0x000fe40000100a00 */
[----:B------:R-:W-:Y:S02]  /*2b390*/  SEL R2, R2, RZ, !P5 ;  /* 0x000000ff02027207 */ /* 0x000fe40006800000 */
[----:B------:R-:W3:Y:S02]  /*2b3a0*/  LDL.LU R20, [R1+0xcdc] ;  /* 0x000cdc0001147983 */ /* 0x000ee40000300800 */
[----:B------:R-:W-:Y:S02]  /*2b3b0*/  ISETP.NE.U32.AND P0, PT, R2, RZ, PT ;  /* 0x000000ff0200720c */ /* 0x000fe40003f05070 */
[----:B------:R-:W3:Y:S01]  /*2b3c0*/  LDL.LU R16, [R1+0xc48] ;  /* 0x000c480001107983 */ /* 0x000ee20000300800 */
[----:B------:R-:W-:Y:S01]  /*2b3d0*/  LOP3.LUT R12, R252, 0x40, RZ, 0x3c, !PT ;  /* 0x00000040fc0c7812 */ /* 0x000fe200078e3cff */
[----:B------:R-:W-:-:S02]  /*2b3e0*/  IMAD.U32 R2, RZ, RZ, UR5 ;  /* 0x00000005ff027e24 */ /* 0x000fc4000f8e00ff */
[----:B------:R-:W-:Y:S04]  /*2b3f0*/  STL.64 [R1+0x70], R24 ;  /* 0x0000701801007387 */ /* 0x000fe80000100a00 */
[----:B------:R-:W-:Y:S01]  /*2b400*/  STL.64 [R1+0x78], R26 ;  /* 0x0000781a01007387 */ /* 0x000fe20000100a00 */
[----:B------:R-:W-:Y:S01]  /*2b410*/  IMAD R2, R2, 0x20000, R12 ;  /* 0x0002000002027824 */ /* 0x000fe200078e020c */
[----:B-----5:R-:W-:-:S04]  /*2b420*/  IADD3 R8, P1, R8, R18, RZ ;  /* 0x0000001208087210 */ /* 0x020fc80007f3e0ff */
[----:B------:R-:W-:Y:S01]  /*2b430*/  IADD3.X R11, R11, R0, RZ, P1, !PT ;  /* 0x000000000b0b7210 */ /* 0x000fe20000ffe4ff */
[----:B------:R1:W-:Y:S04]  /*2b440*/  STL [R1+0xcc8], R8 ;  /* 0x000cc80801007387 */ /* 0x0003e80000100800 */
[----:B------:R5:W-:Y:S01]  /*2b450*/  STL [R1+0xcc4], R11 ;  /* 0x000cc40b01007387 */ /* 0x000be20000100800 */
[----:B------:R-:W-:-:S03]  /*2b460*/  IMAD.MOV.U32 R6, RZ, RZ, R8 ;  /* 0x000000ffff067224 */ /* 0x000fc600078e0008 */
[----:B------:R-:W3:Y:S04]  /*2b470*/  LDL.LU R14, [R1+0xc50] ;  /* 0x000c5000010e7983 */ /* 0x000ee80000300800 */
[----:B------:R-:W3:Y:S04]  /*2b480*/  LDL.LU R13, [R1+0xc54] ;  /* 0x000c5400010d7983 */ /* 0x000ee80000300800 */
[----:B------:R-:W3:Y:S04]  /*2b490*/  LDL.LU R12, [R1+0xc58] ;  /* 0x000c5800010c7983 */ /* 0x000ee80000300800 */
[----:B-1----:R-:W3:Y:S01]  /*2b4a0*/  LDL.LU R8, [R1+0xc5c] ;  /* 0x000c5c0001087983 */ /* 0x002ee20000300800 */
[----:B------:R-:W-:-:S05]  /*2b4b0*/  MOV R7, R11 ;  /* 0x0000000b00077202 */ /* 0x000fca0000000f00 */
[----:B------:R1:W-:Y:S01]  /*2b4c0*/  LDGSTS.E [R2+0x1000], [R6.64], P0 ;  /* 0x0100000006027fae */ /* 0x0003e20008121848 */
[----:B--2---:R-:W-:-:S05]  /*2b4d0*/  IADD3 R9, P1, R9, R18, RZ ;  /* 0x0000001209097210 */ /* 0x004fca0007f3e0ff */
[----:B----4-:R-:W-:Y:S01]  /*2b4e0*/  IMAD.X R10, R10, 0x1, R0, P1 ;  /* 0x000000010a0a7824 */ /* 0x010fe200008e0600 */
[----:B---3--:R-:W-:Y:S01]  /*2b4f0*/  IADD3 R3, P2, R3, R18, RZ ;  /* 0x0000001203037210 */ /* 0x008fe20007f5e0ff */
[----:B------:R-:W-:Y:S01]  /*2b500*/  STL [R1+0xcd0], R9 ;  /* 0x000cd00901007387 */ /* 0x000fe20000100800 */
[----:B-1----:R-:W-:-:S03]  /*2b510*/  MOV R6, R9 ;  /* 0x0000000900067202 */ /* 0x002fc60000000f00 */
[----:B------:R-:W-:Y:S01]  /*2b520*/  IMAD.X R5, R5, 0x1, R0, P2 ;  /* 0x0000000105057824 */ /* 0x000fe200010e0600 */
[----:B------:R1:W-:Y:S01]  /*2b530*/  STL [R1+0xccc], R10 ;  /* 0x000ccc0a01007387 */ /* 0x0003e20000100800 */
[----:B------:R-:W-:-:S03]  /*2b540*/  IMAD.MOV.U32 R7, RZ, RZ, R10 ;  /* 0x000000ffff077224 */ /* 0x000fc600078e000a */
[----:B------:R-:W-:Y:S04]  /*2b550*/  STL [R1+0xcd8], R3 ;  /* 0x000cd80301007387 */ /* 0x000fe80000100800 */
[----:B------:R2:W-:Y:S04]  /*2b560*/  STL [R1+0xcd4], R5 ;  /* 0x000cd40501007387 */ /* 0x0005e80000100800 */
[----:B-----5:R-:W3:Y:S04]  /*2b570*/  LDL.LU R11, [R1+0xc60] ;  /* 0x000c6000010b7983 */ /* 0x020ee80000300800 */
[----:B-1----:R-:W4:Y:S04]  /*2b580*/  LDL.LU R10, [R1+0xc64] ;  /* 0x000c6400010a7983 */ /* 0x002f280000300800 */
[----:B------:R1:W-:Y:S04]  /*2b590*/  LDGSTS.E [R2+0x1200], [R6.64], P0 ;  /* 0x0120000006027fae */ /* 0x0003e80008121848 */
[----:B------:R-:W2:Y:S01]  /*2b5a0*/  LDL.LU R9, [R1+0x42c] ;  /* 0x00042c0001097983 */ /* 0x000ea20000300800 */
[----:B-1----:R-:W-:-:S03]  /*2b5b0*/  MOV R7, R5 ;  /* 0x0000000500077202 */ /* 0x002fc60000000f00 */
[----:B--2---:R-:W2:Y:S01]  /*2b5c0*/  LDL.LU R5, [R1+0x430] ;  /* 0x0004300001057983 */ /* 0x004ea20000300800 */
[----:B------:R-:W-:Y:S01]  /*2b5d0*/  ISETP.GT.AND P1, PT, R4, 0x6, PT ;  /* 0x000000060400780c */ /* 0x000fe20003f24270 */
[----:B------:R-:W-:-:S03]  /*2b5e0*/  IMAD.MOV.U32 R6, RZ, RZ, R3 ;  /* 0x000000ffff067224 */ /* 0x000fc600078e0003 */
[----:B------:R-:W-:Y:S02]  /*2b5f0*/  SEL R3, RZ, 0x4, !P1 ;  /* 0x00000004ff037807 */ /* 0x000fe40004800000 */
[----:B------:R1:W-:Y:S02]  /*2b600*/  LDGSTS.E [R2+0x1400], [R6.64], P0 ;  /* 0x0140000006027fae */ /* 0x0003e40008121848 */
[----:B------:R-:W-:-:S04]  /*2b610*/  SEL R3, R3, RZ, !P5 ;  /* 0x000000ff03037207 */ /* 0x000fc80006800000 */
[----:B------:R-:W-:Y:S02]  /*2b620*/  ISETP.NE.U32.AND P1, PT, R3, RZ, PT ;  /* 0x000000ff0300720c */ /* 0x000fe40003f25070 */
[-C--:B------:R-:W-:Y:S02]  /*2b630*/  IADD3 R19, P2, R19, R18.reuse, RZ ;  /* 0x0000001213137210 */ /* 0x080fe40007f5e0ff */
[----:B------:R-:W-:-:S03]  /*2b640*/  IADD3 R15, P3, R15, R18, RZ ;  /* 0x000000120f0f7210 */ /* 0x000fc60007f7e0ff */
[----:B------:R-:W-:Y:S01]  /*2b650*/  STL [R1+0xce0], R19 ;  /* 0x000ce01301007387 */ /* 0x000fe20000100800 */
[----:B-1----:R-:W-:Y:S01]  /*2b660*/  MOV R6, R19 ;  /* 0x0000001300067202 */ /* 0x002fe20000000f00 */
[--C-:B------:R-:W-:Y:S02]  /*2b670*/  IMAD.X R20, R20, 0x1, R0.reuse, P2 ;  /* 0x0000000114147824 */ /* 0x100fe400010e0600 */
[----:B------:R-:W-:Y:S02]  /*2b680*/  IMAD.X R16, R16, 0x1, R0, P3 ;  /* 0x0000000110107824 */ /* 0x000fe400018e0600 */
[----:B------:R-:W-:Y:S01]  /*2b690*/  IMAD.MOV.U32 R7, RZ, RZ, R20 ;  /* 0x000000ffff077224 */ /* 0x000fe200078e0014 */
[----:B------:R1:W-:Y:S04]  /*2b6a0*/  STL [R1+0xcdc], R20 ;  /* 0x000cdc1401007387 */ /* 0x0003e80000100800 */
[----:B------:R-:W-:Y:S04]  /*2b6b0*/  STL [R1+0xc4c], R15 ;  /* 0x000c4c0f01007387 */ /* 0x000fe80000100800 */
[----:B------:R1:W-:Y:S04]  /*2b6c0*/  STL [R1+0xc48], R16 ;  /* 0x000c481001007387 */ /* 0x0003e80000100800 */
[----:B------:R1:W-:Y:S04]  /*2b6d0*/  LDGSTS.E [R2+0x1600], [R6.64], P0 ;  /* 0x0160000006027fae */ /* 0x0003e80008121848 */
[----:B-1----:R-:W2:Y:S04]  /*2b6e0*/  LDL.LU R20, [R1+0x434] ;  /* 0x0004340001147983 */ /* 0x002ea80000300800 */
[----:B------:R-:W2:Y:S01]  /*2b6f0*/  LDL.LU R19, [R1+0x438] ;  /* 0x0004380001137983 */ /* 0x000ea20000300800 */
[----:B------:R-:W-:Y:S01]  /*2b700*/  MOV R7, R16 ;  /* 0x0000001000077202 */ /* 0x000fe20000000f00 */
[----:B------:R-:W-:-:S02]  /*2b710*/  IMAD.MOV.U32 R6, RZ, RZ, R15 ;  /* 0x000000ffff067224 */ /* 0x000fc400078e000f */
[----:B------:R-:W2:Y:S04]  /*2b720*/  LDL.LU R16, [R1+0x43c] ;  /* 0x00043c0001107983 */ /* 0x000ea80000300800 */
[----:B------:R-:W2:Y:S04]  /*2b730*/  LDL.LU R15, [R1+0x440] ;  /* 0x00044000010f7983 */ /* 0x000ea80000300800 */
[----:B------:R1:W-:Y:S01]  /*2b740*/  LDGSTS.E [R2+0x3000], [R6.64], P1 ;  /* 0x0300000006027fae */ /* 0x0003e20008921848 */
[----:B------:R-:W-:-:S05]  /*2b750*/  IADD3 R13, P0, R13, R18, RZ ;  /* 0x000000120d0d7210 */ /* 0x000fca0007f1e0ff */
        /* <DEDUP_REMOVED lines=12> */
[----:B------:R-:W-:Y:S01]  /*2b820*/  MOV R7, R12 ;  /* 0x0000000c00077202 */ /* 0x000fe20000000f00 */
[----:B------:R-:W-:-:S02]  /*2b830*/  IMAD.MOV.U32 R6, RZ, RZ, R8 ;  /* 0x000000ffff067224 */ /* 0x000fc400078e0008 */
[----:B------:R-:W5:Y:S04]  /*2b840*/  LDL.LU R12, [R1+0x4ac] ;  /* 0x0004ac00010c7983 */ /* 0x000f680000300800 */
[----:B------:R-:W5:Y:S04]  /*2b850*/  LDL.LU R8, [R1+0x4b0] ;  /* 0x0004b00001087983 */ /* 0x000f680000300800 */
[----:B------:R1:W-:Y:S01]  /*2b860*/  LDGSTS.E [R2+0x3400], [R6.64], P1 ;  /* 0x0340000006027fae */ /* 0x0003e20008921848 */
[----:B----4-:R-:W-:-:S05]  /*2b870*/  IADD3 R10, P2, R10, R18, RZ ;  /* 0x000000120a0a7210 */ /* 0x010fca0007f5e0ff */
[--C-:B---3--:R-:W-:Y:S01]  /*2b880*/  IMAD.X R11, R11, 0x1, R0.reuse, P2 ;  /* 0x000000010b0b7824 */ /* 0x108fe200010e0600 */
[----:B-1----:R-:W-:Y:S01]  /*2b890*/  MOV R6, R10 ;  /* 0x0000000a00067202 */ /* 0x002fe20000000f00 */
[----:B------:R-:W-:Y:S02]  /*2b8a0*/  STL [R1+0xc64], R10 ;  /* 0x000c640a01007387 */ /* 0x000fe40000100800 */
[----:B------:R-:W-:Y:S01]  /*2b8b0*/  IMAD.MOV.U32 R7, RZ, RZ, R11 ;  /* 0x000000ffff077224 */ /* 0x000fe200078e000b */
[----:B--2---:R-:W-:Y:S01]  /*2b8c0*/  IADD3 R5, P3, R5, R18, RZ ;  /* 0x0000001205057210 */ /* 0x004fe20007f7e0ff */
[----:B------:R1:W-:Y:S04]  /*2b8d0*/  STL [R1+0xc60], R11 ;  /* 0x000c600b01007387 */ /* 0x0003e80000100800 */
[----:B------:R-:W-:Y:S01]  /*2b8e0*/  IMAD.X R9, R9, 0x1, R0, P3 ;  /* 0x0000000109097824 */ /* 0x000fe200018e0600 */
[----:B------:R-:W-:Y:S04]  /*2b8f0*/  STL [R1+0x430], R5 ;  /* 0x0004300501007387 */ /* 0x000fe80000100800 */
[----:B------:R2:W-:Y:S04]  /*2b900*/  STL [R1+0x42c], R9 ;  /* 0x00042c0901007387 */ /* 0x0005e80000100800 */
[----:B------:R3:W-:Y:S04]  /*2b910*/  LDGSTS.E [R2+0x3600], [R6.64], P1 ;  /* 0x0360000006027fae */ /* 0x0007e80008921848 */
[----:B-1----:R-:W4:Y:S04]  /*2b920*/  LDL.LU R11, [R1+0x4b4] ;  /* 0x0004b400010b7983 */ /* 0x002f280000300800 */
[----:B------:R-:W4:Y:S01]  /*2b930*/  LDL.LU R10, [R1+0x4b8] ;  /* 0x0004b800010a7983 */ /* 0x000f220000300800 */
[----:B---3--:R-:W-:Y:S01]  /*2b940*/  MOV R7, R9 ;  /* 0x0000000900077202 */ /* 0x008fe20000000f00 */
[----:B------:R-:W-:-:S02]  /*2b950*/  IMAD.MOV.U32 R6, RZ, RZ, R5 ;  /* 0x000000ffff067224 */ /* 0x000fc400078e0005 */
[----:B--2---:R-:W2:Y:S04]  /*2b960*/  LDL.LU R9, [R1+0x4bc] ;  /* 0x0004bc0001097983 */ /* 0x004ea80000300800 */
[----:B------:R-:W3:Y:S01]  /*2b970*/  LDL.LU R5, [R1+0x4c0] ;  /* 0x0004c00001057983 */ /* 0x000ee20000300800 */
[----:B------:R-:W-:-:S04]  /*2b980*/  ISETP.GT.AND P0, PT, R4, 0xa, PT ;  /* 0x0000000a0400780c */ /* 0x000fc80003f04270 */
[----:B------:R-:W-:-:S04]  /*2b990*/  SEL R3, RZ, 0x4, !P0 ;  /* 0x00000004ff037807 */ /* 0x000fc80004000000 */
[----:B------:R-:W-:-:S04]  /*2b9a0*/  SEL R3, R3, RZ, !P5 ;  /* 0x000000ff03037207 */ /* 0x000fc80006800000 */
[----:B------:R-:W-:Y:S11]  /*2b9b0*/  ISETP.NE.U32.AND P0, PT, R3, RZ, PT ;  /* 0x000000ff0300720c */ /* 0x000ff60003f05070 */
[----:B------:R-:W-:Y:S02]  /*2b9c0*/  @!UPT UIADD3 URZ, URZ, URZ, URZ ;  /* 0x0000003f3f3ff290 */ /* 0x000fe4000fffe03f */
[----:B------:R1:W-:Y:S01]  /*2b9d0*/  LDGSTS.E [R2+0x5000], [R6.64], P0 ;  /* 0x0500000006027fae */ /* 0x0003e20008121848 */
[----:B------:R-:W-:-:S05]  /*2b9e0*/  IADD3 R19, P1, R19, R18, RZ ;  /* 0x0000001213137210 */ /* 0x000fca0007f3e0ff */
[----:B------:R-:W-:Y:S01]  /*2b9f0*/  IMAD.X R20, R20, 0x1, R0, P1 ;  /* 0x0000000114147824 */ /* 0x000fe200008e0600 */
        /* <DEDUP_REMOVED lines=35> */
[----:B-----5:R-:W5:Y:S04]  /*2bc30*/  LDL.LU R12, [R1+0x53c] ;  /* 0x00053c00010c7983 */ /* 0x020f680000300800 */
[----:B------:R-:W5:Y:S04]  /*2bc40*/  LDL.LU R8, [R1+0x540] ;  /* 0x0005400001087983 */ /* 0x000f680000300800 */
[----:B------:R1:W-:Y:S01]  /*2bc50*/  LDGSTS.E [R2+0x7000], [R6.64], P1 ;  /* 0x0700000006027fae */ /* 0x0003e20008921848 */
[----:B----4-:R-:W-:-:S05]  /*2bc60*/  IADD3 R10, P0, R10, R18, RZ ;  /* 0x000000120a0a7210 */ /* 0x010fca0007f1e0ff */
[--C-:B------:R-:W-:Y:S01]  /*2bc70*/  IMAD.X R11, R11, 0x1, R0.reuse, P0 ;  /* 0x000000010b0b7824 */ /* 0x100fe200000e0600 */
        /* <DEDUP_REMOVED lines=10> */
[----:B------:R-:W4:Y:S01]  /*2bd20*/  LDL.LU R10, [R1+0x548] ;  /* 0x00054800010a7983 */ /* 0x000f220000300800 */
[----:B-1----:R-:W-:Y:S01]  /*2bd30*/  MOV R7, R9 ;  /* 0x0000000900077202 */ /* 0x002fe20000000f00 */
[----:B------:R-:W-:-:S02]  /*2bd40*/  IMAD.MOV.U32 R6, RZ, RZ, R5 ;  /* 0x000000ffff067224 */ /* 0x000fc400078e0005 */
[----:B--2---:R-:W2:Y:S04]  /*2bd50*/  LDL.LU R9, [R1+0x5ac] ;  /* 0x0005ac0001097983 */ /* 0x004ea80000300800 */
[----:B------:R-:W2:Y:S01]  /*2bd60*/  LDL.LU R5, [R1+0x5b0] ;  /* 0x0005b00001057983 */ /* 0x000ea20000300800 */
[----:B------:R-:W-:-:S03]  /*2bd70*/  ISETP.GT.AND P0, PT, R4, 0x12, PT ;  /* 0x000000120400780c */ /* 0x000fc60003f04270 */
[----:B------:R1:W-:Y:S01]  /*2bd80*/  LDGSTS.E [R2+0x7400], [R6.64], P1 ;  /* 0x0740000006027fae */ /* 0x0003e20008921848 */
[----:B------:R-:W-:-:S04]  /*2bd90*/  SEL R3, RZ, 0x4, !P0 ;  /* 0x00000004ff037807 */ /* 0x000fc80004000000 */
[----:B------:R-:W-:-:S04]  /*2bda0*/  SEL R3, R3, RZ, !P5 ;  /* 0x000000ff03037207 */ /* 0x000fc80006800000 */
[----:B------:R-:W-:Y:S02]  /*2bdb0*/  ISETP.NE.U32.AND P0, PT, R3, RZ, PT ;  /* 0x000000ff0300720c */ /* 0x000fe40003f05070 */
[----:B------:R-:W-:-:S05]  /*2bdc0*/  IADD3 R19, P2, R19, R18, RZ ;  /* 0x0000001213137210 */ /* 0x000fca0007f5e0ff */
[----:B------:R-:W-:Y:S01]  /*2bdd0*/  IMAD.X R20, R20, 0x1, R0, P2 ;  /* 0x0000000114147824 */ /* 0x000fe200010e0600 */
[----:B-1----:R-:W-:Y:S01]  /*2bde0*/  MOV R6, R19 ;  /* 0x0000001300067202 */ /* 0x002fe20000000f00 */
[----:B------:R-:W-:Y:S01]  /*2bdf0*/  STL [R1+0x4c8], R19 ;  /* 0x0004c81301007387 */ /* 0x000fe20000100800 */
[----:B------:R-:W-:Y:S01]  /*2be00*/  IADD3 R15, P3, R15, R18, RZ ;  /* 0x000000120f0f7210 */ /* 0x000fe20007f7e0ff */
        /* <DEDUP_REMOVED lines=8> */
[----:B------:R-:W-:Y:S01]  /*2be90*/  IMAD.MOV.U32 R7, RZ, RZ, R16 ;  /* 0x000000ffff077224 */ /* 0x000fe200078e0010 */
[----:B------:R-:W-:-:S02]  /*2bea0*/  MOV R6, R15 ;  /* 0x0000000f00067202 */ /* 0x000fc40000000f00 */
[----:B------:R-:W2:Y:S04]  /*2beb0*/  LDL.LU R16, [R1+0x5bc] ;  /* 0x0005bc0001107983 */ /* 0x000ea80000300800 */
[----:B------:R-:W2:Y:S04]  /*2bec0*/  LDL.LU R15, [R1+0x5c0] ;  /* 0x0005c000010f7983 */ /* 0x000ea80000300800 */
[----:B------:R1:W-:Y:S01]  /*2bed0*/  LDGSTS.E [R2+0x9000], [R6.64], P0 ;  /* 0x0900000006027fae */ /* 0x0003e20008121848 */
[----:B------:R-:W-:-:S04]  /*2bee0*/  IADD3 R13, P1, R13, R18, RZ ;  /* 0x000000120d0d7210 */ /* 0x000fc80007f3e0ff */
[----:B------:R-:W-:Y:S01]  /*2bef0*/  IADD3.X R14, R14, R0, RZ, P1, !PT ;  /* 0x000000000e0e7210 */ /* 0x000fe20000ffe4ff */
[----:B------:R-:W-:Y:S01]  /*2bf00*/  STL [R1+0x538], R13 ;  /* 0x0005380d01007387 */ /* 0x000fe20000100800 */
[----:B-1----:R-:W-:Y:S02]  /*2bf10*/  MOV R6, R13 ;  /* 0x0000000d00067202 */ /* 0x002fe40000000f00 */
[----:B-----5:R-:W-:Y:S01]  /*2bf20*/  IADD3 R8, P2, R8, R18, RZ ;  /* 0x0000001208087210 */ /* 0x020fe20007f5e0ff */
[----:B------:R-:W-:Y:S01]  /*2bf30*/  IMAD.MOV.U32 R7, RZ, RZ, R14 ;  /* 0x000000ffff077224 */ /* 0x000fe200078e000e */
[----:B------:R1:W-:Y:S03]  /*2bf40*/  STL [R1+0x534], R14 ;  /* 0x0005340e01007387 */ /* 0x0003e60000100800 */
[----:B------:R-:W-:Y:S01]  /*2bf50*/  IMAD.X R12, R12, 0x1, R0, P2 ;  /* 0x000000010c0c7824 */ /* 0x000fe200010e0600 */
[----:B------:R-:W-:Y:S04]  /*2bf60*/  STL [R1+0x540], R8 ;  /* 0x0005400801007387 */ /* 0x000fe80000100800 */
[----:B------:R5:W-:Y:S04]  /*2bf70*/  STL [R1+0x53c], R12 ;  /* 0x00053c0c01007387 */ /* 0x000be80000100800 */
[----:B------:R5:W-:Y:S04]  /*2bf80*/  LDGSTS.E [R2+0x9200], [R6.64], P0 ;  /* 0x0920000006027fae */ /* 0x000be80008121848 */
[----:B-1----:R-:W2:Y:S04]  /*2bf90*/  LDL.LU R14, [R1+0x5c4] ;  /* 0x0005c400010e7983 */ /* 0x002ea80000300800 */
[----:B------:R-:W2:Y:S01]  /*2bfa0*/  LDL.LU R13, [R1+0x5c8] ;  /* 0x0005c800010d7983 */ /* 0x000ea20000300800 */
[----:B-----5:R-:W-:Y:S01]  /*2bfb0*/  IMAD.MOV.U32 R7, RZ, RZ, R12 ;  /* 0x000000ffff077224 */ /* 0x020fe200078e000c */
[----:B------:R-:W-:-:S02]  /*2bfc0*/  MOV R6, R8 ;  /* 0x0000000800067202 */ /* 0x000fc40000000f00 */
[----:B------:R-:W5:Y:S04]  /*2bfd0*/  LDL.LU R12, [R1+0x62c] ;  /* 0x00062c00010c7983 */ /* 0x000f680000300800 */
[----:B------:R-:W5:Y:S04]  /*2bfe0*/  LDL.LU R8, [R1+0x630] ;  /* 0x0006300001087983 */ /* 0x000f680000300800 */
[----:B------:R1:W-:Y:S01]  /*2bff0*/  LDGSTS.E [R2+0x9400], [R6.64], P0 ;  /* 0x0940000006027fae */ /* 0x0003e20008121848 */
[----:B----4-:R-:W-:-:S04]  /*2c000*/  IADD3 R10, P2, R10, R18, RZ ;  /* 0x000000120a0a7210 */ /* 0x010fc80007f5e0ff */
[----:B---3--:R-:W-:Y:S01]  /*2c010*/  IADD3.X R11, R11, R0, RZ, P2, !PT ;  /* 0x000000000b0b7210 */ /* 0x008fe200017fe4ff */
[----:B------:R-:W-:Y:S01]  /*2c020*/  STL [R1+0x548], R10 ;  /* 0x0005480a01007387 */ /* 0x000fe20000100800 */
[----:B-1----:R-:W-:Y:S02]  /*2c030*/  MOV R6, R10 ;  /* 0x0000000a00067202 */ /* 0x002fe40000000f00 */
[----:B--2---:R-:W-:Y:S01]  /*2c040*/  IADD3 R5, P3, R5, R18, RZ ;  /* 0x0000001205057210 */ /* 0x004fe20007f7e0ff */
[----:B------:R-:W-:Y:S01]  /*2c050*/  IMAD.MOV.U32 R7, RZ, RZ, R11 ;  /* 0x000000ffff077224 */ /* 0x000fe200078e000b */
[----:B------:R1:W-:Y:S03]  /*2c060*/  STL [R1+0x544], R11 ;  /* 0x0005440b01007387 */ /* 0x0003e60000100800 */
[----:B------:R-:W-:Y:S01]  /*2c070*/  IMAD.X R9, R9, 0x1, R0, P3 ;  /* 0x0000000109097824 */ /* 0x000fe200018e0600 */
[----:B------:R-:W-:Y:S04]  /*2c080*/  STL [R1+0x5b0], R5 ;  /* 0x0005b00501007387 */ /* 0x000fe80000100800 */
[----:B------:R2:W-:Y:S04]  /*2c090*/  STL [R1+0x5ac], R9 ;  /* 0x0005ac0901007387 */ /* 0x0005e80000100800 */
[----:B------:R3:W-:Y:S04]  /*2c0a0*/  LDGSTS.E [R2+0x9600], [R6.64], P0 ;  /* 0x0960000006027fae */ /* 0x0007e80008121848 */
[----:B-1----:R-:W4:Y:S04]  /*2c0b0*/  LDL.LU R11, [R1+0x634] ;  /* 0x00063400010b7983 */ /* 0x002f280000300800 */
[----:B------:R-:W4:Y:S01]  /*2c0c0*/  LDL.LU R10, [R1+0x638] ;  /* 0x00063800010a7983 */ /* 0x000f220000300800 */
[----:B---3--:R-:W-:Y:S01]  /*2c0d0*/  IMAD.MOV.U32 R7, RZ, RZ, R9 ;  /* 0x000000ffff077224 */ /* 0x008fe200078e0009 */
[----:B------:R-:W-:-:S02]  /*2c0e0*/  MOV R6, R5 ;  /* 0x0000000500067202 */ /* 0x000fc40000000f00 */
        /* <DEDUP_REMOVED lines=8> */
[----:B------:R-:W-:-:S04]  /*2c170*/  IADD3 R19, P0, R19, R18, RZ ;  /* 0x0000001213137210 */ /* 0x000fc80007f1e0ff */
[----:B------:R-:W-:Y:S02]  /*2c180*/  IADD3.X R20, R20, R0, RZ, P0, !PT ;  /* 0x0000000014147210 */ /* 0x000fe400007fe4ff */
        /* <DEDUP_REMOVED lines=11> */
[----:B-1----:R-:W-:Y:S01]  /*2c240*/  IMAD.MOV.U32 R7, RZ, RZ, R16 ;  /* 0x000000ffff077224 */ /* 0x002fe200078e0010 */
[----:B------:R-:W-:-:S02]  /*2c250*/  MOV R6, R15 ;  /* 0x0000000f00067202 */ /* 0x000fc40000000f00 */
[----:B------:R-:W2:Y:S04]  /*2c260*/  LDL.LU R16, [R1+0x6ac] ;  /* 0x0006ac0001107983 */ /* 0x000ea80000300800 */
[----:B------:R-:W2:Y:S01]  /*2c270*/  LDL.LU R15, [R1+0x6b0] ;  /* 0x0006b000010f7983 */ /* 0x000ea20000300800 */
[----:B------:R-:W-:-:S03]  /*2c280*/  ISETP.GT.AND P0, PT, R4, 0x1a, PT ;  /* 0x0000001a0400780c */ /* 0x000fc60003f04270 */
[----:B------:R1:W-:Y:S01]  /*2c290*/  LDGSTS.E [R2+0xb400], [R6.64], P1 ;  /* 0x0b40000006027fae */ /* 0x0003e20008921848 */
[----:B------:R-:W-:-:S04]  /*2c2a0*/  SEL R3, RZ, 0x4, !P0 ;  /* 0x00000004ff037807 */ /* 0x000fc80004000000 */
[----:B------:R-:W-:-:S04]  /*2c2b0*/  SEL R3, R3, RZ, !P5 ;  /* 0x000000ff03037207 */ /* 0x000fc80006800000 */
[----:B------:R-:W-:Y:S02]  /*2c2c0*/  ISETP.NE.U32.AND P0, PT, R3, RZ, PT ;  /* 0x000000ff0300720c */ /* 0x000fe40003f05070 */
[----:B------:R-:W-:-:S04]  /*2c2d0*/  IADD3 R13, P2, R13, R18, RZ ;  /* 0x000000120d0d7210 */ /* 0x000fc80007f5e0ff */
[----:B------:R-:W-:Y:S02]  /*2c2e0*/  IADD3.X R14, R14, R0, RZ, P2, !PT ;  /* 0x000000000e0e7210 */ /* 0x000fe400017fe4ff */
[----:B-----5:R-:W-:Y:S01]  /*2c2f0*/  IADD3 R8, P3, R8, R18, RZ ;  /* 0x0000001208087210 */ /* 0x020fe20007f7e0ff */
        /* <DEDUP_REMOVED lines=12> */
[----:B-----5:R-:W5:Y:S04]  /*2c3c0*/  LDL.LU R12, [R1+0x6bc] ;  /* 0x0006bc00010c7983 */ /* 0x020f680000300800 */
[----:B------:R-:W5:Y:S04]  /*2c3d0*/  LDL.LU R8, [R1+0x6c0] ;  /* 0x0006c00001087983 */ /* 0x000f680000300800 */
[----:B------:R1:W-:Y:S01]  /*2c3e0*/  LDGSTS.E [R2+0xd000], [R6.64], P0 ;  /* 0x0d00000006027fae */ /* 0x0003e20008121848 */
[----:B----4-:R-:W-:-:S04]  /*2c3f0*/  IADD3 R10, P1, R10, R18, RZ ;  /* 0x000000120a0a7210 */ /* 0x010fc80007f3e0ff */
[----:B------:R-:W-:Y:S02]  /*2c400*/  IADD3.X R11, R11, R0, RZ, P1, !PT ;  /* 0x000000000b0b7210 */ /* 0x000fe40000ffe4ff */
        /* <DEDUP_REMOVED lines=11> */
[----:B-1----:R-:W-:Y:S01]  /*2c4c0*/  IMAD.MOV.U32 R7, RZ, RZ, R9 ;  /* 0x000000ffff077224 */ /* 0x002fe200078e0009 */
[----:B------:R-:W-:-:S02]  /*2c4d0*/  MOV R6, R5 ;  /* 0x0000000500067202 */ /* 0x000fc40000000f00 */
[----:B--2---:R-:W2:Y:S04]  /*2c4e0*/  LDL.LU R9, [R1+0x72c] ;  /* 0x00072c0001097983 */ /* 0x004ea80000300800 */
[----:B------:R-:W2:Y:S01]  /*2c4f0*/  LDL.LU R5, [R1+0x730] ;  /* 0x0007300001057983 */ /* 0x000ea20000300800 */
[----:B------:R-:W-:-:S03]  /*2c500*/  ISETP.GT.AND P1, PT, R4, 0x1e, PT ;  /* 0x0000001e0400780c */ /* 0x000fc60003f24270 */
[----:B------:R1:W-:Y:S01]  /*2c510*/  LDGSTS.E [R2+0xd400], [R6.64], P0 ;  /* 0x0d40000006027fae */ /* 0x0003e20008121848 */
[----:B------:R-:W-:-:S04]  /*2c520*/  SEL R3, RZ, 0x4, !P1 ;  /* 0x00000004ff037807 */ /* 0x000fc80004800000 */
[----:B------:R-:W-:-:S04]  /*2c530*/  SEL R3, R3, RZ, !P5 ;  /* 0x000000ff03037207 */ /* 0x000fc80006800000 */
[----:B------:R-:W-:Y:S02]  /*2c540*/  ISETP.NE.U32.AND P1, PT, R3, RZ, PT ;  /* 0x000000ff0300720c */ /* 0x000fe40003f25070 */
[----:B------:R-:W-:-:S04]  /*2c550*/  IADD3 R19, P2, R19, R18, RZ ;  /* 0x0000001213137210 */ /* 0x000fc80007f5e0ff */
[----:B------:R-:W-:Y:S01]  /*2c560*/  IADD3.X R20, R20, R0, RZ, P2, !PT ;  /* 0x0000000014147210 */ /* 0x000fe200017fe4ff */
[----:B------:R-:W-:Y:S01]  /*2c570*/  STL [R1+0x648], R19 ;  /* 0x0006481301007387 */ /* 0x000fe20000100800 */
[----:B-1----:R-:W-:Y:S02]  /*2c580*/  MOV R6, R19 ;  /* 0x0000001300067202 */ /* 0x002fe40000000f00 */
[----:B------:R-:W-:Y:S01]  /*2c590*/  IADD3 R15, P3, R15, R18, RZ ;  /* 0x000000120f0f7210 */ /* 0x000fe20007f7e0ff */
        /* <DEDUP_REMOVED lines=178> */
[----:B------:R-:W-:Y:S04]  /*2d0c0*/  STL [R1+0x8b8], R19 ;  /* 0x0008b81301007387 */ /* 0x000fe80000100800 */
[----:B------:R-:W-:Y:S01]  /*2d0d0*/  IMAD.X R16, R16, 0x1, R0, P2 ;  /* 0x0000000110107824 */ /* 0x000fe200010e0600 */
[----:B------:R1:W-:Y:S02]  /*2d0e0*/  STL [R1+0x8b4], R20 ;  /* 0x0008b41401007387 */ /* 0x0003e40000100800 */
[----:B-1----:R-:W-:Y:S01]  /*2d0f0*/  IMAD.MOV.U32 R7, RZ, RZ, R20 ;  /* 0x000000ffff077224 */ /* 0x002fe200078e0014 */
[----:B------:R-:W-:Y:S01]  /*2d100*/  MOV R6, R19 ;  /* 0x0000001300067202 */ /* 0x000fe20000000f00 */
[----:B------:R-:W-:Y:S04]  /*2d110*/  STL [R1+0x8c0], R15 ;  /* 0x0008c00f01007387 */ /* 0x000fe80000100800 */
[----:B------:R1:W-:Y:S04]  /*2d120*/  STL [R1+0x8bc], R16 ;  /* 0x0008bc1001007387 */ /* 0x0003e80000100800 */
[----:B------:R-:W2:Y:S04]  /*2d130*/  LDL.LU R20, [R1+0x944] ;  /* 0x0009440001147983 */ /* 0x000ea80000300800 */
[----:B------:R-:W2:Y:S04]  /*2d140*/  LDL.LU R19, [R1+0x948] ;  /* 0x0009480001137983 */ /* 0x000ea80000300800 */
[----:B------:R1:W-:Y:S01]  /*2d150*/  LDGSTS.E [R2+0x17200], [R6.64], P1 ;  /* 0x1720000006027fae */ /* 0x0003e20008921848 */
[----:B------:R-:W-:Y:S01]  /*2d160*/  ISETP.GT.AND P0, PT, R4, 0x32, PT ;  /* 0x000000320400780c */ /* 0x000fe20003f04270 */
[----:B-1----:R-:W-:Y:S01]  /*2d170*/  IMAD.MOV.U32 R7, RZ, RZ, R16 ;  /* 0x000000ffff077224 */ /* 0x002fe200078e0010 */
[----:B------:R-:W-:Y:S01]  /*2d180*/  MOV R6, R15 ;  /* 0x0000000f00067202 */ /* 0x000fe20000000f00 */
[----:B------:R-:W2:Y:S04]  /*2d190*/  LDL.LU R16, [R1+0x9ac] ;  /* 0x0009ac0001107983 */ /* 0x000ea80000300800 */
[----:B------:R-:W2:Y:S04]  /*2d1a0*/  LDL.LU R15, [R1+0x9b0] ;  /* 0x0009b000010f7983 */ /* 0x000ea80000300800 */
[----:B------:R1:W-:Y:S01]  /*2d1b0*/  LDGSTS.E [R2+0x17400], [R6.64], P1 ;  /* 0x1740000006027fae */ /* 0x0003e20008921848 */
[----:B------:R-:W-:-:S04]  /*2d1c0*/  SEL R3, RZ, 0x4, !P0 ;  /* 0x00000004ff037807 */ /* 0x000fc80004000000 */
[----:B------:R-:W-:-:S04]  /*2d1d0*/  SEL R3, R3, RZ, !P5 ;  /* 0x000000ff03037207 */ /* 0x000fc80006800000 */
[----:B------:R-:W-:Y:S02]  /*2d1e0*/  ISETP.NE.U32.AND P0, PT, R3, RZ, PT ;  /* 0x000000ff0300720c */ /* 0x000fe40003f05070 */
[----:B------:R-:W-:-:S04]  /*2d1f0*/  IADD3 R13, P2, R13, R18, RZ ;  /* 0x000000120d0d7210 */ /* 0x000fc80007f5e0ff */
[----:B------:R-:W-:Y:S02]  /*2d200*/  IADD3.X R14, R14, R0, RZ, P2, !PT ;  /* 0x000000000e0e7210 */ /* 0x000fe400017fe4ff */
[----:B-----5:R-:W-:Y:S01]  /*2d210*/  IADD3 R8, P3, R8, R18, RZ ;  /* 0x0000001208087210 */ /* 0x020fe20007f7e0ff */
[----:B------:R-:W-:Y:S04]  /*2d220*/  STL [R1+0x8c8], R13 ;  /* 0x0008c80d01007387 */ /* 0x000fe80000100800 */
[----:B------:R-:W-:Y:S01]  /*2d230*/  IMAD.X R12, R12, 0x1, R0, P3 ;  /* 0x000000010c0c7824 */ /* 0x000fe200018e0600 */
[----:B------:R5:W-:Y:S01]  /*2d240*/  STL [R1+0x8c4], R14 ;  /* 0x0008c40e01007387 */ /* 0x000be20000100800 */
[----:B-1----:R-:W-:Y:S01]  /*2d250*/  MOV R6, R13 ;  /* 0x0000000d00067202 */ /* 0x002fe20000000f00 */
[----:B------:R-:W-:-:S02]  /*2d260*/  IMAD.MOV.U32 R7, RZ, RZ, R14 ;  /* 0x000000ffff077224 */ /* 0x000fc400078e000e */
[----:B------:R-:W-:Y:S04]  /*2d270*/  STL [R1+0x930], R8 ;  /* 0x0009300801007387 */ /* 0x000fe80000100800 */
[----:B------:R1:W-:Y:S04]  /*2d280*/  STL [R1+0x92c], R12 ;  /* 0x00092c0c01007387 */ /* 0x0003e80000100800 */
[----:B-----5:R-:W5:Y:S04]  /*2d290*/  LDL.LU R14, [R1+0x9b4] ;  /* 0x0009b400010e7983 */ /* 0x020f680000300800 */
[----:B------:R-:W5:Y:S04]  /*2d2a0*/  LDL.LU R13, [R1+0x9b8] ;  /* 0x0009b800010d7983 */ /* 0x000f680000300800 */
[----:B------:R1:W-:Y:S02]  /*2d2b0*/  LDGSTS.E [R2+0x17600], [R6.64], P1 ;  /* 0x1760000006027fae */ /* 0x0003e40008921848 */
[----:B-1----:R-:W-:Y:S01]  /*2d2c0*/  IMAD.MOV.U32 R7, RZ, RZ, R12 ;  /* 0x000000ffff077224 */ /* 0x002fe200078e000c */
[----:B------:R-:W-:Y:S01]  /*2d2d0*/  MOV R6, R8 ;  /* 0x0000000800067202 */ /* 0x000fe20000000f00 */
[----:B------:R-:W5:Y:S04]  /*2d2e0*/  LDL.LU R12, [R1+0x9bc] ;  /* 0x0009bc00010c7983 */ /* 0x000f680000300800 */
[----:B------:R-:W5:Y:S04]  /*2d2f0*/  LDL.LU R8, [R1+0x9c0] ;  /* 0x0009c00001087983 */ /* 0x000f680000300800 */
[----:B------:R1:W-:Y:S01]  /*2d300*/  LDGSTS.E [R2+0x19000], [R6.64], P0 ;  /* 0x1900000006027fae */ /* 0x0003e20008121848 */
[----:B----4-:R-:W-:-:S04]  /*2d310*/  IADD3 R10, P1, R10, R18, RZ ;  /* 0x000000120a0a7210 */ /* 0x010fc80007f3e0ff */
[----:B------:R-:W-:Y:S02]  /*2d320*/  IADD3.X R11, R11, R0, RZ, P1, !PT ;  /* 0x000000000b0b7210 */ /* 0x000fe40000ffe4ff */
[----:B---3--:R-:W-:Y:S01]  /*2d330*/  IADD3 R5, P2, R5, R18, RZ ;  /* 0x0000001205057210 */ /* 0x008fe20007f5e0ff */
[----:B------:R-:W-:Y:S04]  /*2d340*/  STL [R1+0x938], R10 ;  /* 0x0009380a01007387 */ /* 0x000fe80000100800 */
[----:B--2---:R-:W-:Y:S01]  /*2d350*/  IMAD.X R9, R9, 0x1, R0, P2 ;  /* 0x0000000109097824 */ /* 0x004fe200010e0600 */
[----:B------:R2:W-:Y:S01]  /*2d360*/  STL [R1+0x934], R11 ;  /* 0x0009340b01007387 */ /* 0x0005e20000100800 */
[----:B-1----:R-:W-:Y:S01]  /*2d370*/  MOV R6, R10 ;  /* 0x0000000a00067202 */ /* 0x002fe20000000f00 */
[----:B------:R-:W-:-:S02]  /*2d380*/  IMAD.MOV.U32 R7, RZ, RZ, R11 ;  /* 0x000000ffff077224 */ /* 0x000fc400078e000b */
[----:B------:R-:W-:Y:S04]  /*2d390*/  STL [R1+0x940], R5 ;  /* 0x0009400501007387 */ /* 0x000fe80000100800 */
[----:B------:R1:W-:Y:S04]  /*2d3a0*/  STL [R1+0x93c], R9 ;  /* 0x00093c0901007387 */ /* 0x0003e80000100800 */
[----:B--2---:R-:W2:Y:S04]  /*2d3b0*/  LDL.LU R11, [R1+0x9c4] ;  /* 0x0009c400010b7983 */ /* 0x004ea80000300800 */
[----:B------:R-:W3:Y:S04]  /*2d3c0*/  LDL.LU R10, [R1+0x9c8] ;  /* 0x0009c800010a7983 */ /* 0x000ee80000300800 */
[----:B------:R4:W-:Y:S02]  /*2d3d0*/  LDGSTS.E [R2+0x19200], [R6.64], P0 ;  /* 0x1920000006027fae */ /* 0x0009e40008121848 */
[----:B----4-:R-:W-:Y:S01]  /*2d3e0*/  IMAD.MOV.U32 R7, RZ, RZ, R9 ;  /* 0x000000ffff077224 */ /* 0x010fe200078e0009 */
[----:B------:R-:W-:Y:S01]  /*2d3f0*/  MOV R6, R5 ;  /* 0x0000000500067202 */ /* 0x000fe20000000f00 */
[----:B-1----:R-:W4:Y:S04]  /*2d400*/  LDL.LU R9, [R1+0xa2c] ;  /* 0x000a2c0001097983 */ /* 0x002f280000300800 */
        /* <DEDUP_REMOVED lines=8> */
[----:B-1----:R-:W-:-:S03]  /*2d490*/  MOV R6, R19 ;  /* 0x0000001300067202 */ /* 0x002fc60000000f00 */
[----:B------:R-:W-:Y:S01]  /*2d4a0*/  IMAD.MOV.U32 R7, RZ, RZ, R20 ;  /* 0x000000ffff077224 */ /* 0x000fe200078e0014 */
[----:B------:R-:W-:Y:S04]  /*2d4b0*/  STL [R1+0x948], R19 ;  /* 0x0009481301007387 */ /* 0x000fe80000100800 */
[----:B------:R1:W-:Y:S01]  /*2d4c0*/  LDGSTS.E [R2+0x19600], [R6.64], P0 ;  /* 0x1960000006027fae */ /* 0x0003e20008121848 */
[----:B------:R-:W-:-:S03]  /*2d4d0*/  IADD3 R15, P3, R15, R18, RZ ;  /* 0x000000120f0f7210 */ /* 0x000fc60007f7e0ff */
[----:B------:R1:W-:Y:S02]  /*2d4e0*/  STL [R1+0x944], R20 ;  /* 0x0009441401007387 */ /* 0x0003e40000100800 */
[----:B------:R-:W-:Y:S02]  /*2d4f0*/  IMAD.X R16, R16, 0x1, R0, P3 ;  /* 0x0000000110107824 */ /* 0x000fe400018e0600 */
[----:B------:R1:W-:Y:S02]  /*2d500*/  STL [R1+0x9b0], R15 ;  /* 0x0009b00f01007387 */ /* 0x0003e40000100800 */
[----:B-1----:R-:W-:Y:S01]  /*2d510*/  MOV R6, R15 ;  /* 0x0000000f00067202 */ /* 0x002fe20000000f00 */
[----:B------:R-:W-:Y:S01]  /*2d520*/  IMAD.MOV.U32 R7, RZ, RZ, R16 ;  /* 0x000000ffff077224 */ /* 0x000fe200078e0010 */
[----:B------:R-:W-:Y:S04]  /*2d530*/  STL [R1+0x9ac], R16 ;  /* 0x0009ac1001007387 */ /* 0x000fe80000100800 */
[----:B------:R-:W4:Y:S04]  /*2d540*/  LDL.LU R22, [R1+0xa34] ;  /* 0x000a340001167983 */ /* 0x000f280000300800 */
[----:B------:R-:W4:Y:S04]  /*2d550*/  LDL.LU R21, [R1+0xa38] ;  /* 0x000a380001157983 */ /* 0x000f280000300800 */
[----:B------:R1:W-:Y:S04]  /*2d560*/  LDGSTS.E [R2+0x1b000], [R6.64], P1 ;  /* 0x1b00000006027fae */ /* 0x0003e80008921848 */
[----:B------:R-:W4:Y:S04]  /*2d570*/  LDL.LU R20, [R1+0xa3c] ;  /* 0x000a3c0001147983 */ /* 0x000f280000300800 */
[----:B------:R-:W4:Y:S01]  /*2d580*/  LDL.LU R15, [R1+0xa40] ;  /* 0x000a4000010f7983 */ /* 0x000f220000300800 */
[----:B-----5:R-:W-:-:S04]  /*2d590*/  IADD3 R13, P0, R13, R18, RZ ;  /* 0x000000120d0d7210 */ /* 0x020fc80007f1e0ff */
[----:B------:R-:W-:Y:S02]  /*2d5a0*/  IADD3.X R14, R14, R0, RZ, P0, !PT ;  /* 0x000000000e0e7210 */ /* 0x000fe400007fe4ff */
[----:B-1----:R-:W-:-:S03]  /*2d5b0*/  MOV R6, R13 ;  /* 0x0000000d00067202 */ /* 0x002fc60000000f00 */
[----:B------:R-:W-:Y:S01]  /*2d5c0*/  IMAD.MOV.U32 R7, RZ, RZ, R14 ;  /* 0x000000ffff077224 */ /* 0x000fe200078e000e */
[----:B------:R-:W-:Y:S04]  /*2d5d0*/  STL [R1+0x9b8], R13 ;  /* 0x0009b80d01007387 */ /* 0x000fe80000100800 */
[----:B------:R-:W-:Y:S04]  /*2d5e0*/  STL [R1+0x9b4], R14 ;  /* 0x0009b40e01007387 */ /* 0x000fe80000100800 */
[----:B------:R1:W-:Y:S01]  /*2d5f0*/  LDGSTS.E [R2+0x1b200], [R6.64], P1 ;  /* 0x1b20000006027fae */ /* 0x0003e20008921848 */
[----:B------:R-:W-:-:S05]  /*2d600*/  IADD3 R8, P2, R8, R18, RZ ;  /* 0x0000001208087210 */ /* 0x000fca0007f5e0ff */
[----:B------:R-:W-:Y:S01]  /*2d610*/  IMAD.X R12, R12, 0x1, R0, P2 ;  /* 0x000000010c0c7824 */ /* 0x000fe200010e0600 */
[----:B------:R-:W-:Y:S01]  /*2d620*/  STL [R1+0x9c0], R8 ;  /* 0x0009c00801007387 */ /* 0x000fe20000100800 */
[----:B-1----:R-:W-:Y:S02]  /*2d630*/  MOV R6, R8 ;  /* 0x0000000800067202 */ /* 0x002fe40000000f00 */
[----:B------:R-:W-:Y:S01]  /*2d640*/  IMAD.MOV.U32 R7, RZ, RZ, R12 ;  /* 0x000000ffff077224 */ /* 0x000fe200078e000c */
[----:B------:R1:W-:Y:S01]  /*2d650*/  STL [R1+0x9bc], R12 ;  /* 0x0009bc0c01007387 */ /* 0x0003e20000100800 */
[----:B--2---:R-:W-:-:S03]  /*2d660*/  IADD3 R5, P3, R5, R18, RZ ;  /* 0x0000001205057210 */ /* 0x004fc60007f7e0ff */
[----:B-1----:R-:W2:Y:S04]  /*2d670*/  LDL.LU R12, [R1+0xa44] ;  /* 0x000a4400010c7983 */ /* 0x002ea80000300800 */
[----:B------:R-:W5:Y:S01]  /*2d680*/  LDL.LU R8, [R1+0xa48] ;  /* 0x000a480001087983 */ /* 0x000f620000300800 */
[----:B---3--:R-:W-:-:S03]  /*2d690*/  IADD3 R10, P2, R10, R18, RZ ;  /* 0x000000120a0a7210 */ /* 0x008fc60007f5e0ff */
[----:B------:R-:W3:Y:S01]  /*2d6a0*/  LDL.LU R16, [R1+0xab0] ;  /* 0x000ab00001107983 */ /* 0x000ee20000300800 */
[----:B------:R-:W-:-:S03]  /*2d6b0*/  IADD3.X R11, R11, R0, RZ, P2, !PT ;  /* 0x000000000b0b7210 */ /* 0x000fc600017fe4ff */
[----:B------:R-:W3:Y:S01]  /*2d6c0*/  LDL.LU R13, [R1+0xab8] ;  /* 0x000ab800010d7983 */ /* 0x000ee20000300800 */
[----:B----4-:R-:W-:-:S03]  /*2d6d0*/  IMAD.X R9, R9, 0x1, R0, P3 ;  /* 0x0000000109097824 */ /* 0x010fc600018e0600 */
[----:B------:R-:W-:Y:S04]  /*2d6e0*/  STL [R1+0x9c8], R10 ;  /* 0x0009c80a01007387 */ /* 0x000fe80000100800 */
[----:B------:R1:W-:Y:S04]  /*2d6f0*/  STL [R1+0x9c4], R11 ;  /* 0x0009c40b01007387 */ /* 0x0003e80000100800 */
[----:B------:R-:W-:Y:S04]  /*2d700*/  STL [R1+0xa30], R5 ;  /* 0x000a300501007387 */ /* 0x000fe80000100800 */
[----:B------:R-:W4:Y:S04]  /*2d710*/  LDL.LU R19, [R1+0xaac] ;  /* 0x000aac0001137983 */ /* 0x000f280000300800 */
[----:B------:R1:W-:Y:S04]  /*2d720*/  STL [R1+0xa2c], R9 ;  /* 0x000a2c0901007387 */ /* 0x0003e80000100800 */
[----:B------:R-:W4:Y:S01]  /*2d730*/  LDL.LU R14, [R1+0xab4] ;  /* 0x000ab400010e7983 */ /* 0x000f220000300800 */
[----:B------:R-:W-:-:S03]  /*2d740*/  ISETP.GT.AND P0, PT, R4, 0x3a, PT ;  /* 0x0000003a0400780c */ /* 0x000fc60003f04270 */
[----:B------:R1:W-:Y:S01]  /*2d750*/  LDGSTS.E [R2+0x1b400], [R6.64], P1 ;  /* 0x1b40000006027fae */ /* 0x0003e20008921848 */
[----:B------:R-:W-:-:S04]  /*2d760*/  SEL R3, RZ, 0x4, !P0 ;  /* 0x00000004ff037807 */ /* 0x000fc80004000000 */
[----:B------:R-:W-:Y:S02]  /*2d770*/  SEL R3, R3, RZ, !P5 ;  /* 0x000000ff03037207 */ /* 0x000fe40006800000 */
[----:B-1----:R-:W-:Y:S01]  /*2d780*/  MOV R6, R10 ;  /* 0x0000000a00067202 */ /* 0x002fe20000000f00 */
[----:B------:R-:W-:Y:S01]  /*2d790*/  IMAD.MOV.U32 R7, RZ, RZ, R11 ;  /* 0x000000ffff077224 */ /* 0x000fe200078e000b */
[----:B------:R-:W-:Y:S01]  /*2d7a0*/  ISETP.NE.U32.AND P0, PT, R3, RZ, PT ;  /* 0x000000ff0300720c */ /* 0x000fe20003f05070 */
[----:B------:R-:W4:Y:S04]  /*2d7b0*/  LDL.LU R11, [R1+0xabc] ;  /* 0x000abc00010b7983 */ /* 0x000f280000300800 */
[----:B------:R1:W-:Y:S02]  /*2d7c0*/  LDGSTS.E [R2+0x1b600], [R6.64], P1 ;  /* 0x1b60000006027fae */ /* 0x0003e40008921848 */
[----:B-1----:R-:W-:-:S02]  /*2d7d0*/  IMAD.MOV.U32 R7, RZ, RZ, R9 ;  /* 0x000000ffff077224 */ /* 0x002fc400078e0009 */
[----:B------:R-:W4:Y:S01]  /*2d7e0*/  LDL.LU R9, [R1+0xac0] ;  /* 0x000ac00001097983 */ /* 0x000f220000300800 */
[----:B------:R-:W-:-:S03]  /*2d7f0*/  MOV R6, R5 ;  /* 0x0000000500067202 */ /* 0x000fc60000000f00 */
[----:B------:R-:W4:Y:S04]  /*2d800*/  LDL.LU R10, [R1+0xac4] ;  /* 0x000ac400010a7983 */ /* 0x000f280000300800 */
[----:B------:R-:W4:Y:S04]  /*2d810*/  LDL.LU R5, [R1+0xac8] ;  /* 0x000ac80001057983 */ /* 0x000f280000300800 */
[----:B------:R1:W-:Y:S01]  /*2d820*/  LDGSTS.E [R2+0x1d000], [R6.64], P0 ;  /* 0x1d00000006027fae */ /* 0x0003e20008121848 */
[----:B------:R-:W-:-:S04]  /*2d830*/  IADD3 R21, P1, R21, R18, RZ ;  /* 0x0000001215157210 */ /* 0x000fc80007f3e0ff */
[----:B------:R-:W-:Y:S02]  /*2d840*/  IADD3.X R22, R22, R0, RZ, P1, !PT ;  /* 0x0000000016167210 */ /* 0x000fe40000ffe4ff */
[----:B-1----:R-:W-:-:S03]  /*2d850*/  MOV R6, R21 ;  /* 0x0000001500067202 */ /* 0x002fc60000000f00 */
[----:B------:R-:W-:Y:S01]  /*2d860*/  IMAD.MOV.U32 R7, RZ, RZ, R22 ;  /* 0x000000ffff077224 */ /* 0x000fe200078e0016 */
[----:B------:R-:W-:-:S04]  /*2d870*/  IADD3 R15, P2, R15, R18, RZ ;  /* 0x000000120f0f7210 */ /* 0x000fc80007f5e0ff */
[----:B------:R1:W-:Y:S01]  /*2d880*/  LDGSTS.E [R2+0x1d200], [R6.64], P0 ;  /* 0x1d20000006027fae */ /* 0x0003e20008121848 */
[----:B------:R-:W-:Y:S01]  /*2d890*/  IMAD.X R20, R20, 0x1, R0, P2 ;  /* 0x0000000114147824 */ /* 0x000fe200010e0600 */
[----:B------:R-:W-:Y:S02]  /*2d8a0*/  ISETP.GT.AND P1, PT, R4, 0x3e, PT ;  /* 0x0000003e0400780c */ /* 0x000fe40003f24270 */
[----:B-1----:R-:W-:Y:S01]  /*2d8b0*/  MOV R6, R15 ;  /* 0x0000000f00067202 */ /* 0x002fe20000000f00 */
[----:B------:R-:W-:Y:S01]  /*2d8c0*/  IMAD.MOV.U32 R7, RZ, RZ, R20 ;  /* 0x000000ffff077224 */ /* 0x000fe200078e0014 */
[----:B------:R-:W-:-:S04]  /*2d8d0*/  SEL R3, RZ, 0x4, !P1 ;  /* 0x00000004ff037807 */ /* 0x000fc80004800000 */
[----:B------:R1:W-:Y:S01]  /*2d8e0*/  LDGSTS.E [R2+0x1d400], [R6.64], P0 ;  /* 0x1d40000006027fae */ /* 0x0003e20008121848 */
[----:B------:R-:W-:-:S03]  /*2d8f0*/  SEL R3, R3, RZ, !P5 ;  /* 0x000000ff03037207 */ /* 0x000fc60006800000 */
[----:B------:R-:W-:Y:S01]  /*2d900*/  STL [R1+0xa38], R21 ;  /* 0x000a381501007387 */ /* 0x000fe20000100800 */
[----:B------:R-:W-:-:S03]  /*2d910*/  ISETP.NE.U32.AND P1, PT, R3, RZ, PT ;  /* 0x000000ff0300720c */ /* 0x000fc60003f25070 */
[----:B------:R-:W-:Y:S04]  /*2d920*/  STL [R1+0xa34], R22 ;  /* 0x000a341601007387 */ /* 0x000fe80000100800 */
[----:B------:R1:W-:Y:S04]  /*2d930*/  STL [R1+0xa40], R15 ;  /* 0x000a400f01007387 */ /* 0x0003e80000100800 */
[----:B------:R-:W-:Y:S01]  /*2d940*/  STL [R1+0xa3c], R20 ;  /* 0x000a3c1401007387 */ /* 0x000fe20000100800 */
[----:B-----5:R-:W-:-:S04]  /*2d950*/  IADD3 R8, P2, R8, R18, RZ ;  /* 0x0000001208087210 */ /* 0x020fc80007f5e0ff */
[----:B--2---:R-:W-:Y:S01]  /*2d960*/  IADD3.X R12, R12, R0, RZ, P2, !PT ;  /* 0x000000000c0c7210 */ /* 0x004fe200017fe4ff */
[----:B-1----:R-:W-:-:S03]  /*2d970*/  IMAD.MOV.U32 R6, RZ, RZ, R8 ;  /* 0x000000ffff067224 */ /* 0x002fc600078e0008 */
[----:B------:R-:W-:-:S05]  /*2d980*/  MOV R7, R12 ;  /* 0x0000000c00077202 */ /* 0x000fca0000000f00 */
[----:B------:R1:W-:Y:S01]  /*2d990*/  LDGSTS.E [R2+0x1d600], [R6.64], P0 ;  /* 0x1d60000006027fae */ /* 0x0003e20008121848 */
[----:B---3--:R-:W-:-:S03]  /*2d9a0*/  IADD3 R16, P0, R16, R18, RZ ;  /* 0x0000001210107210 */ /* 0x008fc60007f1e0ff */
[----:B------:R2:W-:Y:S01]  /*2d9b0*/  STL [R1+0xa48], R8 ;  /* 0x000a480801007387 */ /* 0x0005e20000100800 */
[----:B------:R-:W-:-:S03]  /*2d9c0*/  IADD3 R13, P2, R13, R18, RZ ;  /* 0x000000120d0d7210 */ /* 0x000fc60007f5e0ff */
[----:B------:R3:W-:Y:S01]  /*2d9d0*/  STL [R1+0xa44], R12 ;  /* 0x000a440c01007387 */ /* 0x0007e20000100800 */
[----:B----4-:R-:W-:-:S03]  /*2d9e0*/  IMAD.X R19, R19, 0x1, R0, P0 ;  /* 0x0000000113137824 */ /* 0x010fc600000e0600 */
[----:B------:R-:W4:Y:S01]  /*2d9f0*/  LDL.LU R15, [R1+0xc7c] ;  /* 0x000c7c00010f7983 */ /* 0x000f220000300800 */
[----:B-1----:R-:W-:-:S03]  /*2da00*/  IMAD.MOV.U32 R6, RZ, RZ, R16 ;  /* 0x000000ffff067224 */ /* 0x002fc600078e0010 */
[----:B--2---:R-:W2:Y:S01]  /*2da10*/  LDL.LU R8, [R1+0xce4] ;  /* 0x000ce40001087983 */ /* 0x004ea20000300800 */
[----:B------:R-:W-:Y:S02]  /*2da20*/  MOV R7, R19 ;  /* 0x0000001300077202 */ /* 0x000fe40000000f00 */
[----:B------:R-:W-:Y:S01]  /*2da30*/  IADD3.X R14, R14, R0, RZ, P2, !PT ;  /* 0x000000000e0e7210 */ /* 0x000fe200017fe4ff */
[----:B---3--:R-:W3:Y:S04]  /*2da40*/  LDL.LU R12, [R1+0xc80] ;  /* 0x000c8000010c7983 */ /* 0x008ee80000300800 */
[----:B------:R-:W-:Y:S04]  /*2da50*/  STL [R1+0xab0], R16 ;  /* 0x000ab01001007387 */ /* 0x000fe80000100800 */
[----:B------:R-:W-:Y:S04]  /*2da60*/  STL [R1+0xaac], R19 ;  /* 0x000aac1301007387 */ /* 0x000fe80000100800 */
[----:B------:R-:W-:Y:S04]  /*2da70*/  STL [R1+0xab8], R13 ;  /* 0x000ab80d01007387 */ /* 0x000fe80000100800 */
[----:B------:R1:W-:Y:S04]  /*2da80*/  LDGSTS.E [R2+0x1f000], [R6.64], P1 ;  /* 0x1f00000006027fae */ /* 0x0003e80008921848 */
[----:B------:R5:W-:Y:S01]  /*2da90*/  STL [R1+0xab4], R14 ;  /* 0x000ab40e01007387 */ /* 0x000be20000100800 */
[----:B-1----:R-:W-:-:S03]  /*2daa0*/  MOV R7, R14 ;  /* 0x0000000e00077202 */ /* 0x002fc60000000f00 */
[----:B-----5:R-:W5:Y:S01]  /*2dab0*/  LDL.LU R14, [R1+0xc74] ;  /* 0x000c7400010e7983 */ /* 0x020f620000300800 */
[----:B------:R-:W-:Y:S01]  /*2dac0*/  HMMA.1688.F32.TF32 R20, R248, R106, R52 ;  /* 0x0000006af814723c */ /* 0x000fe20000081034 */
[----:B------:R-:W-:Y:S02]  /*2dad0*/  IMAD.MOV.U32 R6, RZ, RZ, R13 ;  /* 0x000000ffff067224 */ /* 0x000fe400078e000d */
[----:B------:R-:W5:Y:S01]  /*2dae0*/  LDL.LU R3, [R1+0xc78] ;  /* 0x000c780001037983 */ /* 0x000f620000300800 */
[----:B------:R-:W-:-:S03]  /*2daf0*/  IADD3 R9, P0, R9, R18, RZ ;  /* 0x0000001209097210 */ /* 0x000fc60007f1e0ff */
[----:B------:R1:W-:Y:S02]  /*2db00*/  LDGSTS.E [R2+0x1f200], [R6.64], P1 ;  /* 0x1f20000006027fae */ /* 0x0003e40008921848 */
[----:B------:R-:W-:Y:S01]  /*2db10*/  IMAD.X R11, R11, 0x1, R0, P0 ;  /* 0x000000010b0b7824 */ /* 0x000fe200000e0600 */
[----:B------:R-:W-:Y:S01]  /*2db20*/  IADD3 R5, P2, R5, R18, RZ ;  /* 0x0000001205057210 */ /* 0x000fe20007f5e0ff */
[----:B------:R1:W-:Y:S03]  /*2db30*/  STL [R1+0xac0], R9 ;  /* 0x000ac00901007387 */ /* 0x0003e60000100800 */
[----:B------:R-:W-:Y:S01]  /*2db40*/  IADD3.X R10, R10, R0, RZ, P2, !PT ;  /* 0x000000000a0a7210 */ /* 0x000fe200017fe4ff */
[----:B-1----:R-:W-:Y:S01]  /*2db50*/  IMAD.MOV.U32 R6, RZ, RZ, R9 ;  /* 0x000000ffff067224 */ /* 0x002fe200078e0009 */
[----:B------:R-:W-:Y:S01]  /*2db60*/  MOV R7, R11 ;  /* 0x0000000b00077202 */ /* 0x000fe20000000f00 */
[----:B------:R-:W-:Y:S04]  /*2db70*/  STL [R1+0xabc], R11 ;  /* 0x000abc0b01007387 */ /* 0x000fe80000100800 */
[----:B------:R-:W-:Y:S04]  /*2db80*/  STL [R1+0xac8], R5 ;  /* 0x000ac80501007387 */ /* 0x000fe80000100800 */
[----:B------:R-:W5:Y:S04]  /*2db90*/  LDL.LU R9, [R1+0xc6c] ;  /* 0x000c6c0001097983 */ /* 0x000f680000300800 */
[----:B------:R1:W-:Y:S04]  /*2dba0*/  STL [R1+0xac4], R10 ;  /* 0x000ac40a01007387 */ /* 0x0003e80000100800 */
[----:B------:R1:W-:Y:S04]  /*2dbb0*/  LDGSTS.E [R2+0x1f400], [R6.64], P1 ;  /* 0x1f40000006027fae */ /* 0x0003e80008921848 */
[----:B------:R-:W5:Y:S01]  /*2dbc0*/  LDL.LU R13, [R1+0xc04] ;  /* 0x000c0400010d7983 */ /* 0x000f620000300800 */
[----:B-1----:R-:W-:-:S03]  /*2dbd0*/  MOV R7, R10 ;  /* 0x0000000a00077202 */ /* 0x002fc60000000f00 */
[----:B------:R-:W5:Y:S04]  /*2dbe0*/  LDL.LU R10, [R1+0xc70] ;  /* 0x000c7000010a7983 */ /* 0x000f680000300800 */
[----:B------:R-:W-:Y:S04]  /*2dbf0*/  STL.64 [R1+0x50], R20 ;  /* 0x0000501401007387 */ /* 0x000fe80000100a00 */
[----:B------:R1:W-:Y:S01]  /*2dc00*/  STL.64 [R1+0x58], R22 ;  /* 0x0000581601007387 */ /* 0x0003e20000100a00 */
[----:B------:R-:W-:Y:S01]  /*2dc10*/  IMAD.MOV.U32 R6, RZ, RZ, R5 ;  /* 0x000000ffff067224 */ /* 0x000fe200078e0005 */
[----:B------:R-:W-:-:S02]  /*2dc20*/  ISETP.GT.AND P0, PT, R4, 0x3, PT ;  /* 0x000000030400780c */ /* 0x000fc40003f04270 */
[----:B------:R-:W5:Y:S04]  /*2dc30*/  LDL.LU R5, [R1+0xc68] ;  /* 0x000c680001057983 */ /* 0x000f680000300800 */
[----:B------:R1:W-:Y:S02]  /*2dc40*/  LDGSTS.E [R2+0x1f600], [R6.64], P1 ;  /* 0x1f60000006027fae */ /* 0x0003e40008921848 */
[----:B-1----:R-:W-:Y:S02]  /*2dc50*/  HMMA.1688.F32.TF32 R20, R248, R118, R64 ;  /* 0x00000076f814723c */ /* 0x002fe40000081040 */
[----:B------:R-:W5:Y:S01]  /*2dc60*/  LDL.LU R16, [R1+0xbfc] ;  /* 0x000bfc0001107983 */ /* 0x000f620000300800 */
[----:B------:R-:W-:-:S03]  /*2dc70*/  LOP3.LUT R17, R17, 0x60, RZ, 0x3c, !PT ;  /* 0x0000006011117812 */ /* 0x000fc600078e3cff */
[----:B------:R-:W5:Y:S01]  /*2dc80*/  LDL.LU R11, [R1+0xc00] ;  /* 0x000c0000010b7983 */ /* 0x000f620000300800 */
[----:B------:R-:W-:-:S04]  /*2dc90*/  SEL R2, RZ, 0x4, !P0 ;  /* 0x00000004ff027807 */ /* 0x000fc80004000000 */
[----:B------:R-:W-:-:S04]  /*2dca0*/  SEL R2, R2, RZ, !P5 ;  /* 0x000000ff02027207 */ /* 0x000fc80006800000 */
[----:B------:R-:W-:Y:S01]  /*2dcb0*/  ISETP.NE.U32.AND P0, PT, R2, RZ, PT ;  /* 0x000000ff0200720c */ /* 0x000fe20003f05070 */
[----:B------:R-:W-:-:S07]  /*2dcc0*/  IMAD.U32 R2, RZ, RZ, UR5 ;  /* 0x00000005ff027e24 */ /* 0x000fce000f8e00ff */
[----:B------:R-:W-:Y:S01]  /*2dcd0*/  STL.64 [R1+0x40], R20 ;  /* 0x0000401401007387 */ /* 0x000fe20000100a00 */
[----:B------:R-:W-:-:S03]  /*2dce0*/  IMAD R2, R2, 0x20000, R17 ;  /* 0x0002000002027824 */ /* 0x000fc600078e0211 */
[----:B------:R-:W-:Y:S01]  /*2dcf0*/  STL.64 [R1+0x48], R22 ;  /* 0x0000481601007387 */ /* 0x000fe20000100a00 */
[----:B--2---:R-:W-:-:S04]  /*2dd00*/  IADD3 R8, P1, R8, R18, RZ ;  /* 0x0000001208087210 */ /* 0x004fc80007f3e0ff */
[----:B----4-:R-:W-:Y:S02]  /*2dd10*/  IADD3.X R15, R15, R0, RZ, P1, !PT ;  /* 0x000000000f0f7210 */ /* 0x010fe40000ffe4ff */
[----:B---3--:R-:W-:Y:S01]  /*2dd20*/  IADD3 R12, P1, R12, R18, RZ ;  /* 0x000000120c0c7210 */ /* 0x008fe20007f3e0ff */
[----:B------:R1:W-:Y:S01]  /*2dd30*/  STL [R1+0xce4], R8 ;  /* 0x000ce40801007387 */ /* 0x0003e20000100800 */
[----:B------:R-:W-:Y:S01]  /*2dd40*/  MOV R6, R8 ;  /* 0x0000000800067202 */ /* 0x000fe20000000f00 */
[----:B------:R-:W-:Y:S02]  /*2dd50*/  IMAD.MOV.U32 R7, RZ, RZ, R15 ;  /* 0x000000ffff077224 */ /* 0x000fe400078e000f */
[----:B------:R-:W-:Y:S04]  /*2dd60*/  STL [R1+0xc7c], R15 ;  /* 0x000c7c0f01007387 */ /* 0x000fe80000100800 */
[----:B------:R-:W2:Y:S04]  /*2dd70*/  LDL.LU R17, [R1+0xbf4] ;  /* 0x000bf40001117983 */ /* 0x000ea80000300800 */
[----:B-1----:R-:W3:Y:S04]  /*2dd80*/  LDL.LU R8, [R1+0xbf8] ;  /* 0x000bf80001087983 */ /* 0x002ee80000300800 */
[----:B------:R-:W-:Y:S04]  /*2dd90*/  STL [R1+0xc80], R12 ;  /* 0x000c800c01007387 */ /* 0x000fe80000100800 */
[----:B------:R1:W-:Y:S01]  /*2dda0*/  LDGSTS.E [R2+0x1800], [R6.64], P0 ;  /* 0x0180000006027fae */ /* 0x0003e20008121848 */
[----:B-----5:R-:W-:-:S05]  /*2ddb0*/  IADD3.X R14, R14, R0, RZ, P1, !PT ;  /* 0x000000000e0e7210 */ /* 0x020fca0000ffe4ff */
[----:B------:R4:W-:Y:S01]  /*2ddc0*/  STL [R1+0xc74], R14 ;  /* 0x000c740e01007387 */ /* 0x0009e20000100800 */
[----:B-1----:R-:W-:-:S03]  /*2ddd0*/  MOV R7, R14 ;  /* 0x0000000e00077202 */ /* 0x002fc60000000f00 */
[----:B----4-:R-:W4:Y:S01]  /*2dde0*/  LDL.LU R14, [R1+0xbec] ;  /* 0x000bec00010e7983 */ /* 0x010f220000300800 */
[----:B------:R-:W-:Y:S01]  /*2ddf0*/  IADD3 R3, P1, R3, R18, RZ ;  /* 0x0000001203037210 */ /* 0x000fe20007f3e0ff */
[----:B------:R-:W-:-:S04]  /*2de00*/  IMAD.MOV.U32 R6, RZ, RZ, R12 ;  /* 0x000000ffff067224 */ /* 0x000fc800078e000c */
[----:B------:R-:W-:Y:S04]  /*2de10*/  STL [R1+0xc78], R3 ;  /* 0x000c780301007387 */ /* 0x000fe80000100800 */
[----:B------:R1:W-:Y:S01]  /*2de20*/  LDGSTS.E [R2+0x1a00], [R6.64], P0 ;  /* 0x01a0000006027fae */ /* 0x0003e20008121848 */
[----:B------:R-:W-:-:S05]  /*2de30*/  IMAD.X R9, R9, 0x1, R0, P1 ;  /* 0x0000000109097824 */ /* 0x000fca00008e0600 */
[----:B------:R5:W-:Y:S04]  /*2de40*/  STL [R1+0xc6c], R9 ;  /* 0x000c6c0901007387 */ /* 0x000be80000100800 */
[----:B------:R-:W4:Y:S04]  /*2de50*/  LDL.LU R15, [R1+0x3e8] ;  /* 0x0003e800010f7983 */ /* 0x000f280000300800 */
[----:B------:R-:W4:Y:S01]  /*2de60*/  LDL.LU R12, [R1+0xbf0] ;  /* 0x000bf000010c7983 */ /* 0x000f220000300800 */
[----:B------:R-:W-:Y:S01]  /*2de70*/  ISETP.GT.AND P1, PT, R4, 0x7, PT ;  /* 0x000000070400780c */ /* 0x000fe20003f24270 */
[----:B-1----:R-:W-:Y:S01]  /*2de80*/  IMAD.MOV.U32 R7, RZ, RZ, R9 ;  /* 0x000000ffff077224 */ /* 0x002fe200078e0009 */
[----:B------:R-:W-:Y:S01]  /*2de90*/  MOV R6, R3 ;  /* 0x0000000300067202 */ /* 0x000fe20000000f00 */
[----:B-----5:R-:W5:Y:S01]  /*2dea0*/  LDL.LU R9, [R1+0x450] ;  /* 0x0004500001097983 */ /* 0x020f620000300800 */
[----:B------:R-:W-:-:S03]  /*2deb0*/  IADD3 R10, P2, R10, R18, RZ ;  /* 0x000000120a0a7210 */ /* 0x000fc60007f5e0ff */
[----:B------:R1:W-:Y:S01]  /*2dec0*/  LDGSTS.E [R2+0x1c00], [R6.64], P0 ;  /* 0x01c0000006027fae */ /* 0x0003e20008121848 */
[----:B------:R-:W-:-:S03]  /*2ded0*/  IADD3.X R13, R13, R0, RZ, P2, !PT ;  /* 0x000000000d0d7210 */ /* 0x000fc600017fe4ff */
[----:B------:R-:W-:Y:S01]  /*2dee0*/  STL [R1+0xc70], R10 ;  /* 0x000c700a01007387 */ /* 0x000fe20000100800 */
[----:B------:R-:W-:Y:S02]  /*2def0*/  SEL R3, RZ, 0x4, !P1 ;  /* 0x00000004ff037807 */ /* 0x000fe40004800000 */
[----:B------:R-:W-:Y:S01]  /*2df00*/  IADD3 R5, P2, R5, R18, RZ ;  /* 0x0000001205057210 */ /* 0x000fe20007f5e0ff */
[----:B------:R1:W-:Y:S02]  /*2df10*/  STL [R1+0xc04], R13 ;  /* 0x000c040d01007387 */ /* 0x0003e40000100800 */
[----:B-1----:R-:W-:Y:S01]  /*2df20*/  IMAD.MOV.U32 R6, RZ, RZ, R10 ;  /* 0x000000ffff067224 */ /* 0x002fe200078e000a */
[----:B------:R-:W-:Y:S02]  /*2df30*/  MOV R7, R13 ;  /* 0x0000000d00077202 */ /* 0x000fe40000000f00 */
[----:B------:R-:W-:-:S03]  /*2df40*/  SEL R3, R3, RZ, !P5 ;  /* 0x000000ff03037207 */ /* 0x000fc60006800000 */
[----:B------:R1:W-:Y:S01]  /*2df50*/  LDGSTS.E [R2+0x1e00], [R6.64], P0 ;  /* 0x01e0000006027fae */ /* 0x0003e20008121848 */
[----:B------:R-:W-:-:S03]  /*2df60*/  IMAD.X R16, R16, 0x1, R0, P2 ;  /* 0x0000000110107824 */ /* 0x000fc600010e0600 */
[----:B------:R-:W5:Y:S01]  /*2df70*/  LDL.LU R13, [R1+0x44c] ;  /* 0x00044c00010d7983 */ /* 0x000f620000300800 */
[----:B------:R-:W-:-:S03]  /*2df80*/  ISETP.NE.U32.AND P1, PT, R3, RZ, PT ;  /* 0x000000ff0300720c */ /* 0x000fc60003f25070 */
[----:B------:R-:W5:Y:S04]  /*2df90*/  LDL.LU R10, [R1+0x458] ;  /* 0x00045800010a7983 */ /* 0x000f680000300800 */
[----:B------:R-:W-:Y:S01]  /*2dfa0*/  STL [R1+0xc68], R5 ;  /* 0x000c680501007387 */ /* 0x000fe20000100800 */
[----:B-1----:R-:W-:-:S03]  /*2dfb0*/  IMAD.MOV.U32 R7, RZ, RZ, R16 ;  /* 0x000000ffff077224 */ /* 0x002fc600078e0010 */
[----:B------:R1:W-:Y:S01]  /*2dfc0*/  STL [R1+0xbfc], R16 ;  /* 0x000bfc1001007387 */ /* 0x0003e20000100800 */
[----:B------:R-:W-:Y:S02]  /*2dfd0*/  IADD3 R11, P0, R11, R18, RZ ;  /* 0x000000120b0b7210 */ /* 0x000fe40007f1e0ff */
[----:B------:R-:W-:-:S05]  /*2dfe0*/  MOV R6, R5 ;  /* 0x0000000500067202 */ /* 0x000fca0000000f00 */
[----:B------:R1:W-:Y:S04]  /*2dff0*/  LDGSTS.E [R2+0x3800], [R6.64], P1 ;  /* 0x0380000006027fae */ /* 0x0003e80008921848 */
[----:B-1----:R-:W5:Y:S04]  /*2e000*/  LDL.LU R16, [R1+0x454] ;  /* 0x0004540001107983 */ /* 0x002f680000300800 */
[----:B------:R-:W5:Y:S04]  /*2e010*/  LDL.LU R5, [R1+0x460] ;  /* 0x0004600001057983 */ /* 0x000f680000300800 */
[----:B------:R1:W-:Y:S01]  /*2e020*/  STL [R1+0xc00], R11 ;  /* 0x000c000b01007387 */ /* 0x0003e20000100800 */
[----:B------:R-:W-:Y:S01]  /*2e030*/  IMAD.MOV.U32 R6, RZ, RZ, R11 ;  /* 0x000000ffff067224 */ /* 0x000fe200078e000b */
[----:B--2---:R-:W-:-:S02]  /*2e040*/  IADD3.X R17, R17, R0, RZ, P0, !PT ;  /* 0x0000000011117210 */ /* 0x004fc400007fe4ff */
[----:B---3--:R-:W-:-:S03]  /*2e050*/  IADD3 R8, P0, R8, R18, RZ ;  /* 0x0000001208087210 */ /* 0x008fc60007f1e0ff */
[----:B------:R2:W-:Y:S01]  /*2e060*/  STL [R1+0xbf4], R17 ;  /* 0x000bf41101007387 */ /* 0x0005e20000100800 */
[----:B------:R-:W-:-:S03]  /*2e070*/  MOV R7, R17 ;  /* 0x0000001100077202 */ /* 0x000fc60000000f00 */
[----:B-1----:R-:W3:Y:S04]  /*2e080*/  LDL.LU R11, [R1+0x45c] ;  /* 0x00045c00010b7983 */ /* 0x002ee80000300800 */
[----:B------:R-:W-:Y:S04]  /*2e090*/  STL [R1+0xbf8], R8 ;  /* 0x000bf80801007387 */ /* 0x000fe80000100800 */
[----:B------:R1:W-:Y:S01]  /*2e0a0*/  LDGSTS.E [R2+0x3a00], [R6.64], P1 ;  /* 0x03a0000006027fae */ /* 0x0003e20008921848 */
[----:B----4-:R-:W-:-:S04]  /*2e0b0*/  IMAD.X R14, R14, 0x1, R0, P0 ;  /* 0x000000010e0e7824 */ /* 0x010fc800000e0600 */
[----:B-1----:R-:W-:Y:S01]  /*2e0c0*/  IMAD.MOV.U32 R7, RZ, RZ, R14 ;  /* 0x000000ffff077224 */ /* 0x002fe200078e000e */
[----:B------:R1:W-:Y:S04]  /*2e0d0*/  STL [R1+0xbec], R14 ;  /* 0x000bec0e01007387 */ /* 0x0003e80000100800 */
[----:B--2---:R-:W2:Y:S04]  /*2e0e0*/  LDL.LU R17, [R1+0x464] ;  /* 0x0004640001117983 */ /* 0x004ea80000300800 */
[----:B-1----:R-:W4:Y:S01]  /*2e0f0*/  LDL.LU R14, [R1+0x468] ;  /* 0x00046800010e7983 */ /* 0x002f220000300800 */
[----:B------:R-:W-:-:S02]  /*2e100*/  ISETP.GT.AND P0, PT, R4, 0xb, PT ;  /* 0x0000000b0400780c */ /* 0x000fc40003f04270 */
[----:B------:R-:W-:Y:S02]  /*2e110*/  MOV R6, R8 ;  /* 0x0000000800067202 */ /* 0x000fe40000000f00 */
[----:B------:R-:W-:Y:S01]  /*2e120*/  SEL R3, RZ, 0x4, !P0 ;  /* 0x00000004ff037807 */ /* 0x000fe20004000000 */
[----:B------:R-:W2:Y:S01]  /*2e130*/  LDL.LU R8, [R1+0x4d0] ;  /* 0x0004d00001087983 */ /* 0x000ea20000300800 */
[----:B------:R-:W-:-:S03]  /*2e140*/  IADD3 R12, P2, R12, R18, RZ ;  /* 0x000000120c0c7210 */ /* 0x000fc60007f5e0ff */
[----:B------:R1:W-:Y:S01]  /*2e150*/  LDGSTS.E [R2+0x3c00], [R6.64], P1 ;  /* 0x03c0000006027fae */ /* 0x0003e20008921848 */
[----:B------:R-:W-:Y:S02]  /*2e160*/  SEL R3, R3, RZ, !P5 ;  /* 0x000000ff03037207 */ /* 0x000fe40006800000 */
[----:B------:R-:W-:Y:S01]  /*2e170*/  IADD3.X R15, R15, R0, RZ, P2, !PT ;  /* 0x000000000f0f7210 */ /* 0x000fe200017fe4ff */
[----:B------:R-:W-:Y:S01]  /*2e180*/  STL [R1+0xbf0], R12 ;  /* 0x000bf00c01007387 */ /* 0x000fe20000100800 */
[----:B-----5:R-:W-:Y:S02]  /*2e190*/  IADD3 R9, P2, R9, R18, RZ ;  /* 0x0000001209097210 */ /* 0x020fe40007f5e0ff */
[----:B------:R-:W-:Y:S01]  /*2e1a0*/  ISETP.NE.U32.AND P0, PT, R3, RZ, PT ;  /* 0x000000ff0300720c */ /* 0x000fe20003f05070 */
[----:B------:R5:W-:Y:S01]  /*2e1b0*/  STL [R1+0x3e8], R15 ;  /* 0x0003e80f01007387 */ /* 0x000be20000100800 */
[----:B-1----:R-:W-:Y:S01]  /*2e1c0*/  IMAD.MOV.U32 R6, RZ, RZ, R12 ;  /* 0x000000ffff067224 */ /* 0x002fe200078e000c */
[----:B------:R-:W-:-:S02]  /*2e1d0*/  MOV R7, R15 ;  /* 0x0000000f00077202 */ /* 0x000fc40000000f00 */
[----:B-----5:R-:W5:Y:S04]  /*2e1e0*/  LDL.LU R15, [R1+0x4cc] ;  /* 0x0004cc00010f7983 */ /* 0x020f680000300800 */
[----:B------:R1:W-:Y:S04]  /*2e1f0*/  LDGSTS.E [R2+0x3e00], [R6.64], P1 ;  /* 0x03e0000006027fae */ /* 0x0003e80008921848 */
[----:B------:R-:W5:Y:S01]  /*2e200*/  LDL.LU R12, [R1+0x4d8] ;  /* 0x0004d800010c7983 */ /* 0x000f620000300800 */
[----:B------:R-:W-:-:S03]  /*2e210*/  IMAD.X R13, R13, 0x1, R0, P2 ;  /* 0x000000010d0d7824 */ /* 0x000fc600010e0600 */
[----:B------:R-:W-:Y:S01]  /*2e220*/  STL [R1+0x450], R9 ;  /* 0x0004500901007387 */ /* 0x000fe20000100800 */
[----:B------:R-:W-:-:S03]  /*2e230*/  IADD3 R10, P1, R10, R18, RZ ;  /* 0x000000120a0a7210 */ /* 0x000fc60007f3e0ff */
[----:B------:R1:W-:Y:S02]  /*2e240*/  STL [R1+0x44c], R13 ;  /* 0x00044c0d01007387 */ /* 0x0003e40000100800 */
[----:B-1----:R-:W-:Y:S01]  /*2e250*/  MOV R6, R9 ;  /* 0x0000000900067202 */ /* 0x002fe20000000f00 */
[----:B------:R-:W-:-:S05]  /*2e260*/  IMAD.MOV.U32 R7, RZ, RZ, R13 ;  /* 0x000000ffff077224 */ /* 0x000fca00078e000d */
[----:B------:R1:W-:Y:S04]  /*2e270*/  LDGSTS.E [R2+0x5800], [R6.64], P0 ;  /* 0x0580000006027fae */ /* 0x0003e80008121848 */
[----:B------:R-:W5:Y:S04]  /*2e280*/  LDL.LU R13, [R1+0x4d4] ;  /* 0x0004d400010d7983 */ /* 0x000f680000300800 */
[----:B------:R-:W5:Y:S01]  /*2e290*/  LDL.LU R9, [R1+0x4e0] ;  /* 0x0004e00001097983 */ /* 0x000f620000300800 */
[----:B------:R-:W-:-:S03]  /*2e2a0*/  IADD3.X R16, R16, R0, RZ, P1, !PT ;  /* 0x0000000010107210 */ /* 0x000fc60000ffe4ff */
[----:B------:R1:W-:Y:S02]  /*2e2b0*/  STL [R1+0x458], R10 ;  /* 0x0004580a01007387 */ /* 0x0003e40000100800 */
[----:B-1----:R-:W-:Y:S02]  /*2e2c0*/  IMAD.MOV.U32 R6, RZ, RZ, R10 ;  /* 0x000000ffff067224 */ /* 0x002fe400078e000a */
[----:B------:R1:W-:Y:S01]  /*2e2d0*/  STL [R1+0x454], R16 ;  /* 0x0004541001007387 */ /* 0x0003e20000100800 */
[----:B------:R-:W-:-:S03]  /*2e2e0*/  IADD3 R5, P1, R5, R18, RZ ;  /* 0x0000001205057210 */ /* 0x000fc60007f3e0ff */
[----:B------:R-:W5:Y:S01]  /*2e2f0*/  LDL.LU R10, [R1+0x4dc] ;  /* 0x0004dc00010a7983 */ /* 0x000f620000300800 */
[----:B------:R-:W-:-:S03]  /*2e300*/  MOV R7, R16 ;  /* 0x0000001000077202 */ /* 0x000fc60000000f00 */
[----:B------:R-:W-:Y:S04]  /*2e310*/  STL [R1+0x460], R5 ;  /* 0x0004600501007387 */ /* 0x000fe80000100800 */
[----:B------:R1:W-:Y:S02]  /*2e320*/  LDGSTS.E [R2+0x5a00], [R6.64], P0 ;  /* 0x05a0000006027fae */ /* 0x0003e40008121848 */
[----:B-1----:R-:W-:Y:S01]  /*2e330*/  MOV R6, R5 ;  /* 0x0000000500067202 */ /* 0x002fe20000000f00 */
[----:B---3--:R-:W-:-:S04]  /*2e340*/  IMAD.X R11, R11, 0x1, R0, P1 ;  /* 0x000000010b0b7824 */ /* 0x008fc800008e0600 */
[----:B------:R-:W-:Y:S01]  /*2e350*/  IMAD.MOV.U32 R7, RZ, RZ, R11 ;  /* 0x000000ffff077224 */ /* 0x000fe200078e000b */
[----:B------:R1:W-:Y:S04]  /*2e360*/  STL [R1+0x45c], R11 ;  /* 0x00045c0b01007387 */ /* 0x0003e80000100800 */
[----:B------:R-:W3:Y:S04]  /*2e370*/  LDL.LU R16, [R1+0x4e4] ;  /* 0x0004e40001107983 */ /* 0x000ee80000300800 */
[----:B------:R2:W-:Y:S04]  /*2e380*/  LDGSTS.E [R2+0x5c00], [R6.64], P0 ;  /* 0x05c0000006027fae */ /* 0x0005e80008121848 */
[----:B-1----:R-:W3:Y:S04]  /*2e390*/  LDL.LU R11, [R1+0x4e8] ;  /* 0x0004e800010b7983 */ /* 0x002ee80000300800 */
[----:B------:R-:W3:Y:S01]  /*2e3a0*/  LDL.LU R5, [R1+0x550] ;  /* 0x0005500001057983 */ /* 0x000ee20000300800 */
[----:B----4-:R-:W-:-:S04]  /*2e3b0*/  IADD3 R14, P2, R14, R18, RZ ;  /* 0x000000120e0e7210 */ /* 0x010fc80007f5e0ff */
[----:B--2---:R-:W-:Y:S01]  /*2e3c0*/  IADD3.X R17, R17, R0, RZ, P2, !PT ;  /* 0x0000000011117210 */ /* 0x004fe200017fe4ff */
[----:B------:R-:W-:Y:S03]  /*2e3d0*/  STL [R1+0x468], R14 ;  /* 0x0004680e01007387 */ /* 0x000fe60000100800 */
[----:B------:R-:W-:Y:S01]  /*2e3e0*/  MOV R7, R17 ;  /* 0x0000001100077202 */ /* 0x000fe20000000f00 */
[----:B------:R1:W-:Y:S04]  /*2e3f0*/  STL [R1+0x464], R17 ;  /* 0x0004641101007387 */ /* 0x0003e80000100800 */
[----:B-1----:R-:W2:Y:S01]  /*2e400*/  LDL.LU R17, [R1+0x54c] ;  /* 0x00054c0001117983 */ /* 0x002ea20000300800 */
[----:B------:R-:W-:-:S04]  /*2e410*/  ISETP.GT.AND P1, PT, R4, 0xf, PT ;  /* 0x0000000f0400780c */ /* 0x000fc80003f24270 */
[----:B------:R-:W-:Y:S02]  /*2e420*/  SEL R3, RZ, 0x4, !P1 ;  /* 0x00000004ff037807 */ /* 0x000fe40004800000 */
[-C--:B------:R-:W-:Y:S02]  /*2e430*/  IADD3 R8, P2, R8, R18.reuse, RZ ;  /* 0x0000001208087210 */ /* 0x080fe40007f5e0ff */
[----:B------:R-:W-:Y:S01]  /*2e440*/  SEL R3, R3, RZ, !P5 ;  /* 0x000000ff03037207 */ /* 0x000fe20006800000 */
[----:B------:R-:W-:Y:S02]  /*2e450*/  IMAD.MOV.U32 R6, RZ, RZ, R14 ;  /* 0x000000ffff067224 */ /* 0x000fe400078e000e */
[----:B------:R-:W4:Y:S01]  /*2e460*/  LDL.LU R14, [R1+0x558] ;  /* 0x00055800010e7983 */ /* 0x000f220000300800 */
[----:B------:R-:W-:Y:S01]  /*2e470*/  ISETP.NE.U32.AND P1, PT, R3, RZ, PT ;  /* 0x000000ff0300720c */ /* 0x000fe20003f25070 */
[----:B-----5:R-:W-:Y:S02]  /*2e480*/  IMAD.X R15, R15, 0x1, R0, P2 ;  /* 0x000000010f0f7824 */ /* 0x020fe400010e0600 */
[----:B------:R1:W-:Y:S04]  /*2e490*/  LDGSTS.E [R2+0x5e00], [R6.64], P0 ;  /* 0x05e0000006027fae */ /* 0x0003e80008121848 */
[----:B------:R-:W-:Y:S01]  /*2e4a0*/  STL [R1+0x4d0], R8 ;  /* 0x0004d00801007387 */ /* 0x000fe20000100800 */
[----:B------:R-:W-:-:S03]  /*2e4b0*/  IADD3 R12, P0, R12, R18, RZ ;  /* 0x000000120c0c7210 */ /* 0x000fc60007f1e0ff */
[----:B------:R5:W-:Y:S01]  /*2e4c0*/  STL [R1+0x4cc], R15 ;  /* 0x0004cc0f01007387 */ /* 0x000be20000100800 */
[----:B-1----:R-:W-:Y:S01]  /*2e4d0*/  IMAD.MOV.U32 R7, RZ, RZ, R15 ;  /* 0x000000ffff077224 */ /* 0x002fe200078e000f */
[----:B------:R-:W-:Y:S02]  /*2e4e0*/  MOV R6, R8 ;  /* 0x0000000800067202 */ /* 0x000fe40000000f00 */
[----:B-----5:R-:W4:Y:S04]  /*2e4f0*/  LDL.LU R15, [R1+0x554] ;  /* 0x00055400010f7983 */ /* 0x020f280000300800 */
[----:B------:R-:W4:Y:S01]  /*2e500*/  LDL.LU R8, [R1+0x560] ;  /* 0x0005600001087983 */ /* 0x000f220000300800 */
[----:B------:R-:W-:-:S03]  /*2e510*/  IADD3.X R13, R13, R0, RZ, P0, !PT ;  /* 0x000000000d0d7210 */ /* 0x000fc600007fe4ff */
[----:B------:R1:W-:Y:S01]  /*2e520*/  STL [R1+0x4d8], R12 ;  /* 0x0004d80c01007387 */ /* 0x0003e20000100800 */
[----:B------:R-:W-:-:S03]  /*2e530*/  IADD3 R9, P0, R9, R18, RZ ;  /* 0x0000001209097210 */ /* 0x000fc60007f1e0ff */
[----:B------:R1:W-:Y:S04]  /*2e540*/  LDGSTS.E [R2+0x7800], [R6.64], P1 ;  /* 0x0780000006027fae */ /* 0x0003e80008921848 */
[----:B------:R1:W-:Y:S02]  /*2e550*/  STL [R1+0x4d4], R13 ;  /* 0x0004d40d01007387 */ /* 0x0003e40000100800 */
[----:B-1----:R-:W-:Y:S01]  /*2e560*/  IMAD.MOV.U32 R6, RZ, RZ, R12 ;  /* 0x000000ffff067224 */ /* 0x002fe200078e000c */
[----:B------:R-:W-:Y:S01]  /*2e570*/  MOV R7, R13 ;  /* 0x0000000d00077202 */ /* 0x000fe20000000f00 */
[----:B------:R-:W4:Y:S01]  /*2e580*/  LDL.LU R12, [R1+0x55c] ;  /* 0x00055c00010c7983 */ /* 0x000f220000300800 */
[----:B------:R-:W-:-:S03]  /*2e590*/  IMAD.X R10, R10, 0x1, R0, P0 ;  /* 0x000000010a0a7824 */ /* 0x000fc600000e0600 */
[----:B------:R-:W-:Y:S04]  /*2e5a0*/  STL [R1+0x4e0], R9 ;  /* 0x0004e00901007387 */ /* 0x000fe80000100800 */
[----:B------:R1:W-:Y:S04]  /*2e5b0*/  LDGSTS.E [R2+0x7a00], [R6.64], P1 ;  /* 0x07a0000006027fae */ /* 0x0003e80008921848 */
[----:B------:R1:W-:Y:S04]  /*2e5c0*/  STL [R1+0x4dc], R10 ;  /* 0x0004dc0a01007387 */ /* 0x0003e80000100800 */
[----:B------:R-:W4:Y:S01]  /*2e5d0*/  LDL.LU R13, [R1+0x564] ;  /* 0x00056400010d7983 */ /* 0x000f220000300800 */
[----:B-1----:R-:W-:-:S03]  /*2e5e0*/  IMAD.MOV.U32 R7, RZ, RZ, R10 ;  /* 0x000000ffff077224 */ /* 0x002fc600078e000a */
[----:B------:R-:W4:Y:S01]  /*2e5f0*/  LDL.LU R10, [R1+0x568] ;  /* 0x00056800010a7983 */ /* 0x000f220000300800 */
[----:B------:R-:W-:-:S03]  /*2e600*/  MOV R6, R9 ;  /* 0x0000000900067202 */ /* 0x000fc60000000f00 */
[----:B------:R-:W4:Y:S04]  /*2e610*/  LDL.LU R9, [R1+0x5d0] ;  /* 0x0005d00001097983 */ /* 0x000f280000300800 */
[----:B------:R1:W-:Y:S01]  /*2e620*/  LDGSTS.E [R2+0x7c00], [R6.64], P1 ;  /* 0x07c0000006027fae */ /* 0x0003e20008921848 */
[----:B---3--:R-:W-:-:S04]  /*2e630*/  IADD3 R11, P2, R11, R18, RZ ;  /* 0x000000120b0b7210 */ /* 0x008fc80007f5e0ff */
[----:B------:R-:W-:Y:S02]  /*2e640*/  IADD3.X R16, R16, R0, RZ, P2, !PT ;  /* 0x0000000010107210 */ /* 0x000fe400017fe4ff */
[----:B------:R-:W-:Y:S01]  /*2e650*/  IADD3 R5, P2, R5, R18, RZ ;  /* 0x0000001205057210 */ /* 0x000fe20007f5e0ff */
[----:B------:R-:W-:Y:S01]  /*2e660*/  STL [R1+0x4e8], R11 ;  /* 0x0004e80b01007387 */ /* 0x000fe20000100800 */
[----:B-1----:R-:W-:Y:S01]  /*2e670*/  IMAD.MOV.U32 R6, RZ, RZ, R11 ;  /* 0x000000ffff067224 */ /* 0x002fe200078e000b */
[----:B------:R-:W-:Y:S02]  /*2e680*/  MOV R7, R16 ;  /* 0x0000001000077202 */ /* 0x000fe40000000f00 */
[----:B------:R1:W-:Y:S04]  /*2e690*/  STL [R1+0x4e4], R16 ;  /* 0x0004e41001007387 */ /* 0x0003e80000100800 */
[----:B------:R3:W-:Y:S04]  /*2e6a0*/  LDGSTS.E [R2+0x7e00], [R6.64], P1 ;  /* 0x07e0000006027fae */ /* 0x0007e80008921848 */
[----:B-1----:R-:W5:Y:S04]  /*2e6b0*/  LDL.LU R16, [R1+0x5cc] ;  /* 0x0005cc0001107983 */ /* 0x002f680000300800 */
[----:B------:R-:W5:Y:S04]  /*2e6c0*/  LDL.LU R11, [R1+0x5d8] ;  /* 0x0005d800010b7983 */ /* 0x000f680000300800 */
[----:B------:R-:W-:Y:S01]  /*2e6d0*/  STL [R1+0x550], R5 ;  /* 0x0005500501007387 */ /* 0x000fe20000100800 */
[----:B--2---:R-:W-:-:S04]  /*2e6e0*/  IMAD.X R17, R17, 0x1, R0, P2 ;  /* 0x0000000111117824 */ /* 0x004fc800010e0600 */
[----:B---3--:R-:W-:Y:S01]  /*2e6f0*/  IMAD.MOV.U32 R7, RZ, RZ, R17 ;  /* 0x000000ffff077224 */ /* 0x008fe200078e0011 */
[----:B------:R1:W-:Y:S04]  /*2e700*/  STL [R1+0x54c], R17 ;  /* 0x00054c1101007387 */ /* 0x0003e80000100800 */
[----:B-1----:R-:W2:Y:S01]  /*2e710*/  LDL.LU R17, [R1+0x5d4] ;  /* 0x0005d40001117983 */ /* 0x002ea20000300800 */
[----:B------:R-:W-:-:S04]  /*2e720*/  ISETP.GT.AND P0, PT, R4, 0x13, PT ;  /* 0x000000130400780c */ /* 0x000fc80003f04270 */
[----:B------:R-:W-:-:S04]  /*2e730*/  SEL R3, RZ, 0x4, !P0 ;  /* 0x00000004ff037807 */ /* 0x000fc80004000000 */
[----:B------:R-:W-:-:S04]  /*2e740*/  SEL R3, R3, RZ, !P5 ;  /* 0x000000ff03037207 */ /* 0x000fc80006800000 */
[----:B------:R-:W-:Y:S02]  /*2e750*/  ISETP.NE.U32.AND P0, PT, R3, RZ, PT ;  /* 0x000000ff0300720c */ /* 0x000fe40003f05070 */
[----:B----4-:R-:W-:Y:S02]  /*2e760*/  IADD3 R14, P1, R14, R18, RZ ;  /* 0x000000120e0e7210 */ /* 0x010fe40007f3e0ff */
[----:B------:R-:W-:Y:S02]  /*2e770*/  MOV R6, R5 ;  /* 0x0000000500067202 */ /* 0x000fe40000000f00 */
[----:B------:R-:W-:Y:S01]  /*2e780*/  IADD3.X R15, R15, R0, RZ, P1, !PT ;  /* 0x000000000f0f7210 */ /* 0x000fe20000ffe4ff */
[----:B------:R-:W3:Y:S01]  /*2e790*/  LDL.LU R5, [R1+0x5e0] ;  /* 0x0005e00001057983 */ /* 0x000ee20000300800 */
[----:B------:R-:W-:-:S03]  /*2e7a0*/  IADD3 R8, P1, R8, R18, RZ ;  /* 0x0000001208087210 */ /* 0x000fc60007f3e0ff */
[----:B------:R1:W-:Y:S04]  /*2e7b0*/  STL [R1+0x558], R14 ;  /* 0x0005580e01007387 */ /* 0x0003e80000100800 */
[----:B------:R4:W-:Y:S04]  /*2e7c0*/  LDGSTS.E [R2+0x9800], [R6.64], P0 ;  /* 0x0980000006027fae */ /* 0x0009e80008121848 */
[----:B------:R1:W-:Y:S01]  /*2e7d0*/  STL [R1+0x554], R15 ;  /* 0x0005540f01007387 */ /* 0x0003e20000100800 */
[----:B----4-:R-:W-:-:S03]  /*2e7e0*/  IMAD.MOV.U32 R6, RZ, RZ, R14 ;  /* 0x000000ffff067224 */ /* 0x010fc600078e000e */
[----:B-1----:R-:W3:Y:S01]  /*2e7f0*/  LDL.LU R14, [R1+0x5dc] ;  /* 0x0005dc00010e7983 */ /* 0x002ee20000300800 */
[----:B------:R-:W-:Y:S01]  /*2e800*/  MOV R7, R15 ;  /* 0x0000000f00077202 */ /* 0x000fe20000000f00 */
[----:B------:R-:W-:Y:S02]  /*2e810*/  IMAD.X R12, R12, 0x1, R0, P1 ;  /* 0x000000010c0c7824 */ /* 0x000fe400008e0600 */
[----:B------:R-:W-:Y:S04]  /*2e820*/  STL [R1+0x560], R8 ;  /* 0x0005600801007387 */ /* 0x000fe80000100800 */
[----:B------:R1:W-:Y:S04]  /*2e830*/  LDGSTS.E [R2+0x9a00], [R6.64], P0 ;  /* 0x09a0000006027fae */ /* 0x0003e80008121848 */
[----:B------:R1:W-:Y:S04]  /*2e840*/  STL [R1+0x55c], R12 ;  /* 0x00055c0c01007387 */ /* 0x0003e80000100800 */
[----:B------:R-:W3:Y:S01]  /*2e850*/  LDL.LU R15, [R1+0x5e4] ;  /* 0x0005e400010f7983 */ /* 0x000ee20000300800 */
[----:B-1----:R-:W-:-:S03]  /*2e860*/  IMAD.MOV.U32 R7, RZ, RZ, R12 ;  /* 0x000000ffff077224 */ /* 0x002fc600078e000c */
[----:B------:R-:W3:Y:S01]  /*2e870*/  LDL.LU R12, [R1+0x5e8] ;  /* 0x0005e800010c7983 */ /* 0x000ee20000300800 */
[----:B------:R-:W-:Y:S02]  /*2e880*/  IADD3 R10, P2, R10, R18, RZ ;  /* 0x000000120a0a7210 */ /* 0x000fe40007f5e0ff */
[----:B------:R-:W-:Y:S02]  /*2e890*/  ISETP.GT.AND P1, PT, R4, 0x17, PT ;  /* 0x000000170400780c */ /* 0x000fe40003f24270 */
[----:B------:R-:W-:Y:S02]  /*2e8a0*/  MOV R6, R8 ;  /* 0x0000000800067202 */ /* 0x000fe40000000f00 */
[----:B------:R-:W-:Y:S01]  /*2e8b0*/  IADD3.X R13, R13, R0, RZ, P2, !PT ;  /* 0x000000000d0d7210 */ /* 0x000fe200017fe4ff */
[----:B------:R-:W3:Y:S01]  /*2e8c0*/  LDL.LU R8, [R1+0x650] ;  /* 0x0006500001087983 */ /* 0x000ee20000300800 */
[----:B------:R-:W-:-:S03]  /*2e8d0*/  SEL R3, RZ, 0x4, !P1 ;  /* 0x00000004ff037807 */ /* 0x000fc60004800000 */
[----:B------:R1:W-:Y:S01]  /*2e8e0*/  LDGSTS.E [R2+0x9c00], [R6.64], P0 ;  /* 0x09c0000006027fae */ /* 0x0003e20008121848 */
[----:B------:R-:W-:-:S03]  /*2e8f0*/  SEL R3, R3, RZ, !P5 ;  /* 0x000000ff03037207 */ /* 0x000fc60006800000 */
[----:B------:R-:W-:Y:S04]  /*2e900*/  STL [R1+0x568], R10 ;  /* 0x0005680a01007387 */ /* 0x000fe80000100800 */
[----:B------:R1:W-:Y:S02]  /*2e910*/  STL [R1+0x564], R13 ;  /* 0x0005640d01007387 */ /* 0x0003e40000100800 */
[----:B-1----:R-:W-:Y:S01]  /*2e920*/  MOV R7, R13 ;  /* 0x0000000d00077202 */ /* 0x002fe20000000f00 */
[----:B------:R-:W-:Y:S01]  /*2e930*/  IMAD.MOV.U32 R6, RZ, RZ, R10 ;  /* 0x000000ffff067224 */ /* 0x000fe200078e000a */
[----:B------:R-:W-:Y:S01]  /*2e940*/  IADD3 R9, P2, R9, R18, RZ ;  /* 0x0000001209097210 */ /* 0x000fe20007f5e0ff */
[----:B------:R-:W3:Y:S01]  /*2e950*/  LDL.LU R13, [R1+0x64c] ;  /* 0x00064c00010d7983 */ /* 0x000ee20000300800 */
[----:B------:R-:W-:-:S03]  /*2e960*/  ISETP.NE.U32.AND P1, PT, R3, RZ, PT ;  /* 0x000000ff0300720c */ /* 0x000fc60003f25070 */
[----:B------:R1:W-:Y:S04]  /*2e970*/  LDGSTS.E [R2+0x9e00], [R6.64], P0 ;  /* 0x09e0000006027fae */ /* 0x0003e80008121848 */
[----:B------:R-:W3:Y:S04]  /*2e980*/  LDL.LU R10, [R1+0x658] ;  /* 0x00065800010a7983 */ /* 0x000ee80000300800 */
[----:B------:R-:W-:Y:S01]  /*2e990*/  STL [R1+0x5d0], R9 ;  /* 0x0005d00901007387 */ /* 0x000fe20000100800 */
[----:B-1----:R-:W-:Y:S01]  /*2e9a0*/  MOV R6, R9 ;  /* 0x0000000900067202 */ /* 0x002fe20000000f00 */
[----:B-----5:R-:W-:Y:S01]  /*2e9b0*/  IMAD.X R16, R16, 0x1, R0, P2 ;  /* 0x0000000110107824 */ /* 0x020fe200010e0600 */
[----:B------:R-:W-:-:S04]  /*2e9c0*/  IADD3 R11, P0, R11, R18, RZ ;  /* 0x000000120b0b7210 */ /* 0x000fc80007f1e0ff */
[----:B------:R1:W-:Y:S01]  /*2e9d0*/  STL [R1+0x5cc], R16 ;  /* 0x0005cc1001007387 */ /* 0x0003e20000100800 */
[----:B------:R-:W-:-:S05]  /*2e9e0*/  IMAD.MOV.U32 R7, RZ, RZ, R16 ;  /* 0x000000ffff077224 */ /* 0x000fca00078e0010 */
[----:B------:R5:W-:Y:S04]  /*2e9f0*/  LDGSTS.E [R2+0xb800], [R6.64], P1 ;  /* 0x0b80000006027fae */ /* 0x000be80008921848 */
[----:B-1----:R-:W4:Y:S04]  /*2ea00*/  LDL.LU R16, [R1+0x654] ;  /* 0x0006540001107983 */ /* 0x002f280000300800 */
[----:B------:R-:W4:Y:S04]  /*2ea10*/  LDL.LU R9, [R1+0x660] ;  /* 0x0006600001097983 */ /* 0x000f280000300800 */
[----:B------:R1:W-:Y:S01]  /*2ea20*/  STL [R1+0x5d8], R11 ;  /* 0x0005d80b01007387 */ /* 0x0003e20000100800 */
[----:B-----5:R-:W-:Y:S01]  /*2ea30*/  IMAD.MOV.U32 R6, RZ, RZ, R11 ;  /* 0x000000ffff067224 */ /* 0x020fe200078e000b */
[----:B--2---:R-:W-:-:S05]  /*2ea40*/  IADD3.X R17, R17, R0, RZ, P0, !PT ;  /* 0x0000000011117210 */ /* 0x004fca00007fe4ff */
[----:B------:R2:W-:Y:S04]  /*2ea50*/  STL [R1+0x5d4], R17 ;  /* 0x0005d41101007387 */ /* 0x0005e80000100800 */
[----:B-1----:R-:W5:Y:S01]  /*2ea60*/  LDL.LU R11, [R1+0x65c] ;  /* 0x00065c00010b7983 */ /* 0x002f620000300800 */
[----:B------:R-:W-:-:S05]  /*2ea70*/  MOV R7, R17 ;  /* 0x0000001100077202 */ /* 0x000fca0000000f00 */
[----:B------:R1:W-:Y:S01]  /*2ea80*/  LDGSTS.E [R2+0xba00], [R6.64], P1 ;  /* 0x0ba0000006027fae */ /* 0x0003e20008921848 */
[----:B---3--:R-:W-:-:S05]  /*2ea90*/  IADD3 R5, P0, R5, R18, RZ ;  /* 0x0000001205057210 */ /* 0x008fca0007f1e0ff */
[----:B------:R-:W-:Y:S01]  /*2eaa0*/  STL [R1+0x5e0], R5 ;  /* 0x0005e00501007387 */ /* 0x000fe20000100800 */
[----:B-1----:R-:W-:Y:S01]  /*2eab0*/  MOV R6, R5 ;  /* 0x0000000500067202 */ /* 0x002fe20000000f00 */
[----:B------:R-:W-:-:S04]  /*2eac0*/  IMAD.X R14, R14, 0x1, R0, P0 ;  /* 0x000000010e0e7824 */ /* 0x000fc800000e0600 */
[----:B------:R-:W-:Y:S01]  /*2ead0*/  IMAD.MOV.U32 R7, RZ, RZ, R14 ;  /* 0x000000ffff077224 */ /* 0x000fe200078e000e */
[----:B------:R1:W-:Y:S04]  /*2eae0*/  STL [R1+0x5dc], R14 ;  /* 0x0005dc0e01007387 */ /* 0x0003e80000100800 */
[----:B--2---:R-:W2:Y:S01]  /*2eaf0*/  LDL.LU R17, [R1+0x664] ;  /* 0x0006640001117983 */ /* 0x004ea20000300800 */
[----:B------:R-:W-:-:S03]  /*2eb00*/  ISETP.GT.AND P0, PT, R4, 0x1b, PT ;  /* 0x0000001b0400780c */ /* 0x000fc60003f04270 */
[----:B------:R3:W-:Y:S04]  /*2eb10*/  LDGSTS.E [R2+0xbc00], [R6.64], P1 ;  /* 0x0bc0000006027fae */ /* 0x0007e80008921848 */
[----:B-1----:R-:W2:Y:S01]  /*2eb20*/  LDL.LU R14, [R1+0x668] ;  /* 0x00066800010e7983 */ /* 0x002ea20000300800 */
[----:B------:R-:W-:-:S03]  /*2eb30*/  IADD3 R12, P2, R12, R18, RZ ;  /* 0x000000120c0c7210 */ /* 0x000fc60007f5e0ff */
[----:B------:R-:W2:Y:S01]  /*2eb40*/  LDL.LU R5, [R1+0x6d0] ;  /* 0x0006d00001057983 */ /* 0x000ea20000300800 */
[----:B------:R-:W-:-:S03]  /*2eb50*/  IADD3.X R15, R15, R0, RZ, P2, !PT ;  /* 0x000000000f0f7210 */ /* 0x000fc600017fe4ff */
[----:B------:R-:W-:Y:S01]  /*2eb60*/  STL [R1+0x5e8], R12 ;  /* 0x0005e80c01007387 */ /* 0x000fe20000100800 */
[----:B------:R-:W-:Y:S02]  /*2eb70*/  SEL R3, RZ, 0x4, !P0 ;  /* 0x00000004ff037807 */ /* 0x000fe40004000000 */
[----:B------:R-:W-:Y:S01]  /*2eb80*/  IADD3 R8, P2, R8, R18, RZ ;  /* 0x0000001208087210 */ /* 0x000fe20007f5e0ff */
[----:B------:R1:W-:Y:S01]  /*2eb90*/  STL [R1+0x5e4], R15 ;  /* 0x0005e40f01007387 */ /* 0x0003e20000100800 */
[----:B---3--:R-:W-:Y:S01]  /*2eba0*/  IMAD.MOV.U32 R6, RZ, RZ, R12 ;  /* 0x000000ffff067224 */ /* 0x008fe200078e000c */
[----:B------:R-:W-:Y:S02]  /*2ebb0*/  MOV R7, R15 ;  /* 0x0000000f00077202 */ /* 0x000fe40000000f00 */
[----:B------:R-:W-:-:S03]  /*2ebc0*/  SEL R3, R3, RZ, !P5 ;  /* 0x000000ff03037207 */ /* 0x000fc60006800000 */
[----:B------:R3:W-:Y:S04]  /*2ebd0*/  LDGSTS.E [R2+0xbe00], [R6.64], P1 ;  /* 0x0be0000006027fae */ /* 0x0007e80008921848 */
[----:B-1----:R-:W2:Y:S01]  /*2ebe0*/  LDL.LU R15, [R1+0x6cc] ;  /* 0x0006cc00010f7983 */ /* 0x002ea20000300800 */
[----:B------:R-:W-:-:S03]  /*2ebf0*/  ISETP.NE.U32.AND P0, PT, R3, RZ, PT ;  /* 0x000000ff0300720c */ /* 0x000fc60003f05070 */
[----:B------:R-:W2:Y:S01]  /*2ec00*/  LDL.LU R12, [R1+0x6d8] ;  /* 0x0006d800010c7983 */ /* 0x000ea20000300800 */
[----:B------:R-:W-:-:S03]  /*2ec10*/  IMAD.X R13, R13, 0x1, R0, P2 ;  /* 0x000000010d0d7824 */ /* 0x000fc600010e0600 */
[----:B------:R-:W-:Y:S01]  /*2ec20*/  STL [R1+0x650], R8 ;  /* 0x0006500801007387 */ /* 0x000fe20000100800 */
[----:B---3--:R-:W-:-:S03]  /*2ec30*/  IMAD.MOV.U32 R7, RZ, RZ, R13 ;  /* 0x000000ffff077224 */ /* 0x008fc600078e000d */
[----:B------:R1:W-:Y:S01]  /*2ec40*/  STL [R1+0x64c], R13 ;  /* 0x00064c0d01007387 */ /* 0x0003e20000100800 */
[----:B------:R-:W-:-:S03]  /*2ec50*/  IADD3 R10, P1, R10, R18, RZ ;  /* 0x000000120a0a7210 */ /* 0x000fc60007f3e0ff */
[----:B-1----:R-:W3:Y:S01]  /*2ec60*/  LDL.LU R13, [R1+0x6d4] ;  /* 0x0006d400010d7983 */ /* 0x002ee20000300800 */
[----:B------:R-:W-:-:S03]  /*2ec70*/  MOV R6, R8 ;  /* 0x0000000800067202 */ /* 0x000fc60000000f00 */
[----:B------:R-:W3:Y:S04]  /*2ec80*/  LDL.LU R8, [R1+0x6e0] ;  /* 0x0006e00001087983 */ /* 0x000ee80000300800 */
[----:B------:R1:W-:Y:S04]  /*2ec90*/  STL [R1+0x658], R10 ;  /* 0x0006580a01007387 */ /* 0x0003e80000100800 */
[----:B------:R1:W-:Y:S02]  /*2eca0*/  LDGSTS.E [R2+0xd800], [R6.64], P0 ;  /* 0x0d80000006027fae */ /* 0x0003e40008121848 */
[----:B-1----:R-:W-:Y:S01]  /*2ecb0*/  IMAD.MOV.U32 R6, RZ, RZ, R10 ;  /* 0x000000ffff067224 */ /* 0x002fe200078e000a */
[----:B----4-:R-:W-:-:S02]  /*2ecc0*/  IADD3.X R16, R16, R0, RZ, P1, !PT ;  /* 0x0000000010107210 */ /* 0x010fc40000ffe4ff */
[----:B------:R-:W-:-:S03]  /*2ecd0*/  IADD3 R9, P1, R9, R18, RZ ;  /* 0x0000001209097210 */ /* 0x000fc60007f3e0ff */
[----:B------:R-:W-:Y:S01]  /*2ece0*/  STL [R1+0x654], R16 ;  /* 0x0006541001007387 */ /* 0x000fe20000100800 */
[----:B------:R-:W-:-:S03]  /*2ecf0*/  MOV R7, R16 ;  /* 0x0000001000077202 */ /* 0x000fc60000000f00 */
[----:B------:R-:W4:Y:S04]  /*2ed00*/  LDL.LU R10, [R1+0x6dc] ;  /* 0x0006dc00010a7983 */ /* 0x000f280000300800 */
[----:B------:R1:W-:Y:S04]  /*2ed10*/  LDGSTS.E [R2+0xda00], [R6.64], P0 ;  /* 0x0da0000006027fae */ /* 0x0003e80008121848 */
[----:B------:R-:W-:Y:S01]  /*2ed20*/  STL [R1+0x660], R9 ;  /* 0x0006600901007387 */ /* 0x000fe20000100800 */
[----:B-----5:R-:W-:Y:S01]  /*2ed30*/  IMAD.X R11, R11, 0x1, R0, P1 ;  /* 0x000000010b0b7824 */ /* 0x020fe200008e0600 */
[----:B-1----:R-:W-:-:S03]  /*2ed40*/  MOV R6, R9 ;  /* 0x0000000900067202 */ /* 0x002fc60000000f00 */
[----:B------:R-:W-:Y:S01]  /*2ed50*/  IMAD.MOV.U32 R7, RZ, RZ, R11 ;  /* 0x000000ffff077224 */ /* 0x000fe200078e000b */
[----:B------:R1:W-:Y:S01]  /*2ed60*/  STL [R1+0x65c], R11 ;  /* 0x00065c0b01007387 */ /* 0x0003e20000100800 */
[----:B------:R-:W-:-:S03]  /*2ed70*/  ISETP.GT.AND P1, PT, R4, 0x1f, PT ;  /* 0x0000001f0400780c */ /* 0x000fc60003f24270 */
[----:B------:R5:W-:Y:S04]  /*2ed80*/  LDGSTS.E [R2+0xdc00], [R6.64], P0 ;  /* 0x0dc0000006027fae */ /* 0x000be80008121848 */
[----:B-1----:R-:W4:Y:S04]  /*2ed90*/  LDL.LU R11, [R1+0x6e4] ;  /* 0x0006e400010b7983 */ /* 0x002f280000300800 */
[----:B------:R-:W4:Y:S01]  /*2eda0*/  LDL.LU R9, [R1+0x6e8] ;  /* 0x0006e80001097983 */ /* 0x000f220000300800 */
[----:B------:R-:W-:-:S03]  /*2edb0*/  SEL R3, RZ, 0x4, !P1 ;  /* 0x00000004ff037807 */ /* 0x000fc60004800000 */
[----:B------:R-:W4:Y:S01]  /*2edc0*/  LDL.LU R16, [R1+0x750] ;  /* 0x0007500001107983 */ /* 0x000f220000300800 */
[----:B------:R-:W-:-:S04]  /*2edd0*/  SEL R3, R3, RZ, !P5 ;  /* 0x000000ff03037207 */ /* 0x000fc80006800000 */
[----:B------:R-:W-:Y:S02]  /*2ede0*/  ISETP.NE.U32.AND P1, PT, R3, RZ, PT ;  /* 0x000000ff0300720c */ /* 0x000fe40003f25070 */
[----:B--2---:R-:W-:-:S04]  /*2edf0*/  IADD3 R14, P2, R14, R18, RZ ;  /* 0x000000120e0e7210 */ /* 0x004fc80007f5e0ff */
[----:B------:R-:W-:Y:S01]  /*2ee00*/  IADD3.X R17, R17, R0, RZ, P2, !PT ;  /* 0x0000000011117210 */ /* 0x000fe200017fe4ff */
[----:B-----5:R-:W-:Y:S01]  /*2ee10*/  IMAD.MOV.U32 R6, RZ, RZ, R14 ;  /* 0x000000ffff067224 */ /* 0x020fe200078e000e */
[----:B------:R-:W-:Y:S02]  /*2ee20*/  IADD3 R5, P2, R5, R18, RZ ;  /* 0x0000001205057210 */ /* 0x000fe40007f5e0ff */
[----:B------:R-:W-:Y:S01]  /*2ee30*/  MOV R7, R17 ;  /* 0x0000001100077202 */ /* 0x000fe20000000f00 */
[----:B------:R-:W-:Y:S04]  /*2ee40*/  STL [R1+0x668], R14 ;  /* 0x0006680e01007387 */ /* 0x000fe80000100800 */
[----:B------:R1:W-:Y:S04]  /*2ee50*/  STL [R1+0x664], R17 ;  /* 0x0006641101007387 */ /* 0x0003e80000100800 */
[----:B------:R2:W-:Y:S04]  /*2ee60*/  LDGSTS.E [R2+0xde00], [R6.64], P0 ;  /* 0x0de0000006027fae */ /* 0x0005e80008121848 */
[----:B-1----:R-:W5:Y:S01]  /*2ee70*/  LDL.LU R17, [R1+0x74c] ;  /* 0x00074c0001117983 */ /* 0x002f620000300800 */
[----:B------:R-:W-:-:S03]  /*2ee80*/  IMAD.X R15, R15, 0x1, R0, P2 ;  /* 0x000000010f0f7824 */ /* 0x000fc600010e0600 */
[----:B------:R-:W5:Y:S01]  /*2ee90*/  LDL.LU R14, [R1+0x758] ;  /* 0x00075800010e7983 */ /* 0x000f620000300800 */
[----:B------:R-:W-:-:S03]  /*2eea0*/  IADD3 R12, P0, R12, R18, RZ ;  /* 0x000000120c0c7210 */ /* 0x000fc60007f1e0ff */
[----:B------:R-:W-:Y:S01]  /*2eeb0*/  STL [R1+0x6d0], R5 ;  /* 0x0006d00501007387 */ /* 0x000fe20000100800 */
[----:B--2---:R-:W-:Y:S01]  /*2eec0*/  MOV R6, R5 ;  /* 0x0000000500067202 */ /* 0x004fe20000000f00 */
[----:B------:R-:W-:Y:S02]  /*2eed0*/  IMAD.MOV.U32 R7, RZ, RZ, R15 ;  /* 0x000000ffff077224 */ /* 0x000fe400078e000f */
[----:B------:R1:W-:Y:S04]  /*2eee0*/  STL [R1+0x6cc], R15 ;  /* 0x0006cc0f01007387 */ /* 0x0003e80000100800 */
[----:B------:R2:W-:Y:S04]  /*2eef0*/  LDGSTS.E [R2+0xf800], [R6.64], P1 ;  /* 0x0f80000006027fae */ /* 0x0005e80008921848 */
[----:B-1----:R-:W5:Y:S04]  /*2ef00*/  LDL.LU R15, [R1+0x754] ;  /* 0x00075400010f7983 */ /* 0x002f680000300800 */
[----:B------:R-:W5:Y:S01]  /*2ef10*/  LDL.LU R5, [R1+0x760] ;  /* 0x0007600001057983 */ /* 0x000f620000300800 */
[----:B---3--:R-:W-:Y:S01]  /*2ef20*/  IADD3.X R13, R13, R0, RZ, P0, !PT ;  /* 0x000000000d0d7210 */ /* 0x008fe200007fe4ff */
[----:B--2---:R-:W-:-:S02]  /*2ef30*/  IMAD.MOV.U32 R6, RZ, RZ, R12 ;  /* 0x000000ffff067224 */ /* 0x004fc400078e000c */
[----:B------:R1:W-:Y:S04]  /*2ef40*/  STL [R1+0x6d8], R12 ;  /* 0x0006d80c01007387 */ /* 0x0003e80000100800 */
[----:B------:R2:W-:Y:S01]  /*2ef50*/  STL [R1+0x6d4], R13 ;  /* 0x0006d40d01007387 */ /* 0x0005e20000100800 */
[----:B------:R-:W-:-:S03]  /*2ef60*/  IADD3 R8, P0, R8, R18, RZ ;  /* 0x0000001208087210 */ /* 0x000fc60007f1e0ff */
[----:B-1----:R-:W3:Y:S01]  /*2ef70*/  LDL.LU R12, [R1+0x75c] ;  /* 0x00075c00010c7983 */ /* 0x002ee20000300800 */
[----:B------:R-:W-:-:S03]  /*2ef80*/  MOV R7, R13 ;  /* 0x0000000d00077202 */ /* 0x000fc60000000f00 */
[----:B------:R-:W-:Y:S04]  /*2ef90*/  STL [R1+0x6e0], R8 ;  /* 0x0006e00801007387 */ /* 0x000fe80000100800 */
[----:B------:R1:W-:Y:S02]  /*2efa0*/  LDGSTS.E [R2+0xfa00], [R6.64], P1 ;  /* 0x0fa0000006027fae */ /* 0x0003e40008921848 */
[----:B-1----:R-:W-:Y:S01]  /*2efb0*/  MOV R6, R8 ;  /* 0x0000000800067202 */ /* 0x002fe20000000f00 */
[----:B----4-:R-:W-:-:S04]  /*2efc0*/  IMAD.X R10, R10, 0x1, R0, P0 ;  /* 0x000000010a0a7824 */ /* 0x010fc800000e0600 */
[----:B------:R-:W-:Y:S01]  /*2efd0*/  IMAD.MOV.U32 R7, RZ, RZ, R10 ;  /* 0x000000ffff077224 */ /* 0x000fe200078e000a */
[----:B------:R1:W-:Y:S04]  /*2efe0*/  STL [R1+0x6dc], R10 ;  /* 0x0006dc0a01007387 */ /* 0x0003e80000100800 */
[----:B--2---:R-:W2:Y:S04]  /*2eff0*/  LDL.LU R13, [R1+0x764] ;  /* 0x00076400010d7983 */ /* 0x004ea80000300800 */
[----:B------:R4:W-:Y:S04]  /*2f000*/  LDGSTS.E [R2+0xfc00], [R6.64], P1 ;  /* 0x0fc0000006027fae */ /* 0x0009e80008921848 */
[----:B-1----:R-:W2:Y:S04]  /*2f010*/  LDL.LU R10, [R1+0x768] ;  /* 0x00076800010a7983 */ /* 0x002ea80000300800 */
[----:B------:R-:W2:Y:S01]  /*2f020*/  LDL.LU R8, [R1+0x7d0] ;  /* 0x0007d00001087983 */ /* 0x000ea20000300800 */
[----:B------:R-:W-:-:S04]  /*2f030*/  IADD3 R9, P2, R9, R18, RZ ;  /* 0x0000001209097210 */ /* 0x000fc80007f5e0ff */
[----:B------:R-:W-:Y:S01]  /*2f040*/  IADD3.X R11, R11, R0, RZ, P2, !PT ;  /* 0x000000000b0b7210 */ /* 0x000fe200017fe4ff */
[----:B------:R-:W-:Y:S03]  /*2f050*/  STL [R1+0x6e8], R9 ;  /* 0x0006e80901007387 */ /* 0x000fe60000100800 */
[----:B----4-:R-:W-:Y:S01]  /*2f060*/  MOV R7, R11 ;  /* 0x0000000b00077202 */ /* 0x010fe20000000f00 */
[----:B------:R1:W-:Y:S04]  /*2f070*/  STL [R1+0x6e4], R11 ;  /* 0x0006e40b01007387 */ /* 0x0003e80000100800 */
[----:B-1----:R-:W4:Y:S01]  /*2f080*/  LDL.LU R11, [R1+0x7cc] ;  /* 0x0007cc00010b7983 */ /* 0x002f220000300800 */
[----:B------:R-:W-:Y:S01]  /*2f090*/  ISETP.GT.AND P0, PT, R4, 0x23, PT ;  /* 0x000000230400780c */ /* 0x000fe20003f04270 */
[----:B------:R-:W-:Y:S01]  /*2f0a0*/  IMAD.MOV.U32 R6, RZ, RZ, R9 ;  /* 0x000000ffff067224 */ /* 0x000fe200078e0009 */
[----:B------:R-:W-:Y:S01]  /*2f0b0*/  IADD3 R16, P2, R16, R18, RZ ;  /* 0x0000001210107210 */ /* 0x000fe20007f5e0ff */
[----:B------:R-:W4:Y:S01]  /*2f0c0*/  LDL.LU R9, [R1+0x7d8] ;  /* 0x0007d80001097983 */ /* 0x000f220000300800 */
[----:B------:R-:W-:-:S03]  /*2f0d0*/  SEL R3, RZ, 0x4, !P0 ;  /* 0x00000004ff037807 */ /* 0x000fc60004000000 */
[----:B------:R1:W-:Y:S01]  /*2f0e0*/  LDGSTS.E [R2+0xfe00], [R6.64], P1 ;  /* 0x0fe0000006027fae */ /* 0x0003e20008921848 */
[----:B------:R-:W-:-:S04]  /*2f0f0*/  SEL R3, R3, RZ, !P5 ;  /* 0x000000ff03037207 */ /* 0x000fc80006800000 */
[----:B------:R-:W-:Y:S01]  /*2f100*/  ISETP.NE.U32.AND P0, PT, R3, RZ, PT ;  /* 0x000000ff0300720c */ /* 0x000fe20003f05070 */
[----:B------:R-:W-:Y:S01]  /*2f110*/  STL [R1+0x750], R16 ;  /* 0x0007501001007387 */ /* 0x000fe20000100800 */
[----:B-1----:R-:W-:Y:S01]  /*2f120*/  MOV R6, R16 ;  /* 0x0000001000067202 */ /* 0x002fe20000000f00 */
[----:B-----5:R-:W-:Y:S01]  /*2f130*/  IMAD.X R17, R17, 0x1, R0, P2 ;  /* 0x0000000111117824 */ /* 0x020fe200010e0600 */
[----:B------:R-:W-:-:S04]  /*2f140*/  IADD3 R14, P1, R14, R18, RZ ;  /* 0x000000120e0e7210 */ /* 0x000fc80007f3e0ff */
[----:B------:R1:W-:Y:S01]  /*2f150*/  STL [R1+0x74c], R17 ;  /* 0x00074c1101007387 */ /* 0x0003e20000100800 */
[----:B------:R-:W-:-:S03]  /*2f160*/  IMAD.MOV.U32 R7, RZ, RZ, R17 ;  /* 0x000000ffff077224 */ /* 0x000fc600078e0011 */
[----:B------:R-:W5:Y:S04]  /*2f170*/  LDL.LU R20, [R1+0x7d4] ;  /* 0x0007d40001147983 */ /* 0x000f680000300800 */
[----:B------:R1:W-:Y:S04]  /*2f180*/  LDGSTS.E [R2+0x11800], [R6.64], P0 ;  /* 0x1180000006027fae */ /* 0x0003e80008121848 */
[----:B-1----:R-:W5:Y:S01]  /*2f190*/  LDL.LU R17, [R1+0x7e0] ;  /* 0x0007e00001117983 */ /* 0x002f620000300800 */
[----:B------:R-:W-:Y:S02]  /*2f1a0*/  IADD3.X R15, R15, R0, RZ, P1, !PT ;  /* 0x000000000f0f7210 */ /* 0x000fe40000ffe4ff */
[----:B------:R-:W-:Y:S01]  /*2f1b0*/  IADD3 R5, P1, R5, R18, RZ ;  /* 0x0000001205057210 */ /* 0x000fe20007f3e0ff */
[----:B------:R-:W-:Y:S04]  /*2f1c0*/  STL [R1+0x758], R14 ;  /* 0x0007580e01007387 */ /* 0x000fe80000100800 */
[----:B------:R1:W-:Y:S01]  /*2f1d0*/  STL [R1+0x754], R15 ;  /* 0x0007540f01007387 */ /* 0x0003e20000100800 */
[----:B------:R-:W-:-:S03]  /*2f1e0*/  MOV R7, R15 ;  /* 0x0000000f00077202 */ /* 0x000fc60000000f00 */
[----:B------:R-:W5:Y:S01]  /*2f1f0*/  LDL.LU R19, [R1+0x7dc] ;  /* 0x0007dc0001137983 */ /* 0x000f620000300800 */
[----:B---3--:R-:W-:-:S03]  /*2f200*/  IMAD.X R12, R12, 0x1, R0, P1 ;  /* 0x000000010c0c7824 */ /* 0x008fc600008e0600 */
[----:B------:R3:W-:Y:S04]  /*2f210*/  STL [R1+0x760], R5 ;  /* 0x0007600501007387 */ /* 0x0007e80000100800 */
[----:B------:R3:W-:Y:S04]  /*2f220*/  STL [R1+0x75c], R12 ;  /* 0x00075c0c01007387 */ /* 0x0007e80000100800 */
[----:B------:R-:W5:Y:S04]  /*2f230*/  LDL.LU R16, [R1+0x7e4] ;  /* 0x0007e40001107983 */ /* 0x000f680000300800 */
[----:B-1----:R-:W5:Y:S01]  /*2f240*/  LDL.LU R15, [R1+0x7e8] ;  /* 0x0007e800010f7983 */ /* 0x002f620000300800 */
[----:B------:R-:W-:-:S03]  /*2f250*/  IMAD.MOV.U32 R6, RZ, RZ, R14 ;  /* 0x000000ffff067224 */ /* 0x000fc600078e000e */
[----:B------:R-:W5:Y:S04]  /*2f260*/  LDL.LU R14, [R1+0x84c] ;  /* 0x00084c00010e7983 */ /* 0x000f680000300800 */
[----:B------:R1:W-:Y:S02]  /*2f270*/  LDGSTS.E [R2+0x11a00], [R6.64], P0 ;  /* 0x11a0000006027fae */ /* 0x0003e40008121848 */
[----:B-1----:R-:W-:Y:S01]  /*2f280*/  MOV R6, R5 ;  /* 0x0000000500067202 */ /* 0x002fe20000000f00 */
[----:B------:R-:W-:Y:S01]  /*2f290*/  IMAD.MOV.U32 R7, RZ, RZ, R12 ;  /* 0x000000ffff077224 */ /* 0x000fe200078e000c */
[----:B---3--:R-:W5:Y:S04]  /*2f2a0*/  LDL.LU R5, [R1+0x850] ;  /* 0x0008500001057983 */ /* 0x008f680000300800 */
[----:B------:R-:W5:Y:S04]  /*2f2b0*/  LDL.LU R12, [R1+0x858] ;  /* 0x00085800010c7983 */ /* 0x000f680000300800 */
[----:B------:R1:W-:Y:S01]  /*2f2c0*/  LDGSTS.E [R2+0x11c00], [R6.64], P0 ;  /* 0x11c0000006027fae */ /* 0x0003e20008121848 */
[----:B--2---:R-:W-:-:S04]  /*2f2d0*/  IADD3 R10, P2, R10, R18, RZ ;  /* 0x000000120a0a7210 */ /* 0x004fc80007f5e0ff */
[----:B------:R-:W-:Y:S02]  /*2f2e0*/  IADD3.X R13, R13, R0, RZ, P2, !PT ;  /* 0x000000000d0d7210 */ /* 0x000fe400017fe4ff */
[----:B------:R-:W-:Y:S01]  /*2f2f0*/  IADD3 R8, P2, R8, R18, RZ ;  /* 0x0000001208087210 */ /* 0x000fe20007f5e0ff */
[----:B------:R-:W-:Y:S01]  /*2f300*/  STL [R1+0x768], R10 ;  /* 0x0007680a01007387 */ /* 0x000fe20000100800 */
[----:B-1----:R-:W-:Y:S01]  /*2f310*/  IMAD.MOV.U32 R6, RZ, RZ, R10 ;  /* 0x000000ffff067224 */ /* 0x002fe200078e000a */
[----:B------:R-:W-:Y:S02]  /*2f320*/  MOV R7, R13 ;  /* 0x0000000d00077202 */ /* 0x000fe40000000f00 */
[----:B------:R1:W-:Y:S04]  /*2f330*/  STL [R1+0x764], R13 ;  /* 0x0007640d01007387 */ /* 0x0003e80000100800 */
[----:B------:R2:W-:Y:S04]  /*2f340*/  LDGSTS.E [R2+0x11e00], [R6.64], P0 ;  /* 0x11e0000006027fae */ /* 0x0005e80008121848 */
[----:B-1----:R-:W3:Y:S04]  /*2f350*/  LDL.LU R13, [R1+0x854] ;  /* 0x00085400010d7983 */ /* 0x002ee80000300800 */
[----:B------:R-:W3:Y:S04]  /*2f360*/  LDL.LU R10, [R1+0x860] ;  /* 0x00086000010a7983 */ /* 0x000ee80000300800 */
[----:B------:R-:W-:Y:S01]  /*2f370*/  STL [R1+0x7d0], R8 ;  /* 0x0007d00801007387 */ /* 0x000fe20000100800 */
[----:B----4-:R-:W-:-:S04]  /*2f380*/  IMAD.X R11, R11, 0x1, R0, P2 ;  /* 0x000000010b0b7824 */ /* 0x010fc800010e0600 */
[----:B--2---:R-:W-:Y:S01]  /*2f390*/  IMAD.MOV.U32 R7, RZ, RZ, R11 ;  /* 0x000000ffff077224 */ /* 0x004fe200078e000b */
[----:B------:R1:W-:Y:S04]  /*2f3a0*/  STL [R1+0x7cc], R11 ;  /* 0x0007cc0b01007387 */ /* 0x0003e80000100800 */
[----:B-1----:R-:W2:Y:S01]  /*2f3b0*/  LDL.LU R11, [R1+0x85c] ;  /* 0x00085c00010b7983 */ /* 0x002ea20000300800 */
[----:B------:R-:W-:-:S04]  /*2f3c0*/  ISETP.GT.AND P1, PT, R4, 0x27, PT ;  /* 0x000000270400780c */ /* 0x000fc80003f24270 */
[----:B------:R-:W-:-:S04]  /*2f3d0*/  SEL R3, RZ, 0x4, !P1 ;  /* 0x00000004ff037807 */ /* 0x000fc80004800000 */
[----:B------:R-:W-:-:S04]  /*2f3e0*/  SEL R3, R3, RZ, !P5 ;  /* 0x000000ff03037207 */ /* 0x000fc80006800000 */
[----:B------:R-:W-:Y:S02]  /*2f3f0*/  ISETP.NE.U32.AND P1, PT, R3, RZ, PT ;  /* 0x000000ff0300720c */ /* 0x000fe40003f25070 */
[----:B------:R-:W-:Y:S02]  /*2f400*/  IADD3 R9, P0, R9, R18, RZ ;  /* 0x0000001209097210 */ /* 0x000fe40007f1e0ff */
[----:B------:R-:W-:Y:S02]  /*2f410*/  MOV R6, R8 ;  /* 0x0000000800067202 */ /* 0x000fe40000000f00 */
[----:B------:R-:W4:Y:S04]  /*2f420*/  LDL.LU R8, [R1+0x868] ;  /* 0x0008680001087983 */ /* 0x000f280000300800 */
[----:B------:R1:W-:Y:S04]  /*2f430*/  STL [R1+0x7d8], R9 ;  /* 0x0007d80901007387 */ /* 0x0003e80000100800 */
[----:B------:R1:W-:Y:S01]  /*2f440*/  LDGSTS.E [R2+0x13800], [R6.64], P1 ;  /* 0x1380000006027fae */ /* 0x0003e20008921848 */
[----:B-----5:R-:W-:-:S02]  /*2f450*/  IADD3.X R20, R20, R0, RZ, P0, !PT ;  /* 0x0000000014147210 */ /* 0x020fc400007fe4ff */
[----:B------:R-:W-:Y:S01]  /*2f460*/  IADD3 R17, P0, R17, R18, RZ ;  /* 0x0000001211117210 */ /* 0x000fe20007f1e0ff */
[----:B-1----:R-:W-:Y:S01]  /*2f470*/  IMAD.MOV.U32 R6, RZ, RZ, R9 ;  /* 0x000000ffff067224 */ /* 0x002fe200078e0009 */
[----:B------:R-:W-:Y:S01]  /*2f480*/  MOV R7, R20 ;  /* 0x0000001400077202 */ /* 0x000fe20000000f00 */
[----:B------:R-:W-:Y:S04]  /*2f490*/  STL [R1+0x7d4], R20 ;  /* 0x0007d41401007387 */ /* 0x000fe80000100800 */
[----:B------:R-:W5:Y:S04]  /*2f4a0*/  LDL.LU R9, [R1+0x864] ;  /* 0x0008640001097983 */ /* 0x000f680000300800 */
[----:B------:R1:W-:Y:S01]  /*2f4b0*/  LDGSTS.E [R2+0x13a00], [R6.64], P1 ;  /* 0x13a0000006027fae */ /* 0x0003e20008921848 */
[----:B------:R-:W-:Y:S01]  /*2f4c0*/  IMAD.X R19, R19, 0x1, R0, P0 ;  /* 0x0000000113137824 */ /* 0x000fe200000e0600 */
[----:B-1----:R-:W-:-:S03]  /*2f4d0*/  MOV R6, R17 ;  /* 0x0000001100067202 */ /* 0x002fc60000000f00 */
[----:B------:R-:W-:-:S05]  /*2f4e0*/  IMAD.MOV.U32 R7, RZ, RZ, R19 ;  /* 0x000000ffff077224 */ /* 0x000fca00078e0013 */
[----:B------:R1:W-:Y:S01]  /*2f4f0*/  LDGSTS.E [R2+0x13c00], [R6.64], P1 ;  /* 0x13c0000006027fae */ /* 0x0003e20008921848 */
[----:B------:R-:W-:-:S04]  /*2f500*/  IADD3 R15, P2, R15, R18, RZ ;  /* 0x000000120f0f7210 */ /* 0x000fc80007f5e0ff */
[----:B------:R-:W-:Y:S01]  /*2f510*/  IADD3.X R16, R16, R0, RZ, P2, !PT ;  /* 0x0000000010107210 */ /* 0x000fe200017fe4ff */
[----:B-1----:R-:W-:-:S03]  /*2f520*/  IMAD.MOV.U32 R6, RZ, RZ, R15 ;  /* 0x000000ffff067224 */ /* 0x002fc600078e000f */
[----:B------:R-:W-:Y:S01]  /*2f530*/  MOV R7, R16 ;  /* 0x0000001000077202 */ /* 0x000fe20000000f00 */
[----:B------:R-:W-:Y:S04]  /*2f540*/  STL [R1+0x7e0], R17 ;  /* 0x0007e01101007387 */ /* 0x000fe80000100800 */
[----:B------:R1:W-:Y:S01]  /*2f550*/  LDGSTS.E [R2+0x13e00], [R6.64], P1 ;  /* 0x13e0000006027fae */ /* 0x0003e20008921848 */
[-C--:B------:R-:W-:Y:S02]  /*2f560*/  IADD3 R5, P2, R5, R18.reuse, RZ ;  /* 0x0000001205057210 */ /* 0x080fe40007f5e0ff */
[----:B------:R-:W-:-:S03]  /*2f570*/  IADD3 R12, P1, R12, R18, RZ ;  /* 0x000000120c0c7210 */ /* 0x000fc60007f3e0ff */
[----:B------:R-:W-:Y:S01]  /*2f580*/  IMAD.X R14, R14, 0x1, R0, P2 ;  /* 0x000000010e0e7824 */ /* 0x000fe200010e0600 */
[----:B------:R-:W-:Y:S01]  /*2f590*/  STL [R1+0x7dc], R19 ;  /* 0x0007dc1301007387 */ /* 0x000fe20000100800 */
[----:B-1----:R-:W-:-:S03]  /*2f5a0*/  MOV R6, R5 ;  /* 0x0000000500067202 */ /* 0x002fc60000000f00 */
[----:B------:R-:W-:Y:S01]  /*2f5b0*/  STL [R1+0x7e8], R15 ;  /* 0x0007e80f01007387 */ /* 0x000fe20000100800 */
[----:B------:R-:W-:-:S03]  /*2f5c0*/  IMAD.MOV.U32 R7, RZ, RZ, R14 ;  /* 0x000000ffff077224 */ /* 0x000fc600078e000e */
[----:B------:R-:W-:Y:S04]  /*2f5d0*/  STL [R1+0x7e4], R16 ;  /* 0x0007e41001007387 */ /* 0x000fe80000100800 */
[----:B------:R1:W-:Y:S04]  /*2f5e0*/  STL [R1+0x850], R5 ;  /* 0x0008500501007387 */ /* 0x0003e80000100800 */
[----:B------:R1:W-:Y:S04]  /*2f5f0*/  STL [R1+0x84c], R14 ;  /* 0x00084c0e01007387 */ /* 0x0003e80000100800 */
[----:B-1----:R-:W5:Y:S04]  /*2f600*/  LDL.LU R5, [R1+0x8d0] ;  /* 0x0008d00001057983 */ /* 0x002f680000300800 */
[----:B------:R-:W5:Y:S04]  /*2f610*/  LDL.LU R14, [R1+0x8d8] ;  /* 0x0008d800010e7983 */ /* 0x000f680000300800 */
[----:B------:R-:W-:Y:S01]  /*2f620*/  STL [R1+0x858], R12 ;  /* 0x0008580c01007387 */ /* 0x000fe20000100800 */
[----:B---3--:R-:W-:-:S02]  /*2f630*/  IADD3.X R13, R13, R0, RZ, P1, !PT ;  /* 0x000000000d0d7210 */ /* 0x008fc40000ffe4ff */
[----:B------:R-:W-:-:S03]  /*2f640*/  IADD3 R10, P1, R10, R18, RZ ;  /* 0x000000120a0a7210 */ /* 0x000fc60007f3e0ff */
[----:B------:R-:W-:Y:S04]  /*2f650*/  STL [R1+0x854], R13 ;  /* 0x0008540d01007387 */ /* 0x000fe80000100800 */
[----:B------:R-:W3:Y:S04]  /*2f660*/  LDL.LU R16, [R1+0x8cc] ;  /* 0x0008cc0001107983 */ /* 0x000ee80000300800 */
[----:B------:R-:W-:Y:S01]  /*2f670*/  STL [R1+0x860], R10 ;  /* 0x0008600a01007387 */ /* 0x000fe20000100800 */
[----:B--2---:R-:W-:-:S05]  /*2f680*/  IMAD.X R11, R11, 0x1, R0, P1 ;  /* 0x000000010b0b7824 */ /* 0x004fca00008e0600 */
[----:B------:R1:W-:Y:S04]  /*2f690*/  STL [R1+0x85c], R11 ;  /* 0x00085c0b01007387 */ /* 0x0003e80000100800 */
[----:B------:R-:W2:Y:S01]  /*2f6a0*/  LDL.LU R23, [R1+0x8d4] ;  /* 0x0008d40001177983 */ /* 0x000ea20000300800 */
[----:B------:R-:W-:-:S04]  /*2f6b0*/  ISETP.GT.AND P0, PT, R4, 0x2b, PT ;  /* 0x0000002b0400780c */ /* 0x000fc80003f04270 */
[----:B------:R-:W-:-:S04]  /*2f6c0*/  SEL R3, RZ, 0x4, !P0 ;  /* 0x00000004ff037807 */ /* 0x000fc80004000000 */
[----:B------:R-:W-:-:S04]  /*2f6d0*/  SEL R3, R3, RZ, !P5 ;  /* 0x000000ff03037207 */ /* 0x000fc80006800000 */
[----:B------:R-:W-:Y:S01]  /*2f6e0*/  ISETP.NE.U32.AND P0, PT, R3, RZ, PT ;  /* 0x000000ff0300720c */ /* 0x000fe20003f05070 */
[----:B------:R-:W-:Y:S01]  /*2f6f0*/  IMAD.MOV.U32 R48, RZ, RZ, R101 ;  /* 0x000000ffff307224 */ /* 0x000fe200078e0065 */
[----:B----4-:R-:W-:Y:S01]  /*2f700*/  IADD3 R8, P1, R8, R18, RZ ;  /* 0x0000001208087210 */ /* 0x010fe20007f3e0ff */
[----:B------:R-:W4:Y:S01]  /*2f710*/  S2R R101, SR_TID.X ;  /* 0x0000000000657919 */ /* 0x000f220000002100 */
[----:B------:R-:W-:-:S03]  /*2f720*/  MOV R49, R100 ;  /* 0x0000006400317202 */ /* 0x000fc60000000f00 */
[----:B------:R1:W-:Y:S06]  /*2f730*/  STL [R1+0x868], R8 ;  /* 0x0008680801007387 */ /* 0x0003ec0000100800 */
[----:B------:R1:W-:Y:S01]  /*2f740*/  LDGSTS.E [R2+0x15800], [R6.64], P0 ;  /* 0x1580000006027fae */ /* 0x0003e20008121848 */
[----:B------:R-:W-:Y:S01]  /*2f750*/  IMAD.MOV.U32 R50, RZ, RZ, R97 ;  /* 0x000000ffff327224 */ /* 0x000fe200078e0061 */
[----:B------:R-:W-:Y:S01]  /*2f760*/  MOV R51, R96 ;  /* 0x0000006000337202 */ /* 0x000fe20000000f00 */
[----:B-1----:R-:W-:Y:S01]  /*2f770*/  IMAD.MOV.U32 R6, RZ, RZ, R12 ;  /* 0x000000ffff067224 */ /* 0x002fe200078e000c */
[----:B------:R-:W-:-:S02]  /*2f780*/  MOV R7, R13 ;  /* 0x0000000d00077202 */ /* 0x000fc40000000f00 */
[----:B-----5:R-:W-:-:S03]  /*2f790*/  IADD3.X R9, R9, R0, RZ, P1, !PT ;  /* 0x0000000009097210 */ /* 0x020fc60000ffe4ff */
[----:B------:R1:W-:Y:S04]  /*2f7a0*/  LDGSTS.E [R2+0x15a00], [R6.64], P0 ;  /* 0x15a0000006027fae */ /* 0x0003e80008121848 */
[----:B------:R-:W-:Y:S04]  /*2f7b0*/  STL [R1+0x864], R9 ;  /* 0x0008640901007387 */ /* 0x000fe80000100800 */
[----:B------:R-:W5:Y:S01]  /*2f7c0*/  LDL.LU R22, [R1+0x8dc] ;  /* 0x0008dc0001167983 */ /* 0x000f620000300800 */
[----:B-1----:R-:W-:Y:S01]  /*2f7d0*/  IMAD.MOV.U32 R7, RZ, RZ, R11 ;  /* 0x000000ffff077224 */ /* 0x002fe200078e000b */
[----:B------:R-:W-:-:S02]  /*2f7e0*/  MOV R6, R10 ;  /* 0x0000000a00067202 */ /* 0x000fc40000000f00 */
[----:B------:R-:W5:Y:S01]  /*2f7f0*/  LDL.LU R11, [R1+0x8e0] ;  /* 0x0008e000010b7983 */ /* 0x000f620000300800 */
[----:B------:R-:W-:Y:S01]  /*2f800*/  ISETP.GT.AND P1, PT, R4, 0x2f, PT ;  /* 0x0000002f0400780c */ /* 0x000fe20003f24270 */
[----:B------:R-:W-:Y:S02]  /*2f810*/  HMMA.1688.F32.TF32 R24, R248, R114, R48 ;  /* 0x00000072f818723c */ /* 0x000fe40000081030 */
[----:B------:R-:W5:Y:S04]  /*2f820*/  LDL.LU R19, [R1+0x8e4] ;  /* 0x0008e40001137983 */ /* 0x000f680000300800 */
[----:B------:R1:W-:Y:S04]  /*2f830*/  LDGSTS.E [R2+0x15c00], [R6.64], P0 ;  /* 0x15c0000006027fae */ /* 0x0003e80008121848 */
[----:B------:R-:W5:Y:S01]  /*2f840*/  LDL.LU R15, [R1+0x8e8] ;  /* 0x0008e800010f7983 */ /* 0x000f620000300800 */
[----:B------:R-:W-:-:S02]  /*2f850*/  SEL R3, RZ, 0x4, !P1 ;  /* 0x00000004ff037807 */ /* 0x000fc40004800000 */
[----:B----4-:R-:W-:Y:S01]  /*2f860*/  LOP3.LUT R12, R101, 0x3f, RZ, 0xc0, !PT ;  /* 0x0000003f650c7812 */ /* 0x010fe200078ec0ff */
[----:B------:R-:W4:Y:S01]  /*2f870*/  LDL.LU R17, [R1+0x950] ;  /* 0x0009500001117983 */ /* 0x000f220000300800 */
[----:B-1----:R-:W-:Y:S01]  /*2f880*/  IMAD.MOV.U32 R6, RZ, RZ, R8 ;  /* 0x000000ffff067224 */ /* 0x002fe200078e0008 */
[----:B------:R-:W-:Y:S02]  /*2f890*/  MOV R7, R9 ;  /* 0x0000000900077202 */ /* 0x000fe40000000f00 */
[----:B------:R-:W-:-:S03]  /*2f8a0*/  SEL R3, R3, RZ, !P5 ;  /* 0x000000ff03037207 */ /* 0x000fc60006800000 */
[----:B------:R1:W-:Y:S01]  /*2f8b0*/  LDGSTS.E [R2+0x15e00], [R6.64], P0 ;  /* 0x15e0000006027fae */ /* 0x0003e20008121848 */
[C---:B------:R-:W-:Y:S02]  /*2f8c0*/  ISETP.GT.AND P0, PT, R4.reuse, 0x33, PT ;  /* 0x000000330400780c */ /* 0x040fe40003f04270 */
[C---:B------:R-:W-:Y:S02]  /*2f8d0*/  ISETP.GT.AND P1, PT, R4.reuse, 0x37, PT ;  /* 0x000000370400780c */ /* 0x040fe40003f24270 */
[C---:B------:R-:W-:Y:S02]  /*2f8e0*/  ISETP.GT.AND P2, PT, R4.reuse, 0x3b, PT ;  /* 0x0000003b0400780c */ /* 0x040fe40003f44270 */
[----:B------:R-:W-:Y:S02]  /*2f8f0*/  ISETP.GT.AND P3, PT, R4, 0x3f, PT ;  /* 0x0000003f0400780c */ /* 0x000fe40003f64270 */
[----:B------:R-:W-:Y:S02]  /*2f900*/  ISETP.GE.AND P4, PT, R12, R4, PT ;  /* 0x000000040c00720c */ /* 0x000fe40003f86270 */
[----:B------:R-:W-:-:S02]  /*2f910*/  SEL R4, RZ, 0x4, !P0 ;  /* 0x00000004ff047807 */ /* 0x000fc40004000000 */
[----:B------:R-:W-:Y:S02]  /*2f920*/  ISETP.NE.U32.AND P6, PT, R3, RZ, PT ;  /* 0x000000ff0300720c */ /* 0x000fe40003fc5070 */
[----:B------:R-:W-:Y:S02]  /*2f930*/  SEL R3, RZ, 0x4, !P1 ;  /* 0x00000004ff037807 */ /* 0x000fe40004800000 */
[-C--:B------:R-:W-:Y:S02]  /*2f940*/  IADD3 R5, P0, R5, R18.reuse, RZ ;  /* 0x0000001205057210 */ /* 0x080fe40007f1e0ff */
[----:B------:R-:W-:-:S03]  /*2f950*/  IADD3 R14, P1, R14, R18, RZ ;  /* 0x000000120e0e7210 */ /* 0x000fc60007f3e0ff */
[----:B------:R-:W-:Y:S04]  /*2f960*/  STL [R1+0x8d0], R5 ;  /* 0x0008d00501007387 */ /* 0x000fe80000100800 */
[----:B------:R-:W-:Y:S01]  /*2f970*/  STL [R1+0x8d8], R14 ;  /* 0x0008d80e01007387 */ /* 0x000fe20000100800 */
[----:B---3--:R-:W-:-:S05]  /*2f980*/  IMAD.X R16, R16, 0x1, R0, P0 ;  /* 0x0000000110107824 */ /* 0x008fca00000e0600 */
[----:B------:R-:W-:Y:S01]  /*2f990*/  STL [R1+0x8cc], R16 ;  /* 0x0008cc1001007387 */ /* 0x000fe20000100800 */
[----:B--2---:R-:W-:-:S05]  /*2f9a0*/  IADD3.X R23, R23, R0, RZ, P1, !PT ;  /* 0x0000000017177210 */ /* 0x004fca0000ffe4ff */
[----:B------:R-:W-:Y:S04]  /*2f9b0*/  STL [R1+0x8d4], R23 ;  /* 0x0008d41701007387 */ /* 0x000fe80000100800 */
[----:B------:R-:W-:Y:S04]  /*2f9c0*/  STL.64 [R1+0x20], R24 ;  /* 0x0000201801007387 */ /* 0x000fe80000100a00 */
[----:B------:R2:W-:Y:S04]  /*2f9d0*/  STL.64 [R1+0x28], R26 ;  /* 0x0000281a01007387 */ /* 0x0005e80000100a00 */
[----:B------:R-:W3:Y:S04]  /*2f9e0*/  LDL.LU R21, [R1+0x94c] ;  /* 0x00094c0001157983 */ /* 0x000ee80000300800 */
[----:B------:R-:W3:Y:S04]  /*2f9f0*/  LDL.LU R13, [R1+0x954] ;  /* 0x00095400010d7983 */ /* 0x000ee80000300800 */
[----:B------:R-:W3:Y:S04]  /*2fa00*/  LDL.LU R10, [R1+0x958] ;  /* 0x00095800010a7983 */ /* 0x000ee80000300800 */
[----:B------:R-:W3:Y:S01]  /*2fa10*/  LDL.LU R8, [R1+0x960] ;  /* 0x0009600001087983 */ /* 0x000ee20000300800 */
[----:B------:R-:W-:Y:S01]  /*2fa20*/  SEL R4, R4, RZ, !P5 ;  /* 0x000000ff04047207 */ /* 0x000fe20006800000 */
[----:B--2---:R-:W-:Y:S01]  /*2fa30*/  HMMA.1688.F32.TF32 R24, R248, R94, R60 ;  /* 0x0000005ef818723c */ /* 0x004fe2000008103c */
[----:B------:R-:W-:Y:S01]  /*2fa40*/  SEL R3, R3, RZ, !P5 ;  /* 0x000000ff03037207 */ /* 0x000fe20006800000 */
[----:B------:R-:W2:Y:S01]  /*2fa50*/  LDL.LU R9, [R1+0x968] ;  /* 0x0009680001097983 */ /* 0x000ea20000300800 */
[----:B------:R-:W-:-:S02]  /*2fa60*/  ISETP.NE.U32.AND P0, PT, R4, RZ, PT ;  /* 0x000000ff0400720c */ /* 0x000fc40003f05070 */
[----:B------:R-:W-:Y:S02]  /*2fa70*/  SEL R4, RZ, 0x4, !P2 ;  /* 0x00000004ff047807 */ /* 0x000fe40005000000 */
[----:B------:R-:W-:Y:S02]  /*2fa80*/  ISETP.NE.U32.AND P1, PT, R3, RZ, PT ;  /* 0x000000ff0300720c */ /* 0x000fe40003f25070 */
[----:B------:R-:W-:Y:S02]  /*2fa90*/  SEL R4, R4, RZ, !P5 ;  /* 0x000000ff04047207 */ /* 0x000fe40006800000 */
[----:B------:R-:W-:Y:S02]  /*2faa0*/  SEL R3, RZ, 0x4, !P3 ;  /* 0x00000004ff037807 */ /* 0x000fe40005800000 */
[----:B-----5:R-:W-:-:S05]  /*2fab0*/  IADD3 R11, P2, R11, R18, RZ ;  /* 0x000000120b0b7210 */ /* 0x020fca0007f5e0ff */
[----:B------:R-:W-:Y:S01]  /*2fac0*/  IMAD.X R22, R22, 0x1, R0, P2 ;  /* 0x0000000116167824 */ /* 0x000fe200010e0600 */
[----:B------:R-:W-:Y:S01]  /*2fad0*/  ISETP.NE.U32.AND P2, PT, R4, RZ, PT ;  /* 0x000000ff0400720c */ /* 0x000fe20003f45070 */
[----:B------:R-:W-:Y:S01]  /*2fae0*/  IMAD.MOV.U32 R4, RZ, RZ, R5 ;  /* 0x000000ffff047224 */ /* 0x000fe200078e0005 */
[----:B------:R-:W-:Y:S02]  /*2faf0*/  MOV R5, R16 ;  /* 0x0000001000057202 */ /* 0x000fe40000000f00 */
[----:B------:R-:W-:Y:S01]  /*2fb00*/  IADD3 R15, P3, R15, R18, RZ ;  /* 0x000000120f0f7210 */ /* 0x000fe20007f7e0ff */
[----:B------:R5:W-:Y:S03]  /*2fb10*/  STL [R1+0x8e0], R11 ;  /* 0x0008e00b01007387 */ /* 0x000be60000100800 */
[----:B------:R-:W-:Y:S01]  /*2fb20*/  IADD3.X R19, R19, R0, RZ, P3, !PT ;  /* 0x0000000013137210 */ /* 0x000fe20001ffe4ff */
[----:B------:R-:W-:Y:S04]  /*2fb30*/  STL [R1+0x8e8], R15 ;  /* 0x0008e80f01007387 */ /* 0x000fe80000100800 */
[----:B------:R1:W-:Y:S04]  /*2fb40*/  LDGSTS.E [R2+0x17800], [R4.64], P6 ;  /* 0x1780000004027fae */ /* 0x0003e8000b121848 */
[----:B------:R-:W-:Y:S04]  /*2fb50*/  STL [R1+0x8dc], R22 ;  /* 0x0008dc1601007387 */ /* 0x000fe80000100800 */
[----:B------:R4:W-:Y:S01]  /*2fb60*/  STL [R1+0x8e4], R19 ;  /* 0x0008e41301007387 */ /* 0x0009e20000100800 */
[----:B-1----:R-:W-:Y:S01]  /*2fb70*/  IMAD.MOV.U32 R4, RZ, RZ, R14 ;  /* 0x000000ffff047224 */ /* 0x002fe200078e000e */
[----:B------:R-:W-:-:S02]  /*2fb80*/  MOV R5, R23 ;  /* 0x0000001700057202 */ /* 0x000fc40000000f00 */
[----:B------:R-:W-:Y:S04]  /*2fb90*/  STL.64 [R1], R24 ;  /* 0x0000001801007387 */ /* 0x000fe80000100a00 */
[----:B------:R-:W-:Y:S04]  /*2fba0*/  STL.64 [R1+0x8], R26 ;  /* 0x0000081a01007387 */ /* 0x000fe80000100a00 */
[----:B------:R-:W2:Y:S04]  /*2fbb0*/  LDL.LU R20, [R1+0x95c] ;  /* 0x00095c0001147983 */ /* 0x000ea80000300800 */
[----:B------:R1:W-:Y:S01]  /*2fbc0*/  LDGSTS.E [R2+0x17a00], [R4.64], P6 ;  /* 0x17a0000004027fae */ /* 0x0003e2000b121848 */
[----:B------:R-:W-:-:S03]  /*2fbd0*/  SEL R3, R3, RZ, !P5 ;  /* 0x000000ff03037207 */ /* 0x000fc60006800000 */
[----:B------:R-:W2:Y:S04]  /*2fbe0*/  LDL.LU R16, [R1+0x9d0] ;  /* 0x0009d00001107983 */ /* 0x000ea80000300800 */
[----:B------:R-:W2:Y:S01]  /*2fbf0*/  LDL.LU R14, [R1+0x964] ;  /* 0x00096400010e7983 */ /* 0x000ea20000300800 */
[----:B-1----:R-:W-:Y:S01]  /*2fc00*/  IMAD.MOV.U32 R4, RZ, RZ, R11 ;  /* 0x000000ffff047224 */ /* 0x002fe200078e000b */
[----:B------:R-:W-:Y:S02]  /*2fc10*/  MOV R5, R22 ;  /* 0x0000001600057202 */ /* 0x000fe40000000f00 */
[----:B-----5:R-:W5:Y:S01]  /*2fc20*/  LDL.LU R11, [R1+0x9d8] ;  /* 0x0009d800010b7983 */ /* 0x020f620000300800 */
[----:B------:R-:W-:-:S03]  /*2fc30*/  ISETP.NE.U32.AND P3, PT, R3, RZ, PT ;  /* 0x000000ff0300720c */ /* 0x000fc60003f65070 */
[----:B------:R1:W-:Y:S01]  /*2fc40*/  LDGSTS.E [R2+0x17c00], [R4.64], P6 ;  /* 0x17c0000004027fae */ /* 0x0003e2000b121848 */
[----:B------:R-:W-:Y:S02]  /*2fc50*/  SEL R3, RZ, 0x4, P4 ;  /* 0x00000004ff037807 */ /* 0x000fe40002000000 */
[----:B----4-:R-:W-:Y:S02]  /*2fc60*/  IADD3 R17, P4, R17, R18, RZ ;  /* 0x0000001211117210 */ /* 0x010fe40007f9e0ff */
[----:B------:R-:W-:Y:S02]  /*2fc70*/  SEL R3, R3, RZ, !P5 ;  /* 0x000000ff03037207 */ /* 0x000fe40006800000 */
[----:B-1----:R-:W-:Y:S02]  /*2fc80*/  MOV R5, R19 ;  /* 0x0000001300057202 */ /* 0x002fe40000000f00 */
[----:B------:R-:W4:Y:S01]  /*2fc90*/  LDL.LU R19, [R1+0x9cc] ;  /* 0x0009cc0001137983 */ /* 0x000f220000300800 */
[----:B------:R-:W-:-:S03]  /*2fca0*/  IMAD.MOV.U32 R4, RZ, RZ, R15 ;  /* 0x000000ffff047224 */ /* 0x000fc600078e000f */
[----:B------:R-:W4:Y:S04]  /*2fcb0*/  LDL.LU R15, [R1+0x9d4] ;  /* 0x0009d400010f7983 */ /* 0x000f280000300800 */
[----:B------:R1:W-:Y:S04]  /*2fcc0*/  STL [R1+0x950], R17 ;  /* 0x0009501101007387 */ /* 0x0003e80000100800 */
[----:B------:R-:W4:Y:S04]  /*2fcd0*/  LDL.LU R7, [R1+0x9e0] ;  /* 0x0009e00001077983 */ /* 0x000f280000300800 */
[----:B------:R-:W4:Y:S04]  /*2fce0*/  LDL.LU R6, [R1+0x9e8] ;  /* 0x0009e80001067983 */ /* 0x000f280000300800 */
[----:B------:R1:W-:Y:S02]  /*2fcf0*/  LDGSTS.E [R2+0x17e00], [R4.64], P6 ;  /* 0x17e0000004027fae */ /* 0x0003e4000b121848 */
[----:B-1----:R-:W-:-:S02]  /*2fd00*/  IMAD.MOV.U32 R4, RZ, RZ, R17 ;  /* 0x000000ffff047224 */ /* 0x002fc400078e0011 */
[----:B---3--:R-:W-:Y:S01]  /*2fd10*/  IMAD.X R21, R21, 0x1, R0, P4 ;  /* 0x0000000115157824 */ /* 0x008fe200020e0600 */
[----:B------:R-:W-:Y:S02]  /*2fd20*/  ISETP.NE.U32.AND P4, PT, R3, RZ, PT ;  /* 0x000000ff0300720c */ /* 0x000fe40003f85070 */
[-C--:B------:R-:W-:Y:S02]  /*2fd30*/  IADD3 R10, P5, R10, R18.reuse, RZ ;  /* 0x000000120a0a7210 */ /* 0x080fe40007fbe0ff */
[----:B------:R-:W-:Y:S02]  /*2fd40*/  MOV R5, R21 ;  /* 0x0000001500057202 */ /* 0x000fe40000000f00 */
[----:B------:R-:W-:Y:S01]  /*2fd50*/  IADD3 R8, P6, R8, R18, RZ ;  /* 0x0000001208087210 */ /* 0x000fe20007fde0ff */
[----:B------:R-:W-:Y:S01]  /*2fd60*/  STL [R1+0x958], R10 ;  /* 0x0009580a01007387 */ /* 0x000fe20000100800 */
[----:B------:R-:W-:-:S03]  /*2fd70*/  IADD3.X R13, R13, R0, RZ, P5, !PT ;  /* 0x000000000d0d7210 */ /* 0x000fc60002ffe4ff */
[----:B------:R-:W-:Y:S04]  /*2fd80*/  STL [R1+0x94c], R21 ;  /* 0x00094c1501007387 */ /* 0x000fe80000100800 */
[----:B------:R-:W3:Y:S04]  /*2fd90*/  LDL.LU R3, [R1+0x9dc] ;  /* 0x0009dc0001037983 */ /* 0x000ee80000300800 */
[----:B------:R-:W3:Y:S04]  /*2fda0*/  LDL.LU R17, [R1+0xa50] ;  /* 0x000a500001117983 */ /* 0x000ee80000300800 */
[----:B------:R-:W-:Y:S04]  /*2fdb0*/  STL [R1+0x960], R8 ;  /* 0x0009600801007387 */ /* 0x000fe80000100800 */
[----:B------:R1:W-:Y:S04]  /*2fdc0*/  LDGSTS.E [R2+0x19800], [R4.64], P0 ;  /* 0x1980000004027fae */ /* 0x0003e80008121848 */
[----:B------:R2:W-:Y:S01]  /*2fdd0*/  STL [R1+0x954], R13 ;  /* 0x0009540d01007387 */ /* 0x0005e20000100800 */
[----:B-1----:R-:W-:-:S03]  /*2fde0*/  IMAD.MOV.U32 R5, RZ, RZ, R13 ;  /* 0x000000ffff057224 */ /* 0x002fc600078e000d */
[----:B--2---:R-:W2:Y:S01]  /*2fdf0*/  LDL.LU R13, [R1+0x9e4] ;  /* 0x0009e400010d7983 */ /* 0x004ea20000300800 */
[----:B------:R-:W-:Y:S02]  /*2fe00*/  IADD3 R9, P5, R9, R18, RZ ;  /* 0x0000001209097210 */ /* 0x000fe40007fbe0ff */
[----:B------:R-:W-:-:S03]  /*2fe10*/  MOV R4, R10 ;  /* 0x0000000a00047202 */ /* 0x000fc60000000f00 */
[----:B------:R-:W-:Y:S04]  /*2fe20*/  STL [R1+0x968], R9 ;  /* 0x0009680901007387 */ /* 0x000fe80000100800 */
[----:B------:R1:W-:Y:S02]  /*2fe30*/  LDGSTS.E [R2+0x19a00], [R4.64], P0 ;  /* 0x19a0000004027fae */ /* 0x0003e40008121848 */
[----:B-1----:R-:W-:Y:S02]  /*2fe40*/  IMAD.MOV.U32 R4, RZ, RZ, R8 ;  /* 0x000000ffff047224 */ /* 0x002fe400078e0008 */
[----:B------:R-:W-:-:S05]  /*2fe50*/  IMAD.X R20, R20, 0x1, R0, P6 ;  /* 0x0000000114147824 */ /* 0x000fca00030e0600 */
[----:B------:R-:W-:Y:S01]  /*2fe60*/  STL [R1+0x95c], R20 ;  /* 0x00095c1401007387 */ /* 0x000fe20000100800 */
[----:B------:R-:W-:Y:S02]  /*2fe70*/  MOV R5, R20 ;  /* 0x0000001400057202 */ /* 0x000fe40000000f00 */
[----:B------:R-:W-:Y:S01]  /*2fe80*/  IADD3 R16, P6, R16, R18, RZ ;  /* 0x0000001210107210 */ /* 0x000fe20007fde0ff */
[----:B------:R-:W2:Y:S01]  /*2fe90*/  LDL.LU R10, [R1+0xa58] ;  /* 0x000a5800010a7983 */ /* 0x000ea20000300800 */
[----:B------:R-:W-:-:S03]  /*2fea0*/  IADD3.X R14, R14, R0, RZ, P5, !PT ;  /* 0x000000000e0e7210 */ /* 0x000fc60002ffe4ff */
[----:B------:R-:W2:Y:S04]  /*2feb0*/  LDL.LU R22, [R1+0xa4c] ;  /* 0x000a4c0001167983 */ /* 0x000ea80000300800 */
[----:B------:R-:W-:Y:S01]  /*2fec0*/  STL [R1+0x9d0], R16 ;  /* 0x0009d01001007387 */ /* 0x000fe20000100800 */
[----:B-----5:R-:W-:-:S03]  /*2fed0*/  IADD3 R11, P5, R11, R18, RZ ;  /* 0x000000120b0b7210 */ /* 0x020fc60007fbe0ff */
[----:B------:R1:W-:Y:S04]  /*2fee0*/  STL [R1+0x964], R14 ;  /* 0x0009640e01007387 */ /* 0x0003e80000100800 */
[----:B------:R5:W-:Y:S04]  /*2fef0*/  LDGSTS.E [R2+0x19c00], [R4.64], P0 ;  /* 0x19c0000004027fae */ /* 0x000be80008121848 */
[----:B------:R-:W2:Y:S01]  /*2ff00*/  LDL.LU R8, [R1+0xa60] ;  /* 0x000a600001087983 */ /* 0x000ea20000300800 */
[----:B----4-:R-:W-:Y:S01]  /*2ff10*/  IMAD.X R19, R19, 0x1, R0, P6 ;  /* 0x0000000113137824 */ /* 0x010fe200030e0600 */
[----:B-----5:R-:W-:Y:S01]  /*2ff20*/  MOV R4, R9 ;  /* 0x0000000900047202 */ /* 0x020fe20000000f00 */
[----:B------:R-:W-:-:S02]  /*2ff30*/  IMAD.MOV.U32 R5, RZ, RZ, R14 ;  /* 0x000000ffff057224 */ /* 0x000fc400078e000e */
[----:B-1----:R-:W4:Y:S04]  /*2ff40*/  LDL.LU R14, [R1+0xa54] ;  /* 0x000a5400010e7983 */ /* 0x002f280000300800 */
[----:B------:R-:W-:Y:S04]  /*2ff50*/  STL [R1+0x9d8], R11 ;  /* 0x0009d80b01007387 */ /* 0x000fe80000100800 */
[----:B------:R1:W-:Y:S04]  /*2ff60*/  STL [R1+0x9cc], R19 ;  /* 0x0009cc1301007387 */ /* 0x0003e80000100800 */
[----:B------:R-:W5:Y:S01]  /*2ff70*/  LDL.LU R9, [R1+0xa68] ;  /* 0x000a680001097983 */ /* 0x000f620000300800 */
[----:B------:R-:W-:-:S03]  /*2ff80*/  IADD3.X R15, R15, R0, RZ, P5, !PT ;  /* 0x000000000f0f7210 */ /* 0x000fc60002ffe4ff */
[----:B------:R-:W5:Y:S04]  /*2ff90*/  LDL.LU R21, [R1+0xa5c] ;  /* 0x000a5c0001157983 */ /* 0x000f680000300800 */
[----:B------:R1:W-:Y:S01]  /*2ffa0*/  LDGSTS.E [R2+0x19e00], [R4.64], P0 ;  /* 0x19e0000004027fae */ /* 0x0003e20008121848 */
[-C--:B------:R-:W-:Y:S02]  /*2ffb0*/  IADD3 R7, P0, R7, R18.reuse, RZ ;  /* 0x0000001207077210 */ /* 0x080fe40007f1e0ff */
[----:B------:R-:W-:-:S03]  /*2ffc0*/  IADD3 R6, P5, R6, R18, RZ ;  /* 0x0000001206067210 */ /* 0x000fc60007fbe0ff */
[----:B------:R-:W-:Y:S01]  /*2ffd0*/  STL [R1+0x9e0], R7 ;  /* 0x0009e00701007387 */ /* 0x000fe20000100800 */
[----:B-1----:R-:W-:Y:S01]  /*2ffe0*/  IMAD.MOV.U32 R4, RZ, RZ, R16 ;  /* 0x000000ffff047224 */ /* 0x002fe200078e0010 */
[----:B------:R-:W-:Y:S02]  /*2fff0*/  MOV R5, R19 ;  /* 0x0000001300057202 */ /* 0x000fe40000000f00 */
[----:B------:R1:W-:Y:S04]  /*30000*/  STL [R1+0x9d4], R15 ;  /* 0x0009d40f01007387 */ /* 0x0003e80000100800 */
[----:B------:R1:W-:Y:S04]  /*30010*/  LDGSTS.E [R2+0x1b800], [R4.64], P1 ;  /* 0x1b80000004027fae */ /* 0x0003e80008921848 */
[----:B------:R-:W5:Y:S01]  /*30020*/  LDL.LU R19, [R1+0xad0] ;  /* 0x000ad00001137983 */ /* 0x000f620000300800 */
[----:B-1----:R-:W-:Y:S01]  /*30030*/  IMAD.MOV.U32 R5, RZ, RZ, R15 ;  /* 0x000000ffff057224 */ /* 0x002fe200078e000f */
[----:B------:R-:W-:-:S02]  /*30040*/  MOV R4, R11 ;  /* 0x0000000b00047202 */ /* 0x000fc40000000f00 */
[----:B------:R-:W5:Y:S04]  /*30050*/  LDL.LU R15, [R1+0xa64] ;  /* 0x000a6400010f7983 */ /* 0x000f680000300800 */
[----:B------:R-:W-:Y:S04]  /*30060*/  STL [R1+0x9e8], R6 ;  /* 0x0009e80601007387 */ /* 0x000fe80000100800 */
[----:B------:R1:W-:Y:S02]  /*30070*/  LDGSTS.E [R2+0x1ba00], [R4.64], P1 ;  /* 0x1ba0000004027fae */ /* 0x0003e40008921848 */
[----:B-1----:R-:W-:-:S02]  /*30080*/  IMAD.MOV.U32 R4, RZ, RZ, R7 ;  /* 0x000000ffff047224 */ /* 0x002fc400078e0007 */
[----:B---3--:R-:W-:Y:S01]  /*30090*/  IMAD.X R3, R3, 0x1, R0, P0 ;  /* 0x0000000103037824 */ /* 0x008fe200000e0600 */
[----:B------:R-:W-:-:S04]  /*300a0*/  IADD3 R17, P0, R17, R18, RZ ;  /* 0x0000001211117210 */ /* 0x000fc80007f1e0ff */
[----:B------:R1:W-:Y:S01]  /*300b0*/  STL [R1+0x9dc], R3 ;  /* 0x0009dc0301007387 */ /* 0x0003e20000100800 */
[----:B------:R-:W-:-:S03]  /*300c0*/  MOV R5, R3 ;  /* 0x0000000300057202 */ /* 0x000fc60000000f00 */
[----:B------:R-:W3:Y:S04]  /*300d0*/  LDL.LU R20, [R1+0xacc] ;  /* 0x000acc0001147983 */ /* 0x000ee80000300800 */
[----:B------:R-:W3:Y:S04]  /*300e0*/  LDL.LU R11, [R1+0xad8] ;  /* 0x000ad800010b7983 */ /* 0x000ee80000300800 */
[----:B------:R-:W3:Y:S04]  /*300f0*/  LDL.LU R16, [R1+0xad4] ;  /* 0x000ad40001107983 */ /* 0x000ee80000300800 */
[----:B------:R-:W-:Y:S04]  /*30100*/  STL [R1+0xa50], R17 ;  /* 0x000a501101007387 */ /* 0x000fe80000100800 */
[----:B------:R2:W-:Y:S02]  /*30110*/  LDGSTS.E [R2+0x1bc00], [R4.64], P1 ;  /* 0x1bc0000004027fae */ /* 0x0005e40008921848 */
[----:B--2---:R-:W-:-:S05]  /*30120*/  IADD3.X R13, R13, R0, RZ, P5, !PT ;  /* 0x000000000d0d7210 */ /* 0x004fca0002ffe4ff */
[----:B------:R2:W-:Y:S04]  /*30130*/  STL [R1+0x9e4], R13 ;  /* 0x0009e40d01007387 */ /* 0x0005e80000100800 */
[----:B-1----:R-:W3:Y:S01]  /*30140*/  LDL.LU R3, [R1+0xae0] ;  /* 0x000ae00001037983 */ /* 0x002ee20000300800 */
[----:B------:R-:W-:-:S03]  /*30150*/  IMAD.MOV.U32 R5, RZ, RZ, R13 ;  /* 0x000000ffff057224 */ /* 0x000fc600078e000d */
[----:B------:R-:W3:Y:S04]  /*30160*/  LDL.LU R7, [R1+0xae8] ;  /* 0x000ae80001077983 */ /* 0x000ee80000300800 */
[----:B--2---:R-:W2:Y:S01]  /*30170*/  LDL.LU R13, [R1+0xadc] ;  /* 0x000adc00010d7983 */ /* 0x004ea20000300800 */
[----:B------:R-:W-:-:S05]  /*30180*/  MOV R4, R6 ;  /* 0x0000000600047202 */ /* 0x000fca0000000f00 */
[----:B------:R1:W-:Y:S02]  /*30190*/  LDGSTS.E [R2+0x1be00], [R4.64], P1 ;  /* 0x1be0000004027fae */ /* 0x0003e40008921848 */
[----:B-1----:R-:W-:Y:S01]  /*301a0*/  IMAD.MOV.U32 R4, RZ, RZ, R17 ;  /* 0x000000ffff047224 */ /* 0x002fe200078e0011 */
[----:B------:R-:W-:Y:S01]  /*301b0*/  IADD3 R10, P5, R10, R18, RZ ;  /* 0x000000120a0a7210 */ /* 0x000fe20007fbe0ff */
[----:B------:R-:W-:-:S04]  /*301c0*/  IMAD.X R22, R22, 0x1, R0, P0 ;  /* 0x0000000116167824 */ /* 0x000fc800000e0600 */
[----:B------:R-:W-:Y:S01]  /*301d0*/  STL [R1+0xa58], R10 ;  /* 0x000a580a01007387 */ /* 0x000fe20000100800 */
[----:B------:R-:W-:-:S03]  /*301e0*/  MOV R5, R22 ;  /* 0x0000001600057202 */ /* 0x000fc60000000f00 */
[----:B------:R-:W-:Y:S04]  /*301f0*/  STL [R1+0xa4c], R22 ;  /* 0x000a4c1601007387 */ /* 0x000fe80000100800 */
[----:B------:R-:W2:Y:S04]  /*30200*/  LDL.LU R6, [R1+0xaf0] ;  /* 0x000af00001067983 */ /* 0x000ea80000300800 */
[----:B------:R-:W2:Y:S01]  /*30210*/  LDL.LU R17, [R1+0xae4] ;  /* 0x000ae40001117983 */ /* 0x000ea20000300800 */
[----:B------:R-:W-:-:S03]  /*30220*/  IADD3 R8, P0, R8, R18, RZ ;  /* 0x0000001208087210 */ /* 0x000fc60007f1e0ff */
[----:B------:R1:W-:Y:S04]  /*30230*/  LDGSTS.E [R2+0x1d800], [R4.64], P2 ;  /* 0x1d80000004027fae */ /* 0x0003e80009121848 */
[----:B------:R-:W-:Y:S01]  /*30240*/  STL [R1+0xa60], R8 ;  /* 0x000a600801007387 */ /* 0x000fe20000100800 */
[----:B----4-:R-:W-:Y:S02]  /*30250*/  IADD3.X R14, R14, R0, RZ, P5, !PT ;  /* 0x000000000e0e7210 */ /* 0x010fe40002ffe4ff */
[----:B-1----:R-:W-:-:S03]  /*30260*/  MOV R4, R10 ;  /* 0x0000000a00047202 */ /* 0x002fc60000000f00 */
[----:B------:R1:W-:Y:S01]  /*30270*/  STL [R1+0xa54], R14 ;  /* 0x000a540e01007387 */ /* 0x0003e20000100800 */
[----:B------:R-:W-:-:S05]  /*30280*/  IMAD.MOV.U32 R5, RZ, RZ, R14 ;  /* 0x000000ffff057224 */ /* 0x000fca00078e000e */
[----:B------:R4:W-:Y:S01]  /*30290*/  LDGSTS.E [R2+0x1da00], [R4.64], P2 ;  /* 0x1da0000004027fae */ /* 0x0009e20009121848 */
[----:B-----5:R-:W-:-:S03]  /*302a0*/  IADD3 R9, P1, R9, R18, RZ ;  /* 0x0000001209097210 */ /* 0x020fc60007f3e0ff */
[----:B-1----:R-:W5:Y:S01]  /*302b0*/  LDL.LU R14, [R1+0xaec] ;  /* 0x000aec00010e7983 */ /* 0x002f620000300800 */
[----:B------:R-:W-:-:S03]  /*302c0*/  IMAD.X R21, R21, 0x1, R0, P0 ;  /* 0x0000000115157824 */ /* 0x000fc600000e0600 */
[----:B------:R-:W-:Y:S04]  /*302d0*/  STL [R1+0xa68], R9 ;  /* 0x000a680901007387 */ /* 0x000fe80000100800 */
[----:B------:R-:W-:Y:S04]  /*302e0*/  STL [R1+0xa5c], R21 ;  /* 0x000a5c1501007387 */ /* 0x000fe80000100800 */
[----:B------:R-:W5:Y:S01]  /*302f0*/  LDL.LU R10, [R1+0xb10] ;  /* 0x000b1000010a7983 */ /* 0x000f620000300800 */
[----:B----4-:R-:W-:Y:S01]  /*30300*/  IMAD.MOV.U32 R4, RZ, RZ, R8 ;  /* 0x000000ffff047224 */ /* 0x010fe200078e0008 */
[----:B------:R-:W-:-:S02]  /*30310*/  MOV R5, R21 ;  /* 0x0000001500057202 */ /* 0x000fc40000000f00 */
[----:B------:R-:W4:Y:S04]  /*30320*/  LDL.LU R8, [R1+0xb30] ;  /* 0x000b300001087983 */ /* 0x000f280000300800 */
[----:B------:R1:W-:Y:S01]  /*30330*/  LDGSTS.E [R2+0x1dc00], [R4.64], P2 ;  /* 0x1dc0000004027fae */ /* 0x0003e20009121848 */
[----:B------:R-:W-:Y:S02]  /*30340*/  IADD3 R19, P0, R19, R18, RZ ;  /* 0x0000001213137210 */ /* 0x000fe40007f1e0ff */
[----:B-1----:R-:W-:Y:S02]  /*30350*/  MOV R4, R9 ;  /* 0x0000000900047202 */ /* 0x002fe40000000f00 */
[----:B------:R-:W-:Y:S01]  /*30360*/  IADD3.X R15, R15, R0, RZ, P1, !PT ;  /* 0x000000000f0f7210 */ /* 0x000fe20000ffe4ff */
[----:B------:R-:W-:Y:S04]  /*30370*/  STL [R1+0xad0], R19 ;  /* 0x000ad01301007387 */ /* 0x000fe80000100800 */
[----:B------:R-:W-:Y:S01]  /*30380*/  IMAD.MOV.U32 R5, RZ, RZ, R15 ;  /* 0x000000ffff057224 */ /* 0x000fe200078e000f */
[----:B------:R1:W-:Y:S04]  /*30390*/  STL [R1+0xa64], R15 ;  /* 0x000a640f01007387 */ /* 0x0003e80000100800 */
[----:B------:R1:W-:Y:S04]  /*303a0*/  LDGSTS.E [R2+0x1de00], [R4.64], P2 ;  /* 0x1de0000004027fae */ /* 0x0003e80009121848 */
[----:B-1----:R-:W4:Y:S01]  /*303b0*/  LDL.LU R15, [R1+0xb0c] ;  /* 0x000b0c00010f7983 */ /* 0x002f220000300800 */
[----:B------:R-:W-:-:S02]  /*303c0*/  IMAD.MOV.U32 R4, RZ, RZ, R19 ;  /* 0x000000ffff047224 */ /* 0x000fc400078e0013 */
[----:B---3--:R-:W-:Y:S01]  /*303d0*/  IMAD.X R20, R20, 0x1, R0, P0 ;  /* 0x0000000114147824 */ /* 0x008fe200000e0600 */
[----:B------:R-:W-:-:S04]  /*303e0*/  IADD3 R11, P1, R11, R18, RZ ;  /* 0x000000120b0b7210 */ /* 0x000fc80007f3e0ff */
[----:B------:R-:W-:Y:S01]  /*303f0*/  IADD3.X R16, R16, R0, RZ, P1, !PT ;  /* 0x0000000010107210 */ /* 0x000fe20000ffe4ff */
[----:B------:R1:W-:Y:S01]  /*30400*/  STL [R1+0xad8], R11 ;  /* 0x000ad80b01007387 */ /* 0x0003e20000100800 */
[----:B------:R-:W-:-:S03]  /*30410*/  MOV R5, R20 ;  /* 0x0000001400057202 */ /* 0x000fc60000000f00 */
[----:B------:R-:W-:Y:S04]  /*30420*/  STL [R1+0xacc], R20 ;  /* 0x000acc1401007387 */ /* 0x000fe80000100800 */
[----:B------:R-:W3:Y:S04]  /*30430*/  LDL.LU R9, [R1+0xb50] ;  /* 0x000b500001097983 */ /* 0x000ee80000300800 */
[----:B------:R1:W-:Y:S01]  /*30440*/  LDGSTS.E [R2+0x1f800], [R4.64], P3 ;  /* 0x1f80000004027fae */ /* 0x0003e20009921848 */
[-C--:B------:R-:W-:Y:S02]  /*30450*/  IADD3 R3, P0, R3, R18.reuse, RZ ;  /* 0x0000001203037210 */ /* 0x080fe40007f1e0ff */
[----:B------:R-:W-:-:S03]  /*30460*/  IADD3 R7, P1, R7, R18, RZ ;  /* 0x0000001207077210 */ /* 0x000fc60007f3e0ff */
[----:B------:R-:W-:Y:S01]  /*30470*/  STL [R1+0xae0], R3 ;  /* 0x000ae00301007387 */ /* 0x000fe20000100800 */
[----:B--2---:R-:W-:-:S03]  /*30480*/  IMAD.X R13, R13, 0x1, R0, P0 ;  /* 0x000000010d0d7824 */ /* 0x004fc600000e0600 */
[----:B------:R-:W-:Y:S01]  /*30490*/  STL [R1+0xad4], R16 ;  /* 0x000ad41001007387 */ /* 0x000fe20000100800 */
[----:B-1----:R-:W-:-:S03]  /*304a0*/  MOV R4, R11 ;  /* 0x0000000b00047202 */ /* 0x002fc60000000f00 */
[----:B------:R-:W2:Y:S04]  /*304b0*/  LDL.LU R19, [R1+0xb2c] ;  /* 0x000b2c0001137983 */ /* 0x000ea80000300800 */
[----:B------:R-:W-:Y:S04]  /*304c0*/  STL [R1+0xae8], R7 ;  /* 0x000ae80701007387 */ /* 0x000fe80000100800 */
[----:B------:R-:W2:Y:S04]  /*304d0*/  LDL.LU R18, [R1+0xb4c] ;  /* 0x000b4c0001127983 */ /* 0x000ea80000300800 */
[----:B------:R1:W-:Y:S04]  /*304e0*/  STL [R1+0xadc], R13 ;  /* 0x000adc0d01007387 */ /* 0x0003e80000100800 */
[----:B------:R-:W2:Y:S04]  /*304f0*/  LDL.LU R11, [R1+0xb70] ;  /* 0x000b7000010b7983 */ /* 0x000ea80000300800 */
[----:B------:R-:W1:Y:S04]  /*30500*/  S2R R252, SR_TID.X ;  /* 0x0000000000fc7919 */ /* 0x000e680000002100 */
[----:B------:R-:W1:Y:S01]  /*30510*/  S2R R100, SR_TID.X ;  /* 0x0000000000647919 */ /* 0x000e620000002100 */
[----:B------:R-:W-:-:S05]  /*30520*/  IMAD.MOV.U32 R5, RZ, RZ, R16 ;  /* 0x000000ffff057224 */ /* 0x000fca00078e0010 */
[----:B------:R1:W-:Y:S01]  /*30530*/  LDGSTS.E [R2+0x1fa00], [R4.64], P3 ;  /* 0x1fa0000004027fae */ /* 0x0003e20009921848 */
[----:B------:R-:W-:Y:S02]  /*30540*/  IADD3 R6, P0, R6, UR7, RZ ;  /* 0x0000000706067c10 */ /* 0x000fe4000ff1e0ff */
[----:B------:R-:W-:Y:S02]  /*30550*/  IADD3.X R17, R17, R0, RZ, P1, !PT ;  /* 0x0000000011117210 */ /* 0x000fe40000ffe4ff */
[----:B-1----:R-:W-:Y:S01]  /*30560*/  LOP3.LUT R252, R252, 0x3f, RZ, 0xc0, !PT ;  /* 0x0000003ffcfc7812 */ /* 0x002fe200078ec0ff */
[----:B------:R-:W-:Y:S01]  /*30570*/  IMAD.MOV.U32 R4, RZ, RZ, R3 ;  /* 0x000000ffff047224 */ /* 0x000fe200078e0003 */
[----:B------:R-:W-:Y:S02]  /*30580*/  MOV R5, R13 ;  /* 0x0000000d00057202 */ /* 0x000fe40000000f00 */
[----:B------:R-:W-:Y:S01]  /*30590*/  SHF.R.S32.HI R100, RZ, 0x6, R100 ;  /* 0x00000006ff647819 */ /* 0x000fe20000011464 */
[----:B------:R-:W2:Y:S01]  /*305a0*/  LDL.LU R13, [R1+0xb6c] ;  /* 0x000b6c00010d7983 */ /* 0x000ea20000300800 */
[----:B------:R-:W-:-:S02]  /*305b0*/  IMAD.SHL.U32 R252, R252, 0x4, RZ ;  /* 0x00000004fcfc7824 */ /* 0x000fc400078e00ff */
[----:B------:R-:W-:Y:S01]  /*305c0*/  SGXT R100, R100, 0x1 ;  /* 0x000000016464781a */ /* 0x000fe20000000200 */
[----:B------:R-:W-:Y:S01]  /*305d0*/  STL [R1+0xaf0], R6 ;  /* 0x000af00601007387 */ /* 0x000fe20000100800 */
[----:B------:R-:W-:-:S03]  /*305e0*/  MOV R3, UR5 ;  /* 0x0000000500037c02 */ /* 0x000fc60008000f00 */
[----:B------:R1:W-:Y:S01]  /*305f0*/  STL [R1+0xae4], R17 ;  /* 0x000ae41101007387 */ /* 0x0003e20000100800 */
[----:B------:R-:W-:-:S03]  /*30600*/  LOP3.LUT R20, R252, 0x110, R100, 0x78, !PT ;  /* 0x00000110fc147812 */ /* 0x000fc600078e7864 */
[----:B------:R-:W2:Y:S04]  /*30610*/  LDL.LU R16, [R1+0xb90] ;  /* 0x000b900001107983 */ /* 0x000ea80000300800 */
[----:B------:R1:W-:Y:S01]  /*30620*/  LDGSTS.E [R2+0x1fc00], [R4.64], P3 ;  /* 0x1fc0000004027fae */ /* 0x0003e20009921848 */
[----:B-----5:R-:W-:Y:S01]  /*30630*/  IADD3.X R14, R14, UR6, RZ, P0, !PT ;  /* 0x000000060e0e7c10 */ /* 0x020fe200087fe4ff */
[----:B------:R-:W-:Y:S01]  /*30640*/  IMAD R3, R3, 0x4000, R20 ;  /* 0x0000400003037824 */ /* 0x000fe200078e0214 */
[----:B------:R-:W-:Y:S01]  /*30650*/  IADD3 R10, P1, R10, UR7, RZ ;  /* 0x000000070a0a7c10 */ /* 0x000fe2000ff3e0ff */
[----:B-1----:R-:W-:Y:S01]  /*30660*/  IMAD.MOV.U32 R5, RZ, RZ, R17 ;  /* 0x000000ffff057224 */ /* 0x002fe200078e0011 */
[----:B------:R-:W-:-:S03]  /*30670*/  MOV R4, R7 ;  /* 0x0000000700047202 */ /* 0x000fc60000000f00 */
[----:B------:R-:W-:Y:S01]  /*30680*/  STL [R1+0xb10], R10 ;  /* 0x000b100a01007387 */ /* 0x000fe20000100800 */
[----:B----4-:R-:W-:-:S03]  /*30690*/  IADD3 R8, P0, R8, UR7, RZ ;  /* 0x0000000708087c10 */ /* 0x010fc6000ff1e0ff */
[----:B------:R1:W-:Y:S04]  /*306a0*/  STL [R1+0xaec], R14 ;  /* 0x000aec0e01007387 */ /* 0x0003e80000100800 */
[----:B------:R-:W4:Y:S04]  /*306b0*/  LDL.LU R17, [R1+0xb8c] ;  /* 0x000b8c0001117983 */ /* 0x000f280000300800 */
[----:B------:R-:W5:Y:S04]  /*306c0*/  LDL.LU R7, [R1+0xbb0] ;  /* 0x000bb00001077983 */ /* 0x000f680000300800 */
[----:B------:R1:W-:Y:S04]  /*306d0*/  LDGSTS.E [R2+0x1fe00], [R4.64], P3 ;  /* 0x1fe0000004027fae */ /* 0x0003e80009921848 */
[----:B------:R-:W-:Y:S04]  /*306e0*/  STL [R1+0xb30], R8 ;  /* 0x000b300801007387 */ /* 0x000fe80000100800 */
[----:B------:R-:W0:Y:S01]  /*306f0*/  LDGDEPBAR ;  /* 0x00000000000079af */ /* 0x000e220000000000 */
[----:B-1----:R-:W-:Y:S01]  /*30700*/  IMAD.MOV.U32 R5, RZ, RZ, R14 ;  /* 0x000000ffff057224 */ /* 0x002fe200078e000e */
[----:B------:R-:W-:-:S02]  /*30710*/  IADD3 R2, R3, 0x100000, RZ ;  /* 0x0010000003027810 */ /* 0x000fc40007ffe0ff */
[----:B------:R-:W5:Y:S01]  /*30720*/  LDL.LU R14, [R1+0xbac] ;  /* 0x000bac00010e7983 */ /* 0x000f620000300800 */
[----:B------:R-:W-:Y:S02]  /*30730*/  MOV R4, R6 ;  /* 0x0000000600047202 */ /* 0x000fe40000000f00 */
[----:B------:R-:W-:-:S03]  /*30740*/  IADD3.X R15, R15, UR6, RZ, P1, !PT ;  /* 0x000000060f0f7c10 */ /* 0x000fc60008ffe4ff */
[----:B------:R1:W-:Y:S01]  /*30750*/  LDGSTS.E [R2+-0x80000], [R4.64], P4 ;  /* 0x8000000004027fae */ /* 0x0003e2000a121848 */
[----:B------:R-:W-:-:S03]  /*30760*/  IADD3 R6, R3, 0x100000, RZ ;  /* 0x0010000003067810 */ /* 0x000fc60007ffe0ff */
[----:B------:R1:W-:Y:S02]  /*30770*/  STL [R1+0xb0c], R15 ;  /* 0x000b0c0f01007387 */ /* 0x0003e40000100800 */
[----:B-1----:R-:W-:Y:S01]  /*30780*/  IMAD.MOV.U32 R5, RZ, RZ, R15 ;  /* 0x000000ffff057224 */ /* 0x002fe200078e000f */
[----:B------:R-:W-:Y:S01]  /*30790*/  MOV R4, R10 ;  /* 0x0000000a00047202 */ /* 0x000fe20000000f00 */
[----:B------:R-:W5:Y:S04]  /*307a0*/  LDL.LU R15, [R1+0xbd0] ;  /* 0x000bd000010f7983 */ /* 0x000f680000300800 */
[----:B------:R1:W-:Y:S02]  /*307b0*/  LDGSTS.E [R6+-0x7f800], [R4.64], P4 ;  /* 0x8080000004067fae */ /* 0x0003e4000a121848 */
[----:B-1----:R-:W-:-:S02]  /*307c0*/  MOV R4, R8 ;  /* 0x0000000800047202 */ /* 0x002fc40000000f00 */
[----:B---3--:R-:W-:-:S05]  /*307d0*/  IADD3 R9, P1, R9, UR7, RZ ;  /* 0x0000000709097c10 */ /* 0x008fca000ff3e0ff */
[----:B------:R1:W-:Y:S01]  /*307e0*/  STL [R1+0xb50], R9 ;  /* 0x000b500901007387 */ /* 0x0003e20000100800 */
[----:B--2---:R-:W-:-:S05]  /*307f0*/  IADD3.X R19, R19, UR6, RZ, P0, !PT ;  /* 0x0000000613137c10 */ /* 0x004fca00087fe4ff */
[----:B------:R-:W-:Y:S01]  /*30800*/  STL [R1+0xb2c], R19 ;  /* 0x000b2c1301007387 */ /* 0x000fe20000100800 */
[----:B------:R-:W-:-:S03]  /*30810*/  IADD3.X R18, R18, UR6, RZ, P1, !PT ;  /* 0x0000000612127c10 */ /* 0x000fc60008ffe4ff */
[----:B------:R-:W2:Y:S04]  /*30820*/  LDL.LU R10, [R1+0xaf8] ;  /* 0x000af800010a7983 */ /* 0x000ea80000300800 */
[----:B------:R-:W3:Y:S01]  /*30830*/  LDL.LU R21, [R1+0xbcc] ;  /* 0x000bcc0001157983 */ /* 0x000ee20000300800 */
[----:B------:R-:W-:-:S05]  /*30840*/  IADD3 R11, P0, R11, UR7, RZ ;  /* 0x000000070b0b7c10 */ /* 0x000fca000ff1e0ff */
[----:B------:R-:W-:Y:S04]  /*30850*/  STL [R1+0xb70], R11 ;  /* 0x000b700b01007387 */ /* 0x000fe80000100800 */
[----:B------:R-:W-:Y:S04]  /*30860*/  STL [R1+0xb4c], R18 ;  /* 0x000b4c1201007387 */ /* 0x000fe80000100800 */
[----:B------:R-:W3:Y:S04]  /*30870*/  LDL.LU R8, [R1+0xb18] ;  /* 0x000b180001087983 */ /* 0x000ee80000300800 */
[----:B------:R-:W3:Y:S04]  /*30880*/  LDL.LU R20, [R1+0xaf4] ;  /* 0x000af40001147983 */ /* 0x000ee80000300800 */
[----:B------:R-:W1:Y:S04]  /*30890*/  S2R R252, SR_TID.X ;  /* 0x0000000000fc7919 */ /* 0x000e680000002100 */
[----:B------:R-:W1:Y:S01]  /*308a0*/  S2R R100, SR_TID.X ;  /* 0x0000000000647919 */ /* 0x000e620000002100 */
[----:B------:R-:W-:-:S05]  /*308b0*/  IMAD.MOV.U32 R5, RZ, RZ, R19 ;  /* 0x000000ffff057224 */ /* 0x000fca00078e0013 */
[----:B------:R1:W-:Y:S01]  /*308c0*/  LDGSTS.E [R2+-0x7f000], [R4.64], P4 ;  /* 0x8100000004027fae */ /* 0x0003e2000a121848 */
[----:B------:R-:W-:Y:S02]  /*308d0*/  IADD3.X R13, R13, UR6, RZ, P0, !PT ;  /* 0x000000060d0d7c10 */ /* 0x000fe400087fe4ff */
[----:B-1----:R-:W-:Y:S01]  /*308e0*/  MOV R4, R9 ;  /* 0x0000000900047202 */ /* 0x002fe20000000f00 */
[----:B------:R-:W-:Y:S01]  /*308f0*/  IMAD.MOV.U32 R5, RZ, RZ, R18 ;  /* 0x000000ffff057224 */ /* 0x000fe200078e0012 */
[----:B------:R-:W-:-:S04]  /*30900*/  IADD3 R16, P1, R16, UR7, RZ ;  /* 0x0000000710107c10 */ /* 0x000fc8000ff3e0ff */
[----:B------:R1:W-:Y:S04]  /*30910*/  LDGSTS.E [R6+-0x7e800], [R4.64], P4 ;  /* 0x8180000004067fae */ /* 0x0003e8000a121848 */
[----:B------:R-:W-:Y:S04]  /*30920*/  STL [R1+0xb90], R16 ;  /* 0x000b901001007387 */ /* 0x000fe80000100800 */
[----:B------:R1:W-:Y:S02]  /*30930*/  STL [R1+0xb6c], R13 ;  /* 0x000b6c0d01007387 */ /* 0x0003e40000100800 */
[----:B-1----:R-:W-:Y:S01]  /*30940*/  MOV R4, R11 ;  /* 0x0000000b00047202 */ /* 0x002fe20000000f00 */
[----:B------:R-:W-:Y:S01]  /*30950*/  IMAD.MOV.U32 R5, RZ, RZ, R13 ;  /* 0x000000ffff057224 */ /* 0x000fe200078e000d */
[----:B------:R-:W3:Y:S04]  /*30960*/  LDL.LU R9, [R1+0xb38] ;  /* 0x000b380001097983 */ /* 0x000ee80000300800 */
[----:B------:R-:W3:Y:S01]  /*30970*/  LDL.LU R13, [R1+0xb14] ;  /* 0x000b1400010d7983 */ /* 0x000ee20000300800 */
[----:B------:R-:W-:-:S02]  /*30980*/  LOP3.LUT R252, R252, 0x3f, RZ, 0xc0, !PT ;  /* 0x0000003ffcfc7812 */ /* 0x000fc400078ec0ff */
[----:B------:R-:W-:Y:S01]  /*30990*/  SHF.R.S32.HI R100, RZ, 0x6, R100 ;  /* 0x00000006ff647819 */ /* 0x000fe20000011464 */
[----:B------:R1:W-:Y:S01]  /*309a0*/  LDGSTS.E [R2+-0x7e000], [R4.64], P4 ;  /* 0x8200000004027fae */ /* 0x0003e2000a121848 */
[----:B----4-:R-:W-:Y:S02]  /*309b0*/  IADD3.X R17, R17, UR6, RZ, P1, !PT ;  /* 0x0000000611117c10 */ /* 0x010fe40008ffe4ff */
[----:B-----5:R-:W-:-:S03]  /*309c0*/  IADD3 R7, P0, R7, UR7, RZ ;  /* 0x0000000707077c10 */ /* 0x020fc6000ff1e0ff */
[----:B-1----:R-:W-:Y:S01]  /*309d0*/  IMAD.MOV.U32 R5, RZ, RZ, R17 ;  /* 0x000000ffff057224 */ /* 0x002fe200078e0011 */
[----:B------:R-:W-:Y:S01]  /*309e0*/  MOV R4, R16 ;  /* 0x0000001000047202 */ /* 0x000fe20000000f00 */
[----:B------:R-:W-:Y:S04]  /*309f0*/  STL [R1+0xbb0], R7 ;  /* 0x000bb00701007387 */ /* 0x000fe80000100800 */
[----:B------:R1:W-:Y:S04]  /*30a00*/  STL [R1+0xb8c], R17 ;  /* 0x000b8c1101007387 */ /* 0x0003e80000100800 */
[----:B------:R-:W4:Y:S04]  /*30a10*/  LDL.LU R19, [R1+0xb34] ;  /* 0x000b340001137983 */ /* 0x000f280000300800 */
[----:B------:R-:W5:Y:S01]  /*30a20*/  LDL.LU R11, [R1+0xb58] ;  /* 0x000b5800010b7983 */ /* 0x000f620000300800 */
[----:B------:R-:W-:-:S02]  /*30a30*/  IADD3.X R14, R14, UR6, RZ, P0, !PT ;  /* 0x000000060e0e7c10 */ /* 0x000fc400087fe4ff */
[----:B------:R-:W-:Y:S01]  /*30a40*/  SHF.L.U32 R252, R252, 0x2, RZ ;  /* 0x00000002fcfc7819 */ /* 0x000fe200000006ff */
[----:B------:R-:W5:Y:S01]  /*30a50*/  LDL.LU R16, [R1+0xb78] ;  /* 0x000b780001107983 */ /* 0x000f620000300800 */
[----:B------:R-:W-:-:S03]  /*30a60*/  SGXT R100, R100, 0x1 ;  /* 0x000000016464781a */ /* 0x000fc60000000200 */
[----:B------:R1:W-:Y:S04]  /*30a70*/  STL [R1+0xbac], R14 ;  /* 0x000bac0e01007387 */ /* 0x0003e80000100800 */
[----:B------:R1:W-:Y:S04]  /*30a80*/  LDGSTS.E [R6+-0x7d800], [R4.64], P4 ;  /* 0x8280000004067fae */ /* 0x0003e8000a121848 */
[----:B------:R-:W5:Y:S04]  /*30a90*/  LDL.LU R18, [R1+0xb54] ;  /* 0x000b540001127983 */ /* 0x000f680000300800 */
[----:B-1----:R-:W5:Y:S01]  /*30aa0*/  LDL.LU R17, [R1+0xb74] ;  /* 0x000b740001117983 */ /* 0x002f620000300800 */
[----:B------:R-:W-:-:S02]  /*30ab0*/  IADD3 R15, P1, R15, UR7, RZ ;  /* 0x000000070f0f7c10 */ /* 0x000fc4000ff3e0ff */
[----:B------:R-:W-:Y:S01]  /*30ac0*/  MOV R4, R7 ;  /* 0x0000000700047202 */ /* 0x000fe20000000f00 */
[----:B------:R-:W-:Y:S01]  /*30ad0*/  IMAD.MOV.U32 R5, RZ, RZ, R14 ;  /* 0x000000ffff057224 */ /* 0x000fe200078e000e */
[----:B------:R-:W-:Y:S01]  /*30ae0*/  LOP3.LUT R7, R252, 0x110, R100, 0x78, !PT ;  /* 0x00000110fc077812 */ /* 0x000fe200078e7864 */
[----:B------:R1:W-:Y:S03]  /*30af0*/  STL [R1+0xbd0], R15 ;  /* 0x000bd00f01007387 */ /* 0x0003e60000100800 */
[----:B------:R-:W-:Y:S01]  /*30b00*/  LOP3.LUT R7, R7, 0x20, RZ, 0x3c, !PT ;  /* 0x0000002007077812 */ /* 0x000fe200078e3cff */
[----:B------:R1:W-:Y:S04]  /*30b10*/  LDGSTS.E [R2+-0x7d000], [R4.64], P4 ;  /* 0x8300000004027fae */ /* 0x0003e8000a121848 */
[----:B------:R-:W5:Y:S01]  /*30b20*/  LDL.LU R14, [R1+0xb98] ;  /* 0x000b9800010e7983 */ /* 0x000f620000300800 */
[----:B------:R-:W-:Y:S01]  /*30b30*/  IADD3 R3, R3, 0x100000, RZ ;  /* 0x0010000003037810 */ /* 0x000fe20007ffe0ff */
[----:B-1----:R-:W-:-:S02]  /*30b40*/  IMAD.U32 R2, RZ, RZ, UR5 ;  /* 0x00000005ff027e24 */ /* 0x002fc4000f8e00ff */
[----:B------:R-:W-:-:S03]  /*30b50*/  IMAD.MOV.U32 R4, RZ, RZ, R15 ;  /* 0x000000ffff047224 */ /* 0x000fc600078e000f */
[----:B------:R-:W-:Y:S02]  /*30b60*/  LEA R2, R2, R7, 0xe ;  /* 0x0000000702027211 */ /* 0x000fe400078e70ff */
[----:B--2---:R-:W-:Y:S02]  /*30b70*/  IADD3 R10, P0, R10, UR7, RZ ;  /* 0x000000070a0a7c10 */ /* 0x004fe4000ff1e0ff */
[----:B---3--:R-:W-:-:S03]  /*30b80*/  IADD3.X R21, R21, UR6, RZ, P1, !PT ;  /* 0x0000000615157c10 */ /* 0x008fc60008ffe4ff */
[----:B------:R1:W-:Y:S01]  /*30b90*/  STL [R1+0xaf8], R10 ;  /* 0x000af80a01007387 */ /* 0x0003e20000100800 */
[----:B------:R-:W-:-:S03]  /*30ba0*/  MOV R5, R21 ;  /* 0x0000001500057202 */ /* 0x000fc60000000f00 */
[----:B------:R-:W-:Y:S04]  /*30bb0*/  STL [R1+0xbcc], R21 ;  /* 0x000bcc1501007387 */ /* 0x000fe80000100800 */
[----:B------:R-:W2:Y:S04]  /*30bc0*/  LDL.LU R7, [R1+0xbb8] ;  /* 0x000bb80001077983 */ /* 0x000ea80000300800 */
[----:B------:R3:W-:Y:S01]  /*30bd0*/  LDGSTS.E [R3+-0x7c800], [R4.64], P4 ;  /* 0x8380000004037fae */ /* 0x0007e2000a121848 */
[----:B------:R-:W-:Y:S02]  /*30be0*/  IADD3 R8, P1, R8, UR7, RZ ;  /* 0x0000000708087c10 */ /* 0x000fe4000ff3e0ff */
[----:B------:R-:W-:-:S03]  /*30bf0*/  IADD3.X R20, R20, UR6, RZ, P0, !PT ;  /* 0x0000000614147c10 */ /* 0x000fc600087fe4ff */
[----:B------:R-:W-:Y:S04]  /*30c00*/  STL [R1+0xb18], R8 ;  /* 0x000b180801007387 */ /* 0x000fe80000100800 */
[----:B------:R-:W2:Y:S01]  /*30c10*/  LDL.LU R15, [R1+0xb94] ;  /* 0x000b9400010f7983 */ /* 0x000ea20000300800 */
[----:B---3--:R-:W-:-:S03]  /*30c20*/  IMAD.MOV.U32 R4, RZ, RZ, R10 ;  /* 0x000000ffff047224 */ /* 0x008fc600078e000a */
[----:B------:R-:W-:Y:S04]  /*30c30*/  STL [R1+0xaf4], R20 ;  /* 0x000af41401007387 */ /* 0x000fe80000100800 */
[----:B-1----:R-:W3:Y:S01]  /*30c40*/  LDL.LU R10, [R1+0xbb4] ;  /* 0x000bb400010a7983 */ /* 0x002ee20000300800 */
[C---:B------:R-:W-:Y:S02]  /*30c50*/  IADD3 R3, R2.reuse, 0x100000, RZ ;  /* 0x0010000002037810 */ /* 0x040fe40007ffe0ff */
[----:B------:R-:W-:Y:S02]  /*30c60*/  MOV R5, R20 ;  /* 0x0000001400057202 */ /* 0x000fe40000000f00 */
[----:B------:R-:W-:-:S03]  /*30c70*/  IADD3 R6, R2, 0x100000, RZ ;  /* 0x0010000002067810 */ /* 0x000fc60007ffe0ff */
[----:B------:R1:W-:Y:S02]  /*30c80*/  LDGSTS.E [R3+-0x7fe00], [R4.64], P4 ;  /* 0x8020000004037fae */ /* 0x0003e4000a121848 */
[----:B-1----:R-:W-:Y:S01]  /*30c90*/  IMAD.MOV.U32 R4, RZ, RZ, R8 ;  /* 0x000000ffff047224 */ /* 0x002fe200078e0008 */
[----:B------:R-:W-:Y:S02]  /*30ca0*/  IADD3 R9, P0, R9, UR7, RZ ;  /* 0x0000000709097c10 */ /* 0x000fe4000ff1e0ff */
[----:B------:R-:W-:-:S03]  /*30cb0*/  IADD3.X R13, R13, UR6, RZ, P1, !PT ;  /* 0x000000060d0d7c10 */ /* 0x000fc60008ffe4ff */
[----:B------:R-:W-:Y:S01]  /*30cc0*/  STL [R1+0xb38], R9 ;  /* 0x000b380901007387 */ /* 0x000fe20000100800 */
[----:B------:R-:W-:-:S03]  /*30cd0*/  MOV R5, R13 ;  /* 0x0000000d00057202 */ /* 0x000fc60000000f00 */
[----:B------:R1:W-:Y:S04]  /*30ce0*/  STL [R1+0xb14], R13 ;  /* 0x000b140d01007387 */ /* 0x0003e80000100800 */
[----:B------:R4:W-:Y:S04]  /*30cf0*/  LDGSTS.E [R6+-0x7f600], [R4.64], P4 ;  /* 0x80a0000004067fae */ /* 0x0009e8000a121848 */
[----:B-1----:R-:W3:Y:S01]  /*30d00*/  LDL.LU R13, [R1+0xbd8] ;  /* 0x000bd800010d7983 */ /* 0x002ee20000300800 */
[----:B----4-:R-:W-:Y:S02]  /*30d10*/  IADD3.X R19, R19, UR6, RZ, P0, !PT ;  /* 0x0000000613137c10 */ /* 0x010fe400087fe4ff */
[----:B-----5:R-:W-:-:S02]  /*30d20*/  IADD3 R11, P1, R11, UR7, RZ ;  /* 0x000000070b0b7c10 */ /* 0x020fc4000ff3e0ff */
[----:B------:R-:W-:-:S03]  /*30d30*/  IADD3 R16, P0, R16, UR7, RZ ;  /* 0x0000000710107c10 */ /* 0x000fc6000ff1e0ff */
[----:B------:R1:W-:Y:S04]  /*30d40*/  STL [R1+0xb58], R11 ;  /* 0x000b580b01007387 */ /* 0x0003e80000100800 */
[----:B------:R4:W-:Y:S01]  /*30d50*/  STL [R1+0xb34], R19 ;  /* 0x000b341301007387 */ /* 0x0009e20000100800 */
[----:B------:R-:W-:-:S03]  /*30d60*/  IMAD.MOV.U32 R4, RZ, RZ, R9 ;  /* 0x000000ffff047224 */ /* 0x000fc600078e0009 */
[----:B------:R-:W5:Y:S01]  /*30d70*/  LDL.LU R8, [R1+0xb00] ;  /* 0x000b000001087983 */ /* 0x000f620000300800 */
[----:B------:R-:W-:-:S03]  /*30d80*/  IADD3.X R18, R18, UR6, RZ, P1, !PT ;  /* 0x0000000612127c10 */ /* 0x000fc60008ffe4ff */
[----:B------:R-:W5:Y:S01]  /*30d90*/  LDL.LU R21, [R1+0xbd4] ;  /* 0x000bd40001157983 */ /* 0x000f620000300800 */
[----:B------:R-:W-:-:S03]  /*30da0*/  MOV R5, R19 ;  /* 0x0000001300057202 */ /* 0x000fc60000000f00 */
[----:B------:R-:W-:Y:S04]  /*30db0*/  STL [R1+0xb78], R16 ;  /* 0x000b781001007387 */ /* 0x000fe80000100800 */
[----:B------:R1:W-:Y:S04]  /*30dc0*/  STL [R1+0xb54], R18 ;  /* 0x000b541201007387 */ /* 0x0003e80000100800 */
[----:B------:R-:W5:Y:S01]  /*30dd0*/  LDL.LU R9, [R1+0xb20] ;  /* 0x000b200001097983 */ /* 0x000f620000300800 */
[----:B------:R-:W-:-:S03]  /*30de0*/  IADD3.X R17, R17, UR6, RZ, P0, !PT ;  /* 0x0000000611117c10 */ /* 0x000fc600087fe4ff */
[----:B------:R1:W-:Y:S01]  /*30df0*/  LDGSTS.E [R3+-0x7ee00], [R4.64], P4 ;  /* 0x8120000004037fae */ /* 0x0003e2000a121848 */
[----:B------:R-:W-:-:S03]  /*30e00*/  IADD3 R14, P1, R14, UR7, RZ ;  /* 0x000000070e0e7c10 */ /* 0x000fc6000ff3e0ff */
[----:B------:R-:W5:Y:S04]  /*30e10*/  LDL.LU R20, [R1+0xafc] ;  /* 0x000afc0001147983 */ /* 0x000f680000300800 */
[----:B------:R2:W-:Y:S01]  /*30e20*/  STL [R1+0xb98], R14 ;  /* 0x000b980e01007387 */ /* 0x0005e20000100800 */
[----:B-1----:R-:W-:Y:S01]  /*30e30*/  IMAD.MOV.U32 R4, RZ, RZ, R11 ;  /* 0x000000ffff047224 */ /* 0x002fe200078e000b */
[----:B------:R-:W-:Y:S02]  /*30e40*/  MOV R5, R18 ;  /* 0x0000001200057202 */ /* 0x000fe40000000f00 */
[----:B------:R1:W-:Y:S04]  /*30e50*/  STL [R1+0xb74], R17 ;  /* 0x000b741101007387 */ /* 0x0003e80000100800 */
[----:B------:R-:W5:Y:S04]  /*30e60*/  LDL.LU R11, [R1+0xb40] ;  /* 0x000b4000010b7983 */ /* 0x000f680000300800 */
[----:B------:R1:W-:Y:S04]  /*30e70*/  LDGSTS.E [R6+-0x7e600], [R4.64], P4 ;  /* 0x81a0000004067fae */ /* 0x0003e8000a121848 */
[----:B----4-:R-:W4:Y:S01]  /*30e80*/  LDL.LU R19, [R1+0xb1c] ;  /* 0x000b1c0001137983 */ /* 0x010f220000300800 */
[----:B-1----:R-:W-:Y:S01]  /*30e90*/  IMAD.MOV.U32 R4, RZ, RZ, R16 ;  /* 0x000000ffff047224 */ /* 0x002fe200078e0010 */
[----:B------:R-:W-:-:S05]  /*30ea0*/  MOV R5, R17 ;  /* 0x0000001100057202 */ /* 0x000fca0000000f00 */
[----:B------:R1:W-:Y:S02]  /*30eb0*/  LDGSTS.E [R3+-0x7de00], [R4.64], P4 ;  /* 0x8220000004037fae */ /* 0x0003e4000a121848 */
[----:B-1----:R-:W-:Y:S01]  /*30ec0*/  IMAD.MOV.U32 R4, RZ, RZ, R14 ;  /* 0x000000ffff047224 */ /* 0x002fe200078e000e */
[----:B--2---:R-:W-:-:S05]  /*30ed0*/  IADD3 R7, P0, R7, UR7, RZ ;  /* 0x0000000707077c10 */ /* 0x004fca000ff1e0ff */
[----:B------:R-:W-:Y:S01]  /*30ee0*/  STL [R1+0xbb8], R7 ;  /* 0x000bb80701007387 */ /* 0x000fe20000100800 */
[----:B------:R-:W-:-:S05]  /*30ef0*/  IADD3.X R15, R15, UR6, RZ, P1, !PT ;  /* 0x000000060f0f7c10 */ /* 0x000fca0008ffe4ff */
[----:B------:R1:W-:Y:S01]  /*30f00*/  STL [R1+0xb94], R15 ;  /* 0x000b940f01007387 */ /* 0x0003e20000100800 */
[----:B---3--:R-:W-:-:S03]  /*30f10*/  IADD3.X R10, R10, UR6, RZ, P0, !PT ;  /* 0x000000060a0a7c10 */ /* 0x008fc600087fe4ff */
[----:B------:R-:W2:Y:S04]  /*30f20*/  LDL.LU R18, [R1+0xb3c] ;  /* 0x000b3c0001127983 */ /* 0x000ea80000300800 */
[----:B------:R-:W3:Y:S04]  /*30f30*/  LDL.LU R16, [R1+0xb60] ;  /* 0x000b600001107983 */ /* 0x000ee80000300800 */
[----:B------:R-:W3:Y:S04]  /*30f40*/  LDL.LU R14, [R1+0xb80] ;  /* 0x000b8000010e7983 */ /* 0x000ee80000300800 */
[----:B------:R1:W-:Y:S04]  /*30f50*/  STL [R1+0xbb4], R10 ;  /* 0x000bb40a01007387 */ /* 0x0003e80000100800 */
[----:B------:R-:W3:Y:S04]  /*30f60*/  LDL.LU R17, [R1+0xb5c] ;  /* 0x000b5c0001117983 */ /* 0x000ee80000300800 */
[----:B------:R-:W1:Y:S01]  /*30f70*/  S2R R252, SR_TID.X ;  /* 0x0000000000fc7919 */ /* 0x000e620000002100 */
[----:B------:R-:W-:-:S02]  /*30f80*/  MOV R5, R15 ;  /* 0x0000000f00057202 */ /* 0x000fc40000000f00 */
[----:B------:R-:W-:Y:S01]  /*30f90*/  SHF.R.S32.HI R101, RZ, 0x6, R101 ;  /* 0x00000006ff657819 */ /* 0x000fe20000011465 */
[----:B-1----:R-:W3:Y:S03]  /*30fa0*/  LDL.LU R15, [R1+0xb7c] ;  /* 0x000b7c00010f7983 */ /* 0x002ee60000300800 */
[----:B------:R-:W-:Y:S01]  /*30fb0*/  SGXT R101, R101, 0x1 ;  /* 0x000000016565781a */ /* 0x000fe20000000200 */
[----:B------:R1:W-:Y:S01]  /*30fc0*/  LDGSTS.E [R6+-0x7d600], [R4.64], P4 ;  /* 0x82a0000004067fae */ /* 0x0003e2000a121848 */
[----:B------:R-:W-:Y:S01]  /*30fd0*/  LOP3.LUT R252, R252, 0x3f, RZ, 0xc0, !PT ;  /* 0x0000003ffcfc7812 */ /* 0x000fe200078ec0ff */
[----:B-1----:R-:W-:Y:S01]  /*30fe0*/  IMAD.MOV.U32 R4, RZ, RZ, R7 ;  /* 0x000000ffff047224 */ /* 0x002fe200078e0007 */
[----:B------:R-:W-:-:S03]  /*30ff0*/  MOV R5, R10 ;  /* 0x0000000a00057202 */ /* 0x000fc60000000f00 */
[----:B------:R-:W-:Y:S01]  /*31000*/  IMAD.SHL.U32 R252, R252, 0x4, RZ ;  /* 0x00000004fcfc7824 */ /* 0x000fe200078e00ff */
[----:B------:R-:W-:Y:S01]  /*31010*/  IADD3 R13, P1, R13, UR7, RZ ;  /* 0x000000070d0d7c10 */ /* 0x000fe2000ff3e0ff */
[----:B------:R1:W-:Y:S03]  /*31020*/  LDGSTS.E [R3+-0x7ce00], [R4.64], P4 ;  /* 0x8320000004037fae */ /* 0x0003e6000a121848 */
[----:B------:R-:W-:Y:S01]  /*31030*/  LOP3.LUT R7, R252, 0x110, R101, 0x78, !PT ;  /* 0x00000110fc077812 */ /* 0x000fe200078e7865 */
[----:B------:R5:W-:Y:S03]  /*31040*/  STL [R1+0xbd8], R13 ;  /* 0x000bd80d01007387 */ /* 0x000be60000100800 */
[----:B------:R-:W-:Y:S01]  /*31050*/  LOP3.LUT R7, R7, 0x40, RZ, 0x3c, !PT ;  /* 0x0000004007077812 */ /* 0x000fe200078e3cff */
[----:B------:R-:W3:Y:S01]  /*31060*/  LDL.LU R10, [R1+0xba0] ;  /* 0x000ba000010a7983 */ /* 0x000ee20000300800 */
[----:B-1----:R-:W-:-:S02]  /*31070*/  MOV R3, UR5 ;  /* 0x0000000500037c02 */ /* 0x002fc40008000f00 */
[----:B------:R-:W-:-:S03]  /*31080*/  MOV R4, R13 ;  /* 0x0000000d00047202 */ /* 0x000fc60000000f00 */
[----:B------:R-:W-:Y:S01]  /*31090*/  IMAD R2, R3, 0x4000, R7 ;  /* 0x0000400003027824 */ /* 0x000fe200078e0207 */
[----:B-----5:R-:W-:Y:S02]  /*310a0*/  IADD3 R8, P0, R8, UR7, RZ ;  /* 0x0000000708087c10 */ /* 0x020fe4000ff1e0ff */
[----:B------:R-:W-:-:S03]  /*310b0*/  IADD3.X R21, R21, UR6, RZ, P1, !PT ;  /* 0x0000000615157c10 */ /* 0x000fc60008ffe4ff */
[----:B------:R1:W-:Y:S04]  /*310c0*/  STL [R1+0xb00], R8 ;  /* 0x000b000801007387 */ /* 0x0003e80000100800 */
[----:B------:R-:W-:Y:S01]  /*310d0*/  STL [R1+0xbd4], R21 ;  /* 0x000bd41501007387 */ /* 0x000fe20000100800 */
[----:B------:R-:W-:-:S03]  /*310e0*/  IMAD.MOV.U32 R5, RZ, RZ, R21 ;  /* 0x000000ffff057224 */ /* 0x000fc600078e0015 */
[----:B------:R-:W5:Y:S01]  /*310f0*/  LDL.LU R7, [R1+0xbc0] ;  /* 0x000bc00001077983 */ /* 0x000f620000300800 */
[----:B------:R-:W-:-:S03]  /*31100*/  IADD3 R9, P1, R9, UR7, RZ ;  /* 0x0000000709097c10 */ /* 0x000fc6000ff3e0ff */
[----:B------:R1:W-:Y:S04]  /*31110*/  LDGSTS.E [R6+-0x7c600], [R4.64], P4 ;  /* 0x83a0000004067fae */ /* 0x0003e8000a121848 */
[----:B------:R4:W-:Y:S01]  /*31120*/  STL [R1+0xb20], R9 ;  /* 0x000b200901007387 */ /* 0x0009e20000100800 */
[----:B------:R-:W-:-:S03]  /*31130*/  IADD3.X R20, R20, UR6, RZ, P0, !PT ;  /* 0x0000000614147c10 */ /* 0x000fc600087fe4ff */
[----:B------:R-:W5:Y:S01]  /*31140*/  LDL.LU R13, [R1+0xb9c] ;  /* 0x000b9c00010d7983 */ /* 0x000f620000300800 */
[C---:B------:R-:W-:Y:S02]  /*31150*/  IADD3 R3, R2.reuse, 0x100000, RZ ;  /* 0x0010000002037810 */ /* 0x040fe40007ffe0ff */
[----:B-1----:R-:W-:Y:S01]  /*31160*/  MOV R4, R8 ;  /* 0x0000000800047202 */ /* 0x002fe20000000f00 */
[----:B------:R-:W-:Y:S01]  /*31170*/  IMAD.MOV.U32 R5, RZ, RZ, R20 ;  /* 0x000000ffff057224 */ /* 0x000fe200078e0014 */
[----:B------:R-:W-:Y:S01]  /*31180*/  STL [R1+0xafc], R20 ;  /* 0x000afc1401007387 */ /* 0x000fe20000100800 */
[----:B------:R-:W-:-:S03]  /*31190*/  IADD3 R6, R2, 0x100000, RZ ;  /* 0x0010000002067810 */ /* 0x000fc60007ffe0ff */
[----:B------:R-:W5:Y:S01]  /*311a0*/  LDL.LU R8, [R1+0xbbc] ;  /* 0x000bbc0001087983 */ /* 0x000f620000300800 */
[----:B------:R-:W-:-:S03]  /*311b0*/  IADD3 R11, P0, R11, UR7, RZ ;  /* 0x000000070b0b7c10 */ /* 0x000fc6000ff1e0ff */
[----:B------:R1:W-:Y:S01]  /*311c0*/  LDGSTS.E [R3+-0x7fc00], [R4.64], P4 ;  /* 0x8040000004037fae */ /* 0x0003e2000a121848 */
[----:B----4-:R-:W-:-:S03]  /*311d0*/  IADD3.X R19, R19, UR6, RZ, P1, !PT ;  /* 0x0000000613137c10 */ /* 0x010fc60008ffe4ff */
[----:B------:R4:W-:Y:S01]  /*311e0*/  STL [R1+0xb40], R11 ;  /* 0x000b400b01007387 */ /* 0x0009e20000100800 */
[----:B-1----:R-:W-:Y:S01]  /*311f0*/  MOV R4, R9 ;  /* 0x0000000900047202 */ /* 0x002fe20000000f00 */
[----:B------:R-:W-:Y:S02]  /*31200*/  IMAD.MOV.U32 R5, RZ, RZ, R19 ;  /* 0x000000ffff057224 */ /* 0x000fe400078e0013 */
[----:B------:R1:W-:Y:S04]  /*31210*/  STL [R1+0xb1c], R19 ;  /* 0x000b1c1301007387 */ /* 0x0003e80000100800 */
[----:B------:R-:W5:Y:S04]  /*31220*/  LDL.LU R9, [R1+0xbe0] ;  /* 0x000be00001097983 */ /* 0x000f680000300800 */
[----:B------:R1:W-:Y:S02]  /*31230*/  LDGSTS.E [R6+-0x7f400], [R4.64], P4 ;  /* 0x80c0000004067fae */ /* 0x0003e4000a121848 */
[----:B-1----:R-:W-:-:S02]  /*31240*/  MOV R4, R11 ;  /* 0x0000000b00047202 */ /* 0x002fc40000000f00 */
[----:B--2---:R-:W-:Y:S02]  /*31250*/  IADD3.X R18, R18, UR6, RZ, P0, !PT ;  /* 0x0000000612127c10 */ /* 0x004fe400087fe4ff */
[----:B---3--:R-:W-:Y:S02]  /*31260*/  IADD3 R16, P1, R16, UR7, RZ ;  /* 0x0000000710107c10 */ /* 0x008fe4000ff3e0ff */
[----:B------:R-:W-:-:S03]  /*31270*/  IADD3 R14, P0, R14, UR7, RZ ;  /* 0x000000070e0e7c10 */ /* 0x000fc6000ff1e0ff */
[----:B------:R-:W-:Y:S04]  /*31280*/  STL [R1+0xb60], R16 ;  /* 0x000b601001007387 */ /* 0x000fe80000100800 */
[----:B------:R-:W-:Y:S01]  /*31290*/  STL [R1+0xb3c], R18 ;  /* 0x000b3c1201007387 */ /* 0x000fe20000100800 */
[----:B------:R-:W-:-:S03]  /*312a0*/  IADD3.X R17, R17, UR6, RZ, P1, !PT ;  /* 0x0000000611117c10 */ /* 0x000fc60008ffe4ff */
[----:B----4-:R-:W2:Y:S04]  /*312b0*/  LDL.LU R11, [R1+0xbdc] ;  /* 0x000bdc00010b7983 */ /* 0x010ea80000300800 */
[----:B------:R-:W-:Y:S04]  /*312c0*/  STL [R1+0xb80], R14 ;  /* 0x000b800e01007387 */ /* 0x000fe80000100800 */
[----:B------:R1:W-:Y:S04]  /*312d0*/  STL [R1+0xb5c], R17 ;  /* 0x000b5c1101007387 */ /* 0x0003e80000100800 */
[----:B------:R-:W3:Y:S04]  /*312e0*/  LDL.LU R21, [R1+0xb08] ;  /* 0x000b080001157983 */ /* 0x000ee80000300800 */
[----:B------:R-:W4:Y:S04]  /*312f0*/  LDL.LU R19, [R1+0xb28] ;  /* 0x000b280001137983 */ /* 0x000f280000300800 */
[----:B------:R-:W4:Y:S04]  /*31300*/  LDL.LU R22, [R1+0xb04] ;  /* 0x000b040001167983 */ /* 0x000f280000300800 */
[----:B------:R-:W1:Y:S01]  /*31310*/  S2R R101, SR_TID.X ;  /* 0x0000000000657919 */ /* 0x000e620000002100 */
[----:B------:R-:W-:Y:S01]  /*31320*/  IMAD.MOV.U32 R5, RZ, RZ, R18 ;  /* 0x000000ffff057224 */ /* 0x000fe200078e0012 */
[----:B------:R-:W-:-:S04]  /*31330*/  IADD3.X R15, R15, UR6, RZ, P0, !PT ;  /* 0x000000060f0f7c10 */ /* 0x000fc800087fe4ff */
[----:B------:R1:W-:Y:S01]  /*31340*/  LDGSTS.E [R3+-0x7ec00], [R4.64], P4 ;  /* 0x8140000004037fae */ /* 0x0003e2000a121848 */
[----:B------:R-:W-:Y:S01]  /*31350*/  IADD3 R10, P1, R10, UR7, RZ ;  /* 0x000000070a0a7c10 */ /* 0x000fe2000ff3e0ff */
[----:B-1----:R-:W-:Y:S01]  /*31360*/  IMAD.MOV.U32 R5, RZ, RZ, R17 ;  /* 0x000000ffff057224 */ /* 0x002fe200078e0011 */
[----:B------:R-:W-:-:S03]  /*31370*/  MOV R4, R16 ;  /* 0x0000001000047202 */ /* 0x000fc60000000f00 */
[----:B------:R-:W-:Y:S04]  /*31380*/  STL [R1+0xba0], R10 ;  /* 0x000ba00a01007387 */ /* 0x000fe80000100800 */
[----:B------:R1:W-:Y:S04]  /*31390*/  STL [R1+0xb7c], R15 ;  /* 0x000b7c0f01007387 */ /* 0x0003e80000100800 */
[----:B------:R1:W-:Y:S04]  /*313a0*/  LDGSTS.E [R6+-0x7e400], [R4.64], P4 ;  /* 0x81c0000004067fae */ /* 0x0003e8000a121848 */
[----:B------:R-:W4:Y:S01]  /*313b0*/  LDL.LU R20, [R1+0xb24] ;  /* 0x000b240001147983 */ /* 0x000f220000300800 */
[----:B------:R-:W-:-:S02]  /*313c0*/  SHF.R.S32.HI R101, RZ, 0x6, R101 ;  /* 0x00000006ff657819 */ /* 0x000fc40000011465 */
[----:B-1----:R-:W-:Y:S01]  /*313d0*/  MOV R4, R14 ;  /* 0x0000000e00047202 */ /* 0x002fe20000000f00 */
[----:B------:R-:W-:-:S05]  /*313e0*/  IMAD.MOV.U32 R5, RZ, RZ, R15 ;  /* 0x000000ffff057224 */ /* 0x000fca00078e000f */
[----:B------:R1:W-:Y:S01]  /*313f0*/  LDGSTS.E [R3+-0x7dc00], [R4.64], P4 ;  /* 0x8240000004037fae */ /* 0x0003e2000a121848 */
[----:B-----5:R-:W-:-:S05]  /*31400*/  IADD3 R7, P0, R7, UR7, RZ ;  /* 0x0000000707077c10 */ /* 0x020fca000ff1e0ff */
[----:B------:R-:W-:Y:S01]  /*31410*/  STL [R1+0xbc0], R7 ;  /* 0x000bc00701007387 */ /* 0x000fe20000100800 */
[----:B------:R-:W-:-:S05]  /*31420*/  IADD3.X R13, R13, UR6, RZ, P1, !PT ;  /* 0x000000060d0d7c10 */ /* 0x000fca0008ffe4ff */
[----:B------:R5:W-:Y:S04]  /*31430*/  STL [R1+0xb9c], R13 ;  /* 0x000b9c0d01007387 */ /* 0x000be80000100800 */
[----:B------:R-:W4:Y:S01]  /*31440*/  LDL.LU R17, [R1+0xb48] ;  /* 0x000b480001117983 */ /* 0x000f220000300800 */
[----:B------:R-:W-:Y:S01]  /*31450*/  IADD3.X R8, R8, UR6, RZ, P0, !PT ;  /* 0x0000000608087c10 */ /* 0x000fe200087fe4ff */
[----:B-1----:R-:W-:Y:S01]  /*31460*/  IMAD.MOV.U32 R5, RZ, RZ, R13 ;  /* 0x000000ffff057224 */ /* 0x002fe200078e000d */
[----:B------:R-:W-:Y:S01]  /*31470*/  MOV R4, R10 ;  /* 0x0000000a00047202 */ /* 0x000fe20000000f00 */
[----:B------:R-:W4:Y:S04]  /*31480*/  LDL.LU R15, [R1+0xb68] ;  /* 0x000b6800010f7983 */ /* 0x000f280000300800 */
[----:B------:R-:W4:Y:S01]  /*31490*/  LDL.LU R18, [R1+0xb44] ;  /* 0x000b440001127983 */ /* 0x000f220000300800 */
[----:B------:R-:W-:-:S02]  /*314a0*/  SHF.L.U32 R252, R12, 0x2, RZ ;  /* 0x000000020cfc7819 */ /* 0x000fc400000006ff */
[----:B------:R-:W-:Y:S01]  /*314b0*/  SGXT R101, R101, 0x1 ;  /* 0x000000016565781a */ /* 0x000fe20000000200 */
[----:B------:R1:W-:Y:S04]  /*314c0*/  STL [R1+0xbbc], R8 ;  /* 0x000bbc0801007387 */ /* 0x0003e80000100800 */
[----:B-----5:R-:W5:Y:S01]  /*314d0*/  LDL.LU R13, [R1+0xb88] ;  /* 0x000b8800010d7983 */ /* 0x020f620000300800 */
[----:B------:R-:W-:-:S03]  /*314e0*/  LOP3.LUT R12, R252, 0x110, R101, 0x78, !PT ;  /* 0x00000110fc0c7812 */ /* 0x000fc600078e7865 */
[----:B------:R1:W-:Y:S01]  /*314f0*/  LDGSTS.E [R6+-0x7d400], [R4.64], P4 ;  /* 0x82c0000004067fae */ /* 0x0003e2000a121848 */
[----:B------:R-:W-:-:S03]  /*31500*/  IADD3 R9, P1, R9, UR7, RZ ;  /* 0x0000000709097c10 */ /* 0x000fc6000ff3e0ff */
[----:B------:R-:W5:Y:S01]  /*31510*/  LDL.LU R16, [R1+0xb64] ;  /* 0x000b640001107983 */ /* 0x000f620000300800 */
[----:B------:R-:W-:-:S03]  /*31520*/  LOP3.LUT R12, R12, 0x60, RZ, 0x3c, !PT ;  /* 0x000000600c0c7812 */ /* 0x000fc600078e3cff */
[----:B------:R-:W5:Y:S01]  /*31530*/  LDL.LU R14, [R1+0xb84] ;  /* 0x000b8400010e7983 */ /* 0x000f620000300800 */
[----:B-1----:R-:W-:Y:S01]  /*31540*/  MOV R4, R7 ;  /* 0x0000000700047202 */ /* 0x002fe20000000f00 */
[----:B------:R-:W-:Y:S02]  /*31550*/  IMAD.MOV.U32 R5, RZ, RZ, R8 ;  /* 0x000000ffff057224 */ /* 0x000fe400078e0008 */
[----:B------:R-:W-:Y:S04]  /*31560*/  STL [R1+0xbe0], R9 ;  /* 0x000be00901007387 */ /* 0x000fe80000100800 */
[----:B------:R1:W-:Y:S04]  /*31570*/  LDGSTS.E [R3+-0x7cc00], [R4.64], P4 ;  /* 0x8340000004037fae */ /* 0x0003e8000a121848 */
[----:B------:R-:W5:Y:S04]  /*31580*/  LDL.LU R7, [R1+0xba8] ;  /* 0x000ba80001077983 */ /* 0x000f680000300800 */
[----:B------:R-:W5:Y:S01]  /*31590*/  LDL.LU R10, [R1+0xbc8] ;  /* 0x000bc800010a7983 */ /* 0x000f620000300800 */
[----:B-1----:R-:W-:-:S03]  /*315a0*/  IMAD.U32 R3, RZ, RZ, UR5 ;  /* 0x00000005ff037e24 */ /* 0x002fc6000f8e00ff */
[----:B------:R-:W5:Y:S02]  /*315b0*/  LDL.LU R8, [R1+0xbe8] ;  /* 0x000be80001087983 */ /* 0x000f640000300800 */
[----:B------:R-:W-:Y:S01]  /*315c0*/  LEA R2, R3, R12, 0xe ;  /* 0x0000000c03027211 */ /* 0x000fe200078e70ff */
[----:B------:R-:W-:Y:S01]  /*315d0*/  IMAD.MOV.U32 R4, RZ, RZ, R9 ;  /* 0x000000ffff047224 */ /* 0x000fe200078e0009 */
[----:B--2---:R-:W-:Y:S02]  /*315e0*/  IADD3.X R11, R11, UR6, RZ, P1, !PT ;  /* 0x000000060b0b7c10 */ /* 0x004fe40008ffe4ff */
[----:B---3--:R-:W-:Y:S02]  /*315f0*/  IADD3 R21, P0, R21, UR7, RZ ;  /* 0x0000000715157c10 */ /* 0x008fe4000ff1e0ff */
[----:B----4-:R-:W-:-:S03]  /*31600*/  IADD3 R19, P1, R19, UR7, RZ ;  /* 0x0000000713137c10 */ /* 0x010fc6000ff3e0ff */
[----:B------:R-:W-:Y:S01]  /*31610*/  STL [R1+0xb08], R21 ;  /* 0x000b081501007387 */ /* 0x000fe20000100800 */
[----:B------:R-:W-:-:S03]  /*31620*/  IADD3.X R22, R22, UR6, RZ, P0, !PT ;  /* 0x0000000616167c10 */ /* 0x000fc600087fe4ff */
[----:B------:R1:W-:Y:S04]  /*31630*/  STL [R1+0xbdc], R11 ;  /* 0x000bdc0b01007387 */ /* 0x0003e80000100800 */
[----:B------:R-:W-:Y:S04]  /*31640*/  STL [R1+0xb28], R19 ;  /* 0x000b281301007387 */ /* 0x000fe80000100800 */
[----:B------:R-:W2:Y:S01]  /*31650*/  LDL.LU R12, [R1+0xba4] ;  /* 0x000ba400010c7983 */ /* 0x000ea20000300800 */
[----:B------:R-:W-:-:S03]  /*31660*/  MOV R5, R11 ;  /* 0x0000000b00057202 */ /* 0x000fc60000000f00 */
[----:B------:R-:W-:Y:S04]  /*31670*/  STL [R1+0xb04], R22 ;  /* 0x000b041601007387 */ /* 0x000fe80000100800 */
[----:B-1----:R-:W3:Y:S04]  /*31680*/  LDL.LU R11, [R1+0xbc4] ;  /* 0x000bc400010b7983 */ /* 0x002ee80000300800 */
[----:B------:R-:W4:Y:S01]  /*31690*/  LDL.LU R9, [R1+0xbe4] ;  /* 0x000be40001097983 */ /* 0x000f220000300800 */
[----:B------:R-:W-:-:S03]  /*316a0*/  IADD3 R3, R2, 0x100000, RZ ;  /* 0x0010000002037810 */ /* 0x000fc60007ffe0ff */
[----:B------:R1:W-:Y:S02]  /*316b0*/  LDGSTS.E [R6+-0x7c400], [R4.64], P4 ;  /* 0x83c0000004067fae */ /* 0x0003e4000a121848 */
[----:B-1----:R-:W-:Y:S01]  /*316c0*/  IMAD.MOV.U32 R4, RZ, RZ, R21 ;  /* 0x000000ffff047224 */ /* 0x002fe200078e0015 */
[----:B------:R-:W-:Y:S02]  /*316d0*/  MOV R5, R22 ;  /* 0x0000001600057202 */ /* 0x000fe40000000f00 */
[----:B------:R-:W-:Y:S02]  /*316e0*/  IADD3.X R20, R20, UR6, RZ, P1, !PT ;  /* 0x0000000614147c10 */ /* 0x000fe40008ffe4ff */
[----:B------:R-:W-:Y:S01]  /*316f0*/  IADD3 R6, R2, 0x100000, RZ ;  /* 0x0010000002067810 */ /* 0x000fe20007ffe0ff */
[----:B------:R1:W-:Y:S02]  /*31700*/  LDGSTS.E [R3+-0x7fa00], [R4.64], P4 ;  /* 0x8060000004037fae */ /* 0x0003e4000a121848 */
[----:B-1----:R-:W-:Y:S01]  /*31710*/  IMAD.MOV.U32 R4, RZ, RZ, R19 ;  /* 0x000000ffff047224 */ /* 0x002fe200078e0013 */
[----:B------:R-:W-:-:S05]  /*31720*/  MOV R5, R20 ;  /* 0x0000001400057202 */ /* 0x000fca0000000f00 */
[----:B------:R1:W-:Y:S01]  /*31730*/  LDGSTS.E [R6+-0x7f200], [R4.64], P4 ;  /* 0x80e0000004067fae */ /* 0x0003e2000a121848 */
[----:B------:R-:W-:Y:S02]  /*31740*/  IADD3 R17, P0, R17, UR7, RZ ;  /* 0x0000000711117c10 */ /* 0x000fe4000ff1e0ff */
[----:B------:R-:W-:Y:S02]  /*31750*/  IADD3 R15, P1, R15, UR7, RZ ;  /* 0x000000070f0f7c10 */ /* 0x000fe4000ff3e0ff */
[----:B------:R-:W-:Y:S01]  /*31760*/  IADD3.X R18, R18, UR6, RZ, P0, !PT ;  /* 0x0000000612127c10 */ /* 0x000fe200087fe4ff */
[----:B-1----:R-:W-:-:S03]  /*31770*/  IMAD.MOV.U32 R4, RZ, RZ, R17 ;  /* 0x000000ffff047224 */ /* 0x002fc600078e0011 */
[----:B------:R-:W-:Y:S02]  /*31780*/  MOV R5, R18 ;  /* 0x0000001200057202 */ /* 0x000fe40000000f00 */
[----:B-----5:R-:W-:-:S03]  /*31790*/  IADD3 R13, P0, R13, UR7, RZ ;  /* 0x000000070d0d7c10 */ /* 0x020fc6000ff1e0ff */
[----:B------:R1:W-:Y:S01]  /*317a0*/  LDGSTS.E [R3+-0x7ea00], [R4.64], P4 ;  /* 0x8160000004037fae */ /* 0x0003e2000a121848 */
[----:B------:R-:W-:Y:S01]  /*317b0*/  IADD3.X R16, R16, UR6, RZ, P1, !PT ;  /* 0x0000000610107c10 */ /* 0x000fe20008ffe4ff */
[----:B-1----:R-:W-:-:S03]  /*317c0*/  IMAD.MOV.U32 R4, RZ, RZ, R15 ;  /* 0x000000ffff047224 */ /* 0x002fc600078e000f */
[----:B------:R-:W-:Y:S02]  /*317d0*/  MOV R5, R16 ;  /* 0x0000001000057202 */ /* 0x000fe40000000f00 */
[----:B------:R-:W-:-:S03]  /*317e0*/  IADD3.X R14, R14, UR6, RZ, P0, !PT ;  /* 0x000000060e0e7c10 */ /* 0x000fc600087fe4ff */
[----:B------:R1:W-:Y:S01]  /*317f0*/  LDGSTS.E [R6+-0x7e200], [R4.64], P4 ;  /* 0x81e0000004067fae */ /* 0x0003e2000a121848 */
[----:B------:R-:W-:-:S03]  /*31800*/  IADD3 R7, P0, R7, UR7, RZ ;  /* 0x0000000707077c10 */ /* 0x000fc6000ff1e0ff */
[----:B------:R-:W-:Y:S01]  /*31810*/  STL [R1+0xb48], R17 ;  /* 0x000b481101007387 */ /* 0x000fe20000100800 */
[----:B-1----:R-:W-:Y:S01]  /*31820*/  IMAD.MOV.U32 R4, RZ, RZ, R13 ;  /* 0x000000ffff047224 */ /* 0x002fe200078e000d */
[----:B------:R-:W-:Y:S02]  /*31830*/  MOV R5, R14 ;  /* 0x0000000e00057202 */ /* 0x000fe40000000f00 */
[----:B------:R-:W-:Y:S01]  /*31840*/  STL [R1+0xb24], R20 ;  /* 0x000b241401007387 */ /* 0x000fe20000100800 */
[----:B------:R-:W-:-:S03]  /*31850*/  IADD3 R10, P1, R10, UR7, RZ ;  /* 0x000000070a0a7c10 */ /* 0x000fc6000ff3e0ff */
[----:B------:R-:W-:Y:S04]  /*31860*/  STL [R1+0xb68], R15 ;  /* 0x000b680f01007387 */ /* 0x000fe80000100800 */
[----:B------:R1:W-:Y:S04]  /*31870*/  LDGSTS.E [R3+-0x7da00], [R4.64], P4 ;  /* 0x8260000004037fae */ /* 0x0003e8000a121848 */
[----:B------:R-:W-:Y:S01]  /*31880*/  STL [R1+0xb44], R18 ;  /* 0x000b441201007387 */ /* 0x000fe20000100800 */
[----:B------:R-:W-:-:S03]  /*31890*/  IMAD.MOV.U32 R252, RZ, RZ, 0x3f ;  /* 0x0000003ffffc7424 */ /* 0x000fc600078e00ff */
[----:B------:R-:W-:Y:S01]  /*318a0*/  STL [R1+0xb88], R13 ;  /* 0x000b880d01007387 */ /* 0x000fe20000100800 */
[----:B-1----:R-:W-:-:S03]  /*318b0*/  IMAD.MOV.U32 R4, RZ, RZ, R7 ;  /* 0x000000ffff047224 */ /* 0x002fc600078e0007 */
[----:B------:R-:W-:Y:S04]  /*318c0*/  STL [R1+0xb64], R16 ;  /* 0x000b641001007387 */ /* 0x000fe80000100800 */
[----:B------:R-:W-:Y:S01]  /*318d0*/  STL [R1+0xb84], R14 ;  /* 0x000b840e01007387 */ /* 0x000fe20000100800 */
[----:B------:R-:W-:-:S03]  /*318e0*/  IADD3 R8, P2, R8, UR7, RZ ;  /* 0x0000000708087c10 */ /* 0x000fc6000ff5e0ff */
[----:B------:R1:W-:Y:S01]  /*318f0*/  STL [R1+0xba8], R7 ;  /* 0x000ba80701007387 */ /* 0x0003e20000100800 */
[----:B------:R-:W-:-:S03]  /*31900*/  IADD3 R252, R252, c[0x0][0x180], RZ ;  /* 0x00006000fcfc7a10 */ /* 0x000fc60007ffe0ff */
[----:B------:R-:W-:Y:S01]  /*31910*/  STL [R1+0xbc8], R10 ;  /* 0x000bc80a01007387 */ /* 0x000fe20000100800 */
[----:B-1----:R-:W-:Y:S02]  /*31920*/  IADD3 R7, R2, 0x100000, RZ ;  /* 0x0010000002077810 */ /* 0x002fe40007ffe0ff */
[----:B------:R-:W-:Y:S01]  /*31930*/  MOV R2, R10 ;  /* 0x0000000a00027202 */ /* 0x000fe20000000f00 */
[----:B------:R1:W-:Y:S01]  /*31940*/  STL [R1+0xbe8], R8 ;  /* 0x000be80801007387 */ /* 0x0003e20000100800 */
[----:B------:R-:W-:Y:S01]  /*31950*/  IADD3 R40, R40, 0x1, RZ ;  /* 0x0000000128287810 */ /* 0x000fe20007ffe0ff */
[----:B------:R-:W-:Y:S01]  /*31960*/  IMAD.MOV.U32 R48, RZ, RZ, R93 ;  /* 0x000000ffff307224 */ /* 0x000fe200078e005d */
[----:B------:R-:W-:Y:S01]  /*31970*/  MOV R49, R92 ;  /* 0x0000005c00317202 */ /* 0x000fe20000000f00 */
[----:B------:R-:W-:Y:S01]  /*31980*/  IMAD.MOV.U32 R50, RZ, RZ, R89 ;  /* 0x000000ffff327224 */ /* 0x000fe200078e0059 */
[----:B------:R-:W-:Y:S01]  /*31990*/  MOV R51, R88 ;  /* 0x0000005800337202 */ /* 0x000fe20000000f00 */
[C---:B------:R-:W-:Y:S08]  /*319a0*/  HMMA.1688.F32.TF32 R236, R224.reuse, R118, R72 ;  /* 0x00000076e0ec723c */ /* 0x040ff00000081048 */
[C---:B------:R-:W-:Y:S08]  /*319b0*/  HMMA.1688.F32.TF32 R232, R224.reuse, R114, R76 ;  /* 0x00000072e0e8723c */ /* 0x040ff0000008104c */
[C---:B------:R-:W-:Y:S08]  /*319c0*/  HMMA.1688.F32.TF32 R228, R224.reuse, R94, R164 ;  /* 0x0000005ee0e4723c */ /* 0x040ff000000810a4 */
[-C--:B------:R-:W-:Y:S08]  /*319d0*/  HMMA.1688.F32.TF32 R224, R224, R90.reuse, R168 ;  /* 0x0000005ae0e0723c */ /* 0x080ff000000810a8 */
[----:B------:R-:W-:Y:S01]  /*319e0*/  HMMA.1688.F32.TF32 R248, R248, R90, R48 ;  /* 0x0000005af8f8723c */ /* 0x000fe20000081030 */
[----:B--2---:R-:W-:-:S04]  /*319f0*/  IADD3.X R12, R12, UR6, RZ, P0, !PT ;  /* 0x000000060c0c7c10 */ /* 0x004fc800087fe4ff */
[----:B------:R-:W-:Y:S02]  /*31a00*/  MOV R5, R12 ;  /* 0x0000000c00057202 */ /* 0x000fe40000000f00 */
[----:B---3--:R-:W-:-:S03]  /*31a10*/  IADD3.X R11, R11, UR6, RZ, P1, !PT ;  /* 0x000000060b0b7c10 */ /* 0x008fc60008ffe4ff */
[----:B------:R2:W-:Y:S01]  /*31a20*/  LDGSTS.E [R3+-0x7d200], [R4.64], P4 ;  /* 0x82e0000004037fae */ /* 0x0005e2000a121848 */
[----:B----4-:R-:W-:Y:S01]  /*31a30*/  IADD3.X R9, R9, UR6, RZ, P2, !PT ;  /* 0x0000000609097c10 */ /* 0x010fe200097fe4ff */
[----:B--2---:R-:W-:-:S05]  /*31a40*/  IMAD.MOV.U32 R3, RZ, RZ, R11 ;  /* 0x000000ffff037224 */ /* 0x004fca00078e000b */
[----:B------:R2:W-:Y:S04]  /*31a50*/  LDGSTS.E [R6+-0x7ca00], [R2.64], P4 ;  /* 0x8360000002067fae */ /* 0x0005e8000a121848 */
[----:B------:R3:W-:Y:S01]  /*31a60*/  STL [R1+0xba4], R12 ;  /* 0x000ba40c01007387 */ /* 0x0007e20000100800 */
[----:B--2---:R-:W-:Y:S02]  /*31a70*/  MOV R2, R8 ;  /* 0x0000000800027202 */ /* 0x004fe40000000f00 */
[----:B-1----:R-:W-:Y:S01]  /*31a80*/  SHF.R.S32.HI R8, RZ, 0x1f, R252 ;  /* 0x0000001fff087819 */ /* 0x002fe200000114fc */
[----:B------:R3:W-:Y:S03]  /*31a90*/  STL [R1+0xbc4], R11 ;  /* 0x000bc40b01007387 */ /* 0x0007e60000100800 */
[----:B------:R-:W-:Y:S01]  /*31aa0*/  LEA.HI R8, R8, R252, RZ, 0x6 ;  /* 0x000000fc08087211 */ /* 0x000fe200078f30ff */
[----:B------:R3:W-:Y:S03]  /*31ab0*/  STL [R1+0xbe4], R9 ;  /* 0x000be40901007387 */ /* 0x0007e60000100800 */
[----:B------:R-:W-:Y:S01]  /*31ac0*/  SHF.R.S32.HI R8, RZ, 0x6, R8 ;  /* 0x00000006ff087819 */ /* 0x000fe20000011408 */
[----:B------:R3:W-:Y:S03]  /*31ad0*/  STL [R1+0x3d8], R40 ;  /* 0x0003d82801007387 */ /* 0x0007e60000100800 */
[----:B------:R-:W-:Y:S01]  /*31ae0*/  ISETP.NE.U32.AND P0, PT, R40, R8, PT ;  /* 0x000000082800720c */ /* 0x000fe20003f05070 */
[----:B------:R-:W-:-:S05]  /*31af0*/  IMAD.MOV.U32 R3, RZ, RZ, R9 ;  /* 0x000000ffff037224 */ /* 0x000fca00078e0009 */
[----:B------:R3:W-:Y:S04]  /*31b00*/  LDGSTS.E [R7+-0x7c200], [R2.64], P4 ;  /* 0x83e0000002077fae */ /* 0x0007e8000a121848 */
[----:B------:R-:W0:Y:S03]  /*31b10*/  LDGDEPBAR ;  /* 0x00000000000079af */ /* 0x000e260000000000 */
[----:B------:R-:W-:Y:S01]  /*31b20*/  @!P0 CALL.REL.NOINC `(.L_x_0) ;  /* 0x0000001000008944 */ /* 0x000fe20003c00000 */
[----:B------:R-:W-:Y:S05]  /*31b30*/  BRA `(.L_x_1) ;  /* 0xfffe7e5000007947 */ /* 0x000fea000383ffff */
.L_x_0:
[----:B------:R-:W2:Y:S01]  /*31b40*/  LDL.LU R21, [R1+0x80] ;  /* 0x0000800001157983 */ /* 0x000ea20000300800 */
[----:B------:R-:W-:-:S04]  /*31b50*/  DEPBAR.LE SB0, 0x0 ;  /* 0x000080000000791a */ /* 0x000fc80000000000 */
[----:B------:R-:W4:Y:S04]  /*31b60*/  LDL.LU R20, [R1+0x5c] ;  /* 0x00005c0001147983 */ /* 0x000f280000300800 */
[----:B------:R-:W5:Y:S04]  /*31b70*/  LDL.LU R19, [R1+0x50] ;  /* 0x0000500001137983 */ /* 0x000f680000300800 */
[----:B---3--:R-:W3:Y:S04]  /*31b80*/  LDL.LU R18, [R1+0x54] ;  /* 0x0000540001127983 */ /* 0x008ee80000300800 */
        /* <DEDUP_REMOVED lines=16> */
[----:B------:R-:W3:Y:S04]  /*31c90*/  LDL R27, [R1+0x3e0] ;  /* 0x0003e000011b7983 */ /* 0x000ee80000100800 */
[----:B------:R-:W1:Y:S02]  /*31ca0*/  S2R R26, SR_TID.X ;  /* 0x00000000001a7919 */ /* 0x000e640000002100 */
[----:B-1----:R-:W-:-:S04]  /*31cb0*/  SHF.L.U32 R0, R26, 0x8, RZ ;  /* 0x000000081a007819 */ /* 0x002fc800000006ff */
[----:B------:R-:W-:Y:S02]  /*31cc0*/  LOP3.LUT R0, R0, 0x1800, RZ, 0xc0, !PT ;  /* 0x0000180000007812 */ /* 0x000fe400078ec0ff */
[----:B--2---:R-:W-:-:S04]  /*31cd0*/  MOV R25, R21 ;  /* 0x0000001500197202 */ /* 0x004fc80000000f00 */
[----:B------:R-:W-:Y:S01]  /*31ce0*/  MOV R30, R25 ;  /* 0x00000019001e7202 */ /* 0x000fe20000000f00 */
[----:B----4-:R-:W-:Y:S01]  /*31cf0*/  IMAD.MOV.U32 R24, RZ, RZ, R20 ;  /* 0x000000ffff187224 */ /* 0x010fe200078e0014 */
[----:B-----5:R-:W-:-:S03]  /*31d00*/  MOV R23, R19 ;  /* 0x0000001300177202 */ /* 0x020fc60000000f00 */
[----:B------:R-:W-:Y:S02]  /*31d10*/  IMAD.MOV.U32 R33, RZ, RZ, R24 ;  /* 0x000000ffff217224 */ /* 0x000fe400078e0018 */
[----:B---3--:R-:W-:Y:S01]  /*31d20*/  IMAD.MOV.U32 R22, RZ, RZ, R18 ;  /* 0x000000ffff167224 */ /* 0x008fe200078e0012 */
[----:B------:R-:W-:Y:S02]  /*31d30*/  MOV R32, R23 ;  /* 0x0000001700207202 */ /* 0x000fe40000000f00 */
[----:B------:R-:W-:Y:S01]  /*31d40*/  MOV R21, R17 ;  /* 0x0000001100157202 */ /* 0x000fe20000000f00 */
[----:B------:R-:W-:Y:S02]  /*31d50*/  IMAD.MOV.U32 R31, RZ, RZ, R22 ;  /* 0x000000ffff1f7224 */ /* 0x000fe400078e0016 */
[----:B------:R-:W-:Y:S01]  /*31d60*/  IMAD.MOV.U32 R20, RZ, RZ, R16 ;  /* 0x000000ffff147224 */ /* 0x000fe200078e0010 */
[----:B------:R-:W-:Y:S02]  /*31d70*/  MOV R34, R21 ;  /* 0x0000001500227202 */ /* 0x000fe40000000f00 */
[----:B------:R-:W-:Y:S01]  /*31d80*/  MOV R19, R15 ;  /* 0x0000000f00137202 */ /* 0x000fe20000000f00 */
[----:B------:R-:W-:-:S02]  /*31d90*/  IMAD.MOV.U32 R35, RZ, RZ, R20 ;  /* 0x000000ffff237224 */ /* 0x000fc400078e0014 */
[----:B------:R-:W-:Y:S01]  /*31da0*/  IMAD.MOV.U32 R18, RZ, RZ, R14 ;  /* 0x000000ffff127224 */ /* 0x000fe200078e000e */
[----:B------:R-:W-:Y:S02]  /*31db0*/  MOV R24, R19 ;  /* 0x0000001300187202 */ /* 0x000fe40000000f00 */
[----:B------:R-:W-:Y:S01]  /*31dc0*/  MOV R17, R13 ;  /* 0x0000000d00117202 */ /* 0x000fe20000000f00 */
[----:B------:R-:W-:Y:S02]  /*31dd0*/  IMAD.MOV.U32 R23, RZ, RZ, R18 ;  /* 0x000000ffff177224 */ /* 0x000fe400078e0012 */
[----:B------:R-:W-:Y:S01]  /*31de0*/  IMAD.MOV.U32 R16, RZ, RZ, R12 ;  /* 0x000000ffff107224 */ /* 0x000fe200078e000c */
[----:B------:R-:W-:Y:S02]  /*31df0*/  MOV R22, R17 ;  /* 0x0000001100167202 */ /* 0x000fe40000000f00 */
[----:B------:R-:W-:Y:S01]  /*31e00*/  MOV R15, R11 ;  /* 0x0000000b000f7202 */ /* 0x000fe20000000f00 */
[----:B------:R-:W-:-:S03]  /*31e10*/  IMAD.MOV.U32 R14, RZ, RZ, R10 ;  /* 0x000000ffff0e7224 */ /* 0x000fc600078e000a */
[----:B------:R-:W-:Y:S02]  /*31e20*/  MOV R29, R15 ;  /* 0x0000000f001d7202 */ /* 0x000fe40000000f00 */
[----:B------:R-:W-:Y:S01]  /*31e30*/  MOV R13, R9 ;  /* 0x00000009000d7202 */ /* 0x000fe20000000f00 */
[----:B------:R-:W-:Y:S02]  /*31e40*/  IMAD.MOV.U32 R28, RZ, RZ, R14 ;  /* 0x000000ffff1c7224 */ /* 0x000fe400078e000e */
[----:B------:R-:W-:Y:S01]  /*31e50*/  IMAD.MOV.U32 R12, RZ, RZ, R8 ;  /* 0x000000ffff0c7224 */ /* 0x000fe200078e0008 */
[----:B------:R-:W-:Y:S02]  /*31e60*/  MOV R25, R13 ;  /* 0x0000000d00197202 */ /* 0x000fe40000000f00 */
[----:B------:R-:W-:Y:S01]  /*31e70*/  MOV R11, R5 ;  /* 0x00000005000b7202 */ /* 0x000fe20000000f00 */
[C---:B------:R-:W-:Y:S02]  /*31e80*/  IMAD.SHL.U32 R5, R26.reuse, 0x20, RZ ;  /* 0x000000201a057824 */ /* 0x040fe400078e00ff */
[----:B------:R-:W-:Y:S01]  /*31e90*/  IMAD.MOV.U32 R10, RZ, RZ, R4 ;  /* 0x000000ffff0a7224 */ /* 0x000fe200078e0004 */
[----:B------:R-:W-:Y:S01]  /*31ea0*/  MOV R17, R11 ;  /* 0x0000000b00117202 */ /* 0x000fe20000000f00 */
[----:B------:R-:W-:Y:S01]  /*31eb0*/  IMAD.SHL.U32 R4, R26, 0x4, RZ ;  /* 0x000000041a047824 */ /* 0x000fe200078e00ff */
[----:B------:R-:W-:Y:S01]  /*31ec0*/  LOP3.LUT R0, R0, 0x60, R5, 0xf8, !PT ;  /* 0x0000006000007812 */ /* 0x000fe200078ef805 */
[----:B------:R-:W-:Y:S01]  /*31ed0*/  IMAD.MOV.U32 R11, RZ, RZ, R157 ;  /* 0x000000ffff0b7224 */ /* 0x000fe200078e009d */
[----:B------:R-:W-:Y:S01]  /*31ee0*/  MOV R9, R3 ;  /* 0x0000000300097202 */ /* 0x000fe20000000f00 */
[----:B------:R-:W-:Y:S01]  /*31ef0*/  IMAD.MOV.U32 R157, RZ, RZ, R163 ;  /* 0x000000ffff9d7224 */ /* 0x000fe200078e00a3 */
[C---:B------:R-:W-:Y:S01]  /*31f00*/  SHF.L.U32 R3, R26.reuse, 0x3, RZ ;  /* 0x000000031a037819 */ /* 0x040fe200000006ff */
[----:B------:R-:W-:Y:S01]  /*31f10*/  IMAD.MOV.U32 R8, RZ, RZ, R2 ;  /* 0x000000ffff087224 */ /* 0x000fe200078e0002 */
[----:B------:R-:W-:-:S02]  /*31f20*/  SHF.L.U32 R2, R26, 0xa, RZ ;  /* 0x0000000a1a027819 */ /* 0x000fc400000006ff */
[----:B------:R-:W-:Y:S01]  /*31f30*/  LOP3.LUT R3, R3, 0x300, RZ, 0xc0, !PT ;  /* 0x0000030003037812 */ /* 0x000fe200078ec0ff */
[----:B------:R-:W-:Y:S01]  /*31f40*/  IMAD.MOV.U32 R18, RZ, RZ, R6 ;  /* 0x000000ffff127224 */ /* 0x000fe200078e0006 */
[----:B------:R-:W-:Y:S01]  /*31f50*/  MOV R6, R216 ;  /* 0x000000d800067202 */ /* 0x000fe20000000f00 */
[----:B------:R-:W-:Y:S01]  /*31f60*/  IMAD.MOV.U32 R20, RZ, RZ, R8 ;  /* 0x000000ffff147224 */ /* 0x000fe200078e0008 */
[----:B------:R-:W-:Y:S02]  /*31f70*/  LOP3.LUT R3, R3, 0x70, R4, 0xf8, !PT ;  /* 0x0000007003037812 */ /* 0x000fe400078ef804 */
[----:B------:R-:W-:Y:S01]  /*31f80*/  MOV R19, R7 ;  /* 0x0000000700137202 */ /* 0x000fe20000000f00 */
[----:B------:R-:W-:Y:S01]  /*31f90*/  IMAD.MOV.U32 R7, RZ, RZ, R217 ;  /* 0x000000ffff077224 */ /* 0x000fe200078e00d9 */
[----:B------:R-:W-:Y:S01]  /*31fa0*/  LOP3.LUT R0, R0, R3, RZ, 0x3c, !PT ;  /* 0x0000000300007212 */ /* 0x000fe200078e3cff */
[----:B------:R-:W-:Y:S01]  /*31fb0*/  IMAD.MOV.U32 R217, RZ, RZ, R243 ;  /* 0x000000ffffd97224 */ /* 0x000fe200078e00f3 */
[----:B------:R-:W-:-:S02]  /*31fc0*/  IADD3 R4, R27, 0x1, RZ ;  /* 0x000000011b047810 */ /* 0x000fc40007ffe0ff */
[----:B------:R-:W-:Y:S01]  /*31fd0*/  IADD3 R5, R27, 0x2, RZ ;  /* 0x000000021b057810 */ /* 0x000fe20007ffe0ff */
[----:B------:R-:W-:Y:S01]  /*31fe0*/  IMAD.MOV.U32 R27, RZ, RZ, R16 ;  /* 0x000000ffff1b7224 */ /* 0x000fe200078e0010 */
[----:B------:R-:W-:Y:S01]  /*31ff0*/  ISETP.GE.AND P2, PT, R4, c[0x0][0x17c], PT ;  /* 0x00005f0004007a0c */ /* 0x000fe20003f46270 */
[----:B------:R-:W-:Y:S01]  /*32000*/  IMAD.MOV.U32 R16, RZ, RZ, R10 ;  /* 0x000000ffff107224 */ /* 0x000fe200078e000a */
[----:B------:R-:W-:Y:S01]  /*32010*/  ISETP.GE.AND P1, PT, R5, c[0x0][0x17c], PT ;  /* 0x00005f0005007a0c */ /* 0x000fe20003f26270 */
[----:B------:R-:W-:Y:S01]  /*32020*/  IMAD.MOV.U32 R5, RZ, RZ, R241 ;  /* 0x000000ffff057224 */ /* 0x000fe200078e00f1 */
[----:B------:R-:W-:Y:S01]  /*32030*/  MOV R4, R240 ;  /* 0x000000f000047202 */ /* 0x000fe20000000f00 */
[----:B------:R-:W-:Y:S01]  /*32040*/  BAR.SYNC.DEFER_BLOCKING 0x0 ;  /* 0x0000000000007b1d */ /* 0x000fe20000010000 */
[----:B------:R-:W-:Y:S02]  /*32050*/  LOP3.LUT R2, R2, 0x1800, RZ, 0xc0, !PT ;  /* 0x0000180002027812 */ /* 0x000fe400078ec0ff */
[----:B------:R-:W-:-:S02]  /*32060*/  LOP3.LUT R26, R26, 0x7f, RZ, 0xc0, !PT ;  /* 0x0000007f1a1a7812 */ /* 0x000fc400078ec0ff */
[----:B------:R-:W-:Y:S01]  /*32070*/  MOV R21, R9 ;  /* 0x0000000900157202 */ /* 0x000fe20000000f00 */
[----:B------:R-:W-:Y:S01]  /*32080*/  IMAD.MOV.U32 R9, RZ, RZ, R161 ;  /* 0x000000ffff097224 */ /* 0x000fe200078e00a1 */
[----:B------:R-:W-:Y:S01]  /*32090*/  MOV R10, R156 ;  /* 0x0000009c000a7202 */ /* 0x000fe20000000f00 */
[----:B------:R-:W-:Y:S01]  /*320a0*/  IMAD R2, R26, 0x10, R2 ;  /* 0x000000101a027824 */ /* 0x000fe200078e0202 */
[----:B------:R-:W-:Y:S01]  /*320b0*/  MOV R8, R160 ;  /* 0x000000a000087202 */ /* 0x000fe20000000f00 */
[----:B------:R-:W-:Y:S01]  /*320c0*/  IMAD.MOV.U32 R26, RZ, RZ, R12 ;  /* 0x000000ffff1a7224 */ /* 0x000fe200078e000c */
[----:B------:R-:W-:Y:S02]  /*320d0*/  MOV R156, R162 ;  /* 0x000000a2009c7202 */ /* 0x000fe40000000f00 */
[----:B------:R-:W-:Y:S02]  /*320e0*/  MOV R216, R242 ;  /* 0x000000f200d87202 */ /* 0x000fe40000000f00 */
[----:B------:R-:W-:-:S02]  /*320f0*/  LOP3.LUT R168, R2, 0x20, RZ, 0x3c, !PT ;  /* 0x0000002002a87812 */ /* 0x000fc400078e3cff */
[C---:B------:R-:W-:Y:S02]  /*32100*/  LOP3.LUT R160, R2.reuse, 0x40, RZ, 0x3c, !PT ;  /* 0x0000004002a07812 */ /* 0x040fe400078e3cff */
[----:B------:R-:W-:Y:S01]  /*32110*/  LOP3.LUT R3, R2, 0x60, RZ, 0x3c, !PT ;  /* 0x0000006002037812 */ /* 0x000fe200078e3cff */
[----:B------:R1:W-:Y:S04]  /*32120*/  STS.128 [R0+0x400], R4 ;  /* 0x0004000400007388 */ /* 0x0003e80000000c00 */
[----:B------:R2:W-:Y:S04]  /*32130*/  STS.128 [R0], R8 ;  /* 0x0000000800007388 */ /* 0x0005e80000000c00 */
[----:B------:R-:W-:Y:S04]  /*32140*/  STS.128 [R0+0x80], R156 ;  /* 0x0000809c00007388 */ /* 0x000fe80000000c00 */
[----:B------:R-:W-:Y:S04]  /*32150*/  STS.128 [R0+0x480], R216 ;  /* 0x000480d800007388 */ /* 0x000fe80000000c00 */
[----:B-1----:R-:W3:Y:S04]  /*32160*/  LDL.LU R4, [R1+0x270] ;  /* 0x0002700001047983 */ /* 0x002ee80000300800 */
[----:B------:R-:W3:Y:S01]  /*32170*/  LDL.LU R5, [R1+0x274] ;  /* 0x0002740001057983 */ /* 0x000ee20000300800 */
[----:B--2---:R-:W-:Y:S01]  /*32180*/  MOV R8, R148 ;  /* 0x0000009400087202 */ /* 0x004fe20000000f00 */
[----:B------:R-:W-:Y:S01]  /*32190*/  IMAD.MOV.U32 R9, RZ, RZ, R149 ;  /* 0x000000ffff097224 */ /* 0x000fe200078e0095 */
[----:B------:R-:W-:Y:S01]  /*321a0*/  MOV R10, R144 ;  /* 0x00000090000a7202 */ /* 0x000fe20000000f00 */
[----:B------:R-:W3:Y:S01]  /*321b0*/  LDL.LU R6, [R1+0x260] ;  /* 0x0002600001067983 */ /* 0x000ee20000300800 */
[----:B------:R-:W-:Y:S01]  /*321c0*/  IMAD.MOV.U32 R11, RZ, RZ, R145 ;  /* 0x000000ffff0b7224 */ /* 0x000fe200078e0091 */
[----:B------:R-:W-:Y:S01]  /*321d0*/  MOV R144, R150 ;  /* 0x0000009600907202 */ /* 0x000fe20000000f00 */
[----:B------:R-:W-:Y:S01]  /*321e0*/  IMAD.MOV.U32 R145, RZ, RZ, R151 ;  /* 0x000000ffff917224 */ /* 0x000fe200078e0097 */
[----:B------:R-:W3:Y:S04]  /*321f0*/  LDL.LU R7, [R1+0x264] ;  /* 0x0002640001077983 */ /* 0x000ee80000300800 */
[----:B------:R-:W2:Y:S04]  /*32200*/  LDL.LU R12, [R1+0x278] ;  /* 0x00027800010c7983 */ /* 0x000ea80000300800 */
[----:B------:R-:W2:Y:S04]  /*32210*/  LDL.LU R13, [R1+0x27c] ;  /* 0x00027c00010d7983 */ /* 0x000ea80000300800 */
[----:B------:R-:W2:Y:S04]  /*32220*/  LDL.LU R14, [R1+0x268] ;  /* 0x00026800010e7983 */ /* 0x000ea80000300800 */
[----:B------:R-:W2:Y:S04]  /*32230*/  LDL.LU R15, [R1+0x26c] ;  /* 0x00026c00010f7983 */ /* 0x000ea80000300800 */
[----:B------:R-:W-:Y:S06]  /*32240*/  BAR.SYNC.DEFER_BLOCKING 0x0 ;  /* 0x0000000000007b1d */ /* 0x000fec0000010000 */
[----:B------:R-:W1:Y:S04]  /*32250*/  LDS.128 R36, [R2] ;  /* 0x0000000002247984 */ /* 0x000e680000000c00 */
[----:B------:R-:W-:Y:S04]  /*32260*/  LDS.128 R244, [R160] ;  /* 0x00000000a0f47984 */ /* 0x000fe80000000c00 */
[----:B------:R-:W-:Y:S04]  /*32270*/  LDS.128 R240, [R3] ;  /* 0x0000000003f07984 */ /* 0x000fe80000000c00 */
[----:B-1----:R-:W-:Y:S01]  /*32280*/  STL [R1+0x34], R37 ;  /* 0x0000342501007387 */ /* 0x002fe20000100800 */
[----:B------:R-:W-:-:S03]  /*32290*/  MOV R252, R36 ;  /* 0x0000002400fc7202 */ /* 0x000fc60000000f00 */
[----:B------:R-:W-:Y:S04]  /*322a0*/  STL.64 [R1+0x38], R38 ;  /* 0x0000382601007387 */ /* 0x000fe80000100a00 */
[----:B------:R-:W1:Y:S04]  /*322b0*/  LDS.128 R36, [R168] ;  /* 0x00000000a8247984 */ /* 0x000e680000000c00 */
[----:B------:R-:W-:Y:S06]  /*322c0*/  BAR.SYNC.DEFER_BLOCKING 0x0 ;  /* 0x0000000000007b1d */ /* 0x000fec0000010000 */
[----:B------:R-:W-:Y:S04]  /*322d0*/  STS.128 [R0], R8 ;  /* 0x0000000800007388 */ /* 0x000fe80000000c00 */
[----:B-1----:R1:W-:Y:S04]  /*322e0*/  STL.64 [R1+0x10], R36 ;  /* 0x0000102401007387 */ /* 0x0023e80000100a00 */
[----:B------:R4:W-:Y:S01]  /*322f0*/  STL.64 [R1+0x18], R38 ;  /* 0x0000182601007387 */ /* 0x0009e20000100a00 */
[----:B-1----:R-:W-:Y:S01]  /*32300*/  MOV R36, R32 ;  /* 0x0000002000247202 */ /* 0x002fe20000000f00 */
[----:B------:R-:W-:Y:S01]  /*32310*/  IMAD.MOV.U32 R37, RZ, RZ, R33 ;  /* 0x000000ffff257224 */ /* 0x000fe200078e0021 */
[----:B----4-:R-:W-:Y:S01]  /*32320*/  MOV R38, R34 ;  /* 0x0000002200267202 */ /* 0x010fe20000000f00 */
[----:B------:R-:W-:-:S03]  /*32330*/  IMAD.MOV.U32 R39, RZ, RZ, R35 ;  /* 0x000000ffff277224 */ /* 0x000fc600078e0023 */
[----:B------:R-:W-:Y:S01]  /*32340*/  MOV R40, R38 ;  /* 0x0000002600287202 */ /* 0x000fe20000000f00 */
[----:B------:R-:W-:Y:S01]  /*32350*/  IMAD.MOV.U32 R41, RZ, RZ, R39 ;  /* 0x000000ffff297224 */ /* 0x000fe200078e0027 */
[----:B------:R-:W-:Y:S01]  /*32360*/  MOV R38, R36 ;  /* 0x0000002400267202 */ /* 0x000fe20000000f00 */
[----:B------:R-:W-:Y:S01]  /*32370*/  IMAD.MOV.U32 R39, RZ, RZ, R37 ;  /* 0x000000ffff277224 */ /* 0x000fe200078e0025 */
[----:B---3--:R1:W-:Y:S04]  /*32380*/  STS.128 [R0+0x400], R4 ;  /* 0x0004000400007388 */ /* 0x0083e80000000c00 */
[----:B-1----:R-:W3:Y:S04]  /*32390*/  LDL.LU R4, [R1+0x1d0] ;  /* 0x0001d00001047983 */ /* 0x002ee80000300800 */
[----:B------:R-:W3:Y:S04]  /*323a0*/  LDL.LU R5, [R1+0x1d4] ;  /* 0x0001d40001057983 */ /* 0x000ee80000300800 */
[----:B------:R-:W3:Y:S04]  /*323b0*/  LDL.LU R6, [R1+0x1c0] ;  /* 0x0001c00001067983 */ /* 0x000ee80000300800 */
[----:B--2---:R1:W-:Y:S04]  /*323c0*/  STS.128 [R0+0x480], R12 ;  /* 0x0004800c00007388 */ /* 0x0043e80000000c00 */
[----:B------:R-:W3:Y:S04]  /*323d0*/  LDL.LU R7, [R1+0x1c4] ;  /* 0x0001c40001077983 */ /* 0x000ee80000300800 */
[----:B-1----:R-:W2:Y:S04]  /*323e0*/  LDL.LU R12, [R1+0x1d8] ;  /* 0x0001d800010c7983 */ /* 0x002ea80000300800 */
[----:B------:R-:W2:Y:S04]  /*323f0*/  LDL.LU R13, [R1+0x1dc] ;  /* 0x0001dc00010d7983 */ /* 0x000ea80000300800 */
[----:B------:R-:W2:Y:S04]  /*32400*/  LDL.LU R14, [R1+0x1c8] ;  /* 0x0001c800010e7983 */ /* 0x000ea80000300800 */
[----:B------:R-:W2:Y:S04]  /*32410*/  LDL.LU R15, [R1+0x1cc] ;  /* 0x0001cc00010f7983 */ /* 0x000ea80000300800 */
        /* <DEDUP_REMOVED lines=15> */
[----:B------:R-:W-:Y:S04]  /*32510*/  STS.128 [R0+0x80], R144 ;  /* 0x0000809000007388 */ /* 0x000fe80000000c00 */
[----:B------:R-:W-:Y:S01]  /*32520*/  BAR.SYNC.DEFER_BLOCKING 0x0 ;  /* 0x0000000000007b1d */ /* 0x000fe20000010000 */
[----:B------:R-:W-:Y:S01]  /*32530*/  IMAD.MOV.U32 R43, RZ, RZ, R31 ;  /* 0x000000ffff2b7224 */ /* 0x000fe200078e001f */
[----:B------:R-:W-:Y:S01]  /*32540*/  MOV R44, R30 ;  /* 0x0000001e002c7202 */ /* 0x000fe20000000f00 */
        /* <DEDUP_REMOVED lines=14> */
[----:B------:R-:W-:Y:S04]  /*32630*/  LDS.128 R28, [R2] ;  /* 0x00000000021c7984 */ /* 0x000fe80000000c00 */
[----:B------:R-:W-:Y:S04]  /*32640*/  LDS.128 R20, [R168] ;  /* 0x00000000a8147984 */ /* 0x000fe80000000c00 */
[----:B------:R-:W-:Y:S04]  /*32650*/  LDS.128 R24, [R160] ;  /* 0x00000000a0187984 */ /* 0x000fe80000000c00 */
[----:B------:R-:W-:Y:S04]  /*32660*/  LDS.128 R16, [R3] ;  /* 0x0000000003107984 */ /* 0x000fe80000000c00 */
[----:B------:R-:W-:Y:S01]  /*32670*/  BAR.SYNC.DEFER_BLOCKING 0x0 ;  /* 0x0000000000007b1d */ /* 0x000fe20000010000 */
[----:B------:R-:W-:Y:S01]  /*32680*/  MOV R94, R44 ;  /* 0x0000002c005e7202 */ /* 0x000fe20000000f00 */
[----:B------:R-:W-:Y:S01]  /*32690*/  IMAD.MOV.U32 R64, RZ, RZ, R43 ;  /* 0x000000ffff407224 */ /* 0x000fe200078e002b */
[----:B------:R-:W-:-:S03]  /*326a0*/  MOV R65, R38 ;  /* 0x0000002600417202 */ /* 0x000fc60000000f00 */
[----:B---3--:R1:W-:Y:S04]  /*326b0*/  STS.128 [R0], R4 ;  /* 0x0000000400007388 */ /* 0x0083e80000000c00 */
[----:B--2---:R2:W-:Y:S04]  /*326c0*/  STS.128 [R0+0x80], R12 ;  /* 0x0000800c00007388 */ /* 0x0045e80000000c00 */
[----:B----4-:R3:W-:Y:S04]  /*326d0*/  STS.128 [R0+0x400], R8 ;  /* 0x0004000800007388 */ /* 0x0107e80000000c00 */
[----:B-----5:R-:W-:Y:S04]  /*326e0*/  STS.128 [R0+0x480], R32 ;  /* 0x0004802000007388 */ /* 0x020fe80000000c00 */
[----:B------:R-:W-:Y:S01]  /*326f0*/  BAR.SYNC.DEFER_BLOCKING 0x0 ;  /* 0x0000000000007b1d */ /* 0x000fe20000010000 */
[----:B-1----:R-:W-:Y:S01]  /*32700*/  IMAD.MOV.U32 R4, RZ, RZ, R62 ;  /* 0x000000ffff047224 */ /* 0x002fe200078e003e */
[----:B------:R-:W-:Y:S01]  /*32710*/  MOV R5, R61 ;  /* 0x0000003d00057202 */ /* 0x000fe20000000f00 */
[----:B------:R-:W-:Y:S01]  /*32720*/  IMAD.MOV.U32 R6, RZ, RZ, R60 ;  /* 0x000000ffff067224 */ /* 0x000fe200078e003c */
[----:B--2---:R-:W-:Y:S01]  /*32730*/  MOV R15, R51 ;  /* 0x00000033000f7202 */ /* 0x004fe20000000f00 */
[----:B------:R-:W-:Y:S01]  /*32740*/  IMAD.MOV.U32 R51, RZ, RZ, R47 ;  /* 0x000000ffff337224 */ /* 0x000fe200078e002f */
[----:B------:R-:W-:Y:S01]  /*32750*/  MOV R61, R40 ;  /* 0x00000028003d7202 */ /* 0x000fe20000000f00 */
[----:B------:R-:W-:Y:S01]  /*32760*/  IMAD.MOV.U32 R62, RZ, RZ, R41 ;  /* 0x000000ffff3e7224 */ /* 0x000fe200078e0029 */
[----:B------:R-:W-:Y:S01]  /*32770*/  MOV R92, R46 ;  /* 0x0000002e005c7202 */ /* 0x000fe20000000f00 */
[----:B------:R-:W-:-:S02]  /*32780*/  IMAD.MOV.U32 R60, RZ, RZ, R39 ;  /* 0x000000ffff3c7224 */ /* 0x000fc400078e0027 */
[----:B------:R-:W-:Y:S02]  /*32790*/  IMAD.MOV.U32 R93, RZ, RZ, R45 ;  /* 0x000000ffff5d7224 */ /* 0x000fe400078e002d */
[----:B------:R-:W-:Y:S01]  /*327a0*/  IMAD.MOV.U32 R66, RZ, RZ, R37 ;  /* 0x000000ffff427224 */ /* 0x000fe200078e0025 */
[----:B------:R-:W-:Y:S02]  /*327b0*/  MOV R67, R36 ;  /* 0x0000002400437202 */ /* 0x000fe40000000f00 */
[----:B------:R-:W-:Y:S01]  /*327c0*/  MOV R63, R42 ;  /* 0x0000002a003f7202 */ /* 0x000fe20000000f00 */
[----:B------:R-:W-:Y:S04]  /*327d0*/  LDS.128 R32, [R2] ;  /* 0x0000000002207984 */ /* 0x000fe80000000c00 */
[----:B------:R-:W-:Y:S04]  /*327e0*/  LDS.128 R44, [R168] ;  /* 0x00000000a82c7984 */ /* 0x000fe80000000c00 */
[----:B------:R-:W-:Y:S04]  /*327f0*/  LDS.128 R40, [R160] ;  /* 0x00000000a0287984 */ /* 0x000fe80000000c00 */
[----:B------:R-:W-:Y:S04]  /*32800*/  LDS.128 R36, [R3] ;  /* 0x0000000003247984 */ /* 0x000fe80000000c00 */
[----:B------:R-:W-:Y:S01]  /*32810*/  BAR.SYNC.DEFER_BLOCKING 0x0 ;  /* 0x0000000000007b1d */ /* 0x000fe20000010000 */
[----:B------:R-:W-:Y:S01]  /*32820*/  MOV R7, R59 ;  /* 0x0000003b00077202 */ /* 0x000fe20000000f00 */
[----:B---3--:R-:W-:Y:S01]  /*32830*/  IMAD.MOV.U32 R8, RZ, RZ, R58 ;  /* 0x000000ffff087224 */ /* 0x008fe200078e003a */
[----:B------:R-:W-:Y:S01]  /*32840*/  MOV R9, R57 ;  /* 0x0000003900097202 */ /* 0x000fe20000000f00 */
[----:B------:R-:W-:Y:S01]  /*32850*/  IMAD.MOV.U32 R10, RZ, RZ, R56 ;  /* 0x000000ffff0a7224 */ /* 0x000fe200078e0038 */
[----:B------:R-:W-:Y:S01]  /*32860*/  MOV R11, R55 ;  /* 0x00000037000b7202 */ /* 0x000fe20000000f00 */
[----:B------:R-:W-:Y:S01]  /*32870*/  IMAD.MOV.U32 R12, RZ, RZ, R54 ;  /* 0x000000ffff0c7224 */ /* 0x000fe200078e0036 */
[----:B------:R-:W-:Y:S01]  /*32880*/  MOV R13, R53 ;  /* 0x00000035000d7202 */ /* 0x000fe20000000f00 */
[----:B------:R-:W-:Y:S01]  /*32890*/  IMAD.MOV.U32 R14, RZ, RZ, R52 ;  /* 0x000000ffff0e7224 */ /* 0x000fe200078e0034 */
[----:B------:R-:W-:Y:S04]  /*328a0*/  STS.128 [R0], R4 ;  /* 0x0000000400007388 */ /* 0x000fe80000000c00 */
[----:B------:R1:W-:Y:S04]  /*328b0*/  STS.128 [R0+0x80], R8 ;  /* 0x0000800800007388 */ /* 0x0003e80000000c00 */
[----:B------:R-:W-:Y:S04]  /*328c0*/  STS.128 [R0+0x400], R12 ;  /* 0x0004000c00007388 */ /* 0x000fe80000000c00 */
[----:B------:R-:W-:Y:S04]  /*328d0*/  STS.128 [R0+0x480], R48 ;  /* 0x0004803000007388 */ /* 0x000fe80000000c00 */
[----:B------:R-:W-:Y:S01]  /*328e0*/  BAR.SYNC.DEFER_BLOCKING 0x0 ;  /* 0x0000000000007b1d */ /* 0x000fe20000010000 */
[----:B-1----:R-:W-:-:S05]  /*328f0*/  IMAD.MOV.U32 R8, RZ, RZ, R220 ;  /* 0x000000ffff087224 */ /* 0x002fca00078e00dc */
[----:B------:R-:W-:Y:S04]  /*32900*/  LDS.128 R12, [R2] ;  /* 0x00000000020c7984 */ /* 0x000fe80000000c00 */
[----:B------:R-:W-:Y:S04]  /*32910*/  LDS.128 R56, [R168] ;  /* 0x00000000a8387984 */ /* 0x000fe80000000c00 */
[----:B------:R-:W-:Y:S04]  /*32920*/  LDS.128 R52, [R160] ;  /* 0x00000000a0347984 */ /* 0x000fe80000000c00 */
[----:B------:R-:W-:Y:S01]  /*32930*/  LDS.128 R48, [R3] ;  /* 0x0000000003307984 */ /* 0x000fe20000000c00 */
[----:B------:R-:W-:Y:S01]  /*32940*/  MOV R9, R221 ;  /* 0x000000dd00097202 */ /* 0x000fe20000000f00 */
[----:B------:R-:W-:Y:S01]  /*32950*/  IMAD.MOV.U32 R10, RZ, RZ, R212 ;  /* 0x000000ffff0a7224 */ /* 0x000fe200078e00d4 */
[----:B------:R-:W-:Y:S01]  /*32960*/  MOV R11, R213 ;  /* 0x000000d5000b7202 */ /* 0x000fe20000000f00 */
[----:B------:R-:W-:Y:S06]  /*32970*/  BAR.SYNC.DEFER_BLOCKING 0x0 ;  /* 0x0000000000007b1d */ /* 0x000fec0000010000 */
[----:B------:R1:W-:Y:S04]  /*32980*/  STS.128 [R0+0x400], R8 ;  /* 0x0004000800007388 */ /* 0x0003e80000000c00 */
[----:B-1----:R-:W2:Y:S04]  /*32990*/  LDL.LU R8, [R1+0x250] ;  /* 0x0002500001087983 */ /* 0x002ea80000300800 */
        /* <DEDUP_REMOVED lines=9> */
[----:B------:R1:W-:Y:S04]  /*32a30*/  STS.128 [R0], R4 ;  /* 0x0000000400007388 */ /* 0x0003e80000000c00 */
[----:B------:R-:W-:Y:S04]  /*32a40*/  STS.128 [R0+0x80], R180 ;  /* 0x000080b400007388 */ /* 0x000fe80000000c00 */
[----:B------:R-:W-:Y:S04]  /*32a50*/  STS.128 [R0+0x480], R212 ;  /* 0x000480d400007388 */ /* 0x000fe80000000c00 */
[----:B------:R-:W-:Y:S01]  /*32a60*/  BAR.SYNC.DEFER_BLOCKING 0x0 ;  /* 0x0000000000007b1d */ /* 0x000fe20000010000 */
[----:B------:R-:W-:Y:S01]  /*32a70*/  IMAD.MOV.U32 R10, RZ, RZ, R124 ;  /* 0x000000ffff0a7224 */ /* 0x000fe200078e007c */
[----:B------:R-:W-:-:S04]  /*32a80*/  MOV R11, R125 ;  /* 0x0000007d000b7202 */ /* 0x000fc80000000f00 */
[----:B------:R-:W3:Y:S04]  /*32a90*/  LDL.LU R124, [R1+0x258] ;  /* 0x00025800017c7983 */ /* 0x000ee80000300800 */
        /* <DEDUP_REMOVED lines=14> */
[----:B-1----:R-:W-:Y:S01]  /*32b80*/  IMAD.MOV.U32 R4, RZ, RZ, R140 ;  /* 0x000000ffff047224 */ /* 0x002fe200078e008c */
[----:B------:R-:W-:Y:S01]  /*32b90*/  MOV R5, R141 ;  /* 0x0000008d00057202 */ /* 0x000fe20000000f00 */
[----:B------:R-:W-:Y:S01]  /*32ba0*/  IMAD.MOV.U32 R6, RZ, RZ, R136 ;  /* 0x000000ffff067224 */ /* 0x000fe200078e0088 */
[----:B------:R-:W-:-:S05]  /*32bb0*/  MOV R7, R137 ;  /* 0x0000008900077202 */ /* 0x000fca0000000f00 */
[----:B------:R1:W-:Y:S04]  /*32bc0*/  STS.128 [R0], R4 ;  /* 0x0000000400007388 */ /* 0x0003e80000000c00 */
[----:B-1----:R-:W4:Y:S04]  /*32bd0*/  LDL.LU R4, [R1+0x1b0] ;  /* 0x0001b00001047983 */ /* 0x002f280000300800 */
[----:B------:R-:W4:Y:S04]  /*32be0*/  LDL.LU R5, [R1+0x1b4] ;  /* 0x0001b40001057983 */ /* 0x000f280000300800 */
[----:B------:R-:W4:Y:S04]  /*32bf0*/  LDL.LU R6, [R1+0x1a0] ;  /* 0x0001a00001067983 */ /* 0x000f280000300800 */
[----:B------:R-:W4:Y:S04]  /*32c00*/  LDL.LU R7, [R1+0x1a4] ;  /* 0x0001a40001077983 */ /* 0x000f280000300800 */
[----:B--2---:R1:W-:Y:S04]  /*32c10*/  STS.128 [R0+0x400], R8 ;  /* 0x0004000800007388 */ /* 0x0043e80000000c00 */
[----:B-1----:R-:W2:Y:S04]  /*32c20*/  LDL.LU R8, [R1+0x1b8] ;  /* 0x0001b80001087983 */ /* 0x002ea80000300800 */
[----:B------:R-:W2:Y:S04]  /*32c30*/  LDL.LU R9, [R1+0x1bc] ;  /* 0x0001bc0001097983 */ /* 0x000ea80000300800 */
[----:B------:R-:W2:Y:S04]  /*32c40*/  LDL.LU R10, [R1+0x1a8] ;  /* 0x0001a800010a7983 */ /* 0x000ea80000300800 */
[----:B------:R-:W2:Y:S01]  /*32c50*/  LDL.LU R11, [R1+0x1ac] ;  /* 0x0001ac00010b7983 */ /* 0x000ea20000300800 */
[----:B------:R-:W-:Y:S01]  /*32c60*/  IMAD.MOV.U32 R136, RZ, RZ, R142 ;  /* 0x000000ffff887224 */ /* 0x000fe200078e008e */
[----:B------:R-:W-:Y:S01]  /*32c70*/  MOV R137, R143 ;  /* 0x0000008f00897202 */ /* 0x000fe20000000f00 */
[----:B------:R-:W-:Y:S01]  /*32c80*/  IMAD.MOV.U32 R108, RZ, RZ, R76 ;  /* 0x000000ffff6c7224 */ /* 0x000fe200078e004c */
[----:B------:R-:W-:Y:S01]  /*32c90*/  MOV R109, R77 ;  /* 0x0000004d006d7202 */ /* 0x000fe20000000f00 */
[----:B------:R-:W5:Y:S01]  /*32ca0*/  LDL.LU R76, [R1+0x110] ;  /* 0x00011000014c7983 */ /* 0x000f620000300800 */
[----:B------:R-:W-:Y:S01]  /*32cb0*/  IMAD.MOV.U32 R110, RZ, RZ, R78 ;  /* 0x000000ffff6e7224 */ /* 0x000fe200078e004e */
[----:B------:R-:W-:-:S02]  /*32cc0*/  MOV R111, R79 ;  /* 0x0000004f006f7202 */ /* 0x000fc40000000f00 */
[----:B------:R-:W5:Y:S04]  /*32cd0*/  LDL.LU R77, [R1+0x114] ;  /* 0x00011400014d7983 */ /* 0x000f680000300800 */
[----:B------:R-:W-:Y:S04]  /*32ce0*/  STS.128 [R0+0x80], R136 ;  /* 0x0000808800007388 */ /* 0x000fe80000000c00 */
[----:B---3--:R-:W-:Y:S04]  /*32cf0*/  STS.128 [R0+0x480], R124 ;  /* 0x0004807c00007388 */ /* 0x008fe80000000c00 */
[----:B------:R-:W5:Y:S04]  /*32d00*/  LDL.LU R78, [R1+0x100] ;  /* 0x00010000014e7983 */ /* 0x000f680000300800 */
[----:B------:R-:W5:Y:S04]  /*32d10*/  LDL.LU R79, [R1+0x104] ;  /* 0x00010400014f7983 */ /* 0x000f680000300800 */
[----:B------:R-:W-:Y:S06]  /*32d20*/  BAR.SYNC.DEFER_BLOCKING 0x0 ;  /* 0x0000000000007b1d */ /* 0x000fec0000010000 */
        /* <DEDUP_REMOVED lines=11> */
[----:B------:R-:W-:Y:S04]  /*32de0*/  LDS.128 R100, [R2] ;  /* 0x0000000002647984 */ /* 0x000fe80000000c00 */
[----:B------:R-:W-:Y:S04]  /*32df0*/  LDS.128 R96, [R168] ;  /* 0x00000000a8607984 */ /* 0x000fe80000000c00 */
[----:B------:R-:W-:Y:S04]  /*32e00*/  LDS.128 R92, [R160] ;  /* 0x00000000a05c7984 */ /* 0x000fe80000000c00 */
[----:B------:R-:W-:Y:S04]  /*32e10*/  LDS.128 R88, [R3] ;  /* 0x0000000003587984 */ /* 0x000fe80000000c00 */
[----:B------:R-:W-:Y:S06]  /*32e20*/  BAR.SYNC.DEFER_BLOCKING 0x0 ;  /* 0x0000000000007b1d */ /* 0x000fec0000010000 */
[----:B----4-:R1:W-:Y:S04]  /*32e30*/  STS.128 [R0], R4 ;  /* 0x0000000400007388 */ /* 0x0103e80000000c00 */
[----:B-1----:R-:W4:Y:S04]  /*32e40*/  LDL.LU R5, [R1+0x84] ;  /* 0x0000840001057983 */ /* 0x002f280000300800 */
[----:B--2---:R1:W-:Y:S04]  /*32e50*/  STS.128 [R0+0x80], R8 ;  /* 0x0000800800007388 */ /* 0x0043e80000000c00 */
[----:B-1----:R-:W2:Y:S04]  /*32e60*/  LDL.LU R8, [R1+0x88] ;  /* 0x0000880001087983 */ /* 0x002ea80000300800 */
[----:B------:R-:W2:Y:S04]  /*32e70*/  LDL.LU R9, [R1+0x8c] ;  /* 0x00008c0001097983 */ /* 0x000ea80000300800 */
[----:B------:R-:W2:Y:S04]  /*32e80*/  LDL.LU R10, [R1+0x68] ;  /* 0x00006800010a7983 */ /* 0x000ea80000300800 */
[----:B------:R-:W2:Y:S04]  /*32e90*/  LDL.LU R11, [R1+0x6c] ;  /* 0x00006c00010b7983 */ /* 0x000ea80000300800 */
[----:B-----5:R1:W-:Y:S04]  /*32ea0*/  STS.128 [R0+0x400], R76 ;  /* 0x0004004c00007388 */ /* 0x0203e80000000c00 */
[----:B---3--:R-:W-:Y:S04]  /*32eb0*/  STS.128 [R0+0x480], R104 ;  /* 0x0004806800007388 */ /* 0x008fe80000000c00 */
[----:B------:R-:W-:Y:S01]  /*32ec0*/  BAR.SYNC.DEFER_BLOCKING 0x0 ;  /* 0x0000000000007b1d */ /* 0x000fe20000010000 */
[----:B------:R-:W-:Y:S01]  /*32ed0*/  MOV R4, R118 ;  /* 0x0000007600047202 */ /* 0x000fe20000000f00 */
[----:B------:R-:W-:Y:S01]  /*32ee0*/  IMAD.MOV.U32 R6, RZ, RZ, R117 ;  /* 0x000000ffff067224 */ /* 0x000fe200078e0075 */
[----:B------:R-:W-:Y:S01]  /*32ef0*/  MOV R7, R116 ;  /* 0x0000007400077202 */ /* 0x000fe20000000f00 */
[----:B-1----:R-:W-:Y:S01]  /*32f00*/  IMAD.MOV.U32 R76, RZ, RZ, R115 ;  /* 0x000000ffff4c7224 */ /* 0x002fe200078e0073 */
        /* <DEDUP_REMOVED lines=11> */
[----:B------:R-:W-:Y:S06]  /*32fc0*/  BAR.SYNC.DEFER_BLOCKING 0x0 ;  /* 0x0000000000007b1d */ /* 0x000fec0000010000 */
[----:B----4-:R-:W-:Y:S04]  /*32fd0*/  STS.128 [R0], R4 ;  /* 0x0000000400007388 */ /* 0x010fe80000000c00 */
[----:B------:R-:W-:Y:S04]  /*32fe0*/  STS.128 [R0+0x400], R76 ;  /* 0x0004004c00007388 */ /* 0x000fe80000000c00 */
[----:B------:R-:W-:Y:S04]  /*32ff0*/  STS.128 [R0+0x480], R124 ;  /* 0x0004807c00007388 */ /* 0x000fe80000000c00 */
[----:B--2---:R1:W-:Y:S04]  /*33000*/  STS.128 [R0+0x80], R8 ;  /* 0x0000800800007388 */ /* 0x0043e80000000c00 */
[----:B------:R-:W-:Y:S06]  /*33010*/  BAR.SYNC.DEFER_BLOCKING 0x0 ;  /* 0x0000000000007b1d */ /* 0x000fec0000010000 */
[----:B------:R-:W-:Y:S04]  /*33020*/  LDS.128 R140, [R2] ;  /* 0x00000000028c7984 */ /* 0x000fe80000000c00 */
[----:B------:R-:W-:Y:S04]  /*33030*/  LDS.128 R136, [R168] ;  /* 0x00000000a8887984 */ /* 0x000fe80000000c00 */
[----:B------:R-:W-:Y:S04]  /*33040*/  LDS.128 R124, [R160] ;  /* 0x00000000a07c7984 */ /* 0x000fe80000000c00 */
[----:B------:R-:W-:Y:S01]  /*33050*/  LDS.128 R76, [R3] ;  /* 0x00000000034c7984 */ /* 0x000fe20000000c00 */
[----:B-1----:R-:W-:Y:S01]  /*33060*/  IMAD.MOV.U32 R8, RZ, RZ, R204 ;  /* 0x000000ffff087224 */ /* 0x002fe200078e00cc */
        /* <DEDUP_REMOVED lines=18> */
[----:B------:R-:W-:Y:S06]  /*33190*/  BAR.SYNC.DEFER_BLOCKING 0x0 ;  /* 0x0000000000007b1d */ /* 0x000fec0000010000 */
[----:B------:R-:W3:Y:S04]  /*331a0*/  LDL.LU R158, [R1+0x238] ;  /* 0x00023800019e7983 */ /* 0x000ee80000300800 */
[----:B------:R-:W3:Y:S01]  /*331b0*/  LDL.LU R159, [R1+0x23c] ;  /* 0x00023c00019f7983 */ /* 0x000ee20000300800 */
        /* <DEDUP_REMOVED lines=24> */
[----:B------:R-:W2:Y:S04]  /*33340*/  LDL.LU R11, [R1+0x18c] ;  /* 0x00018c00010b7983 */ /* 0x000ea80000300800 */
[----:B------:R1:W-:Y:S04]  /*33350*/  STS.128 [R0+0x80], R84 ;  /* 0x0000805400007388 */ /* 0x0003e80000000c00 */
[----:B---3--:R-:W-:Y:S04]  /*33360*/  STS.128 [R0+0x480], R156 ;  /* 0x0004809c00007388 */ /* 0x008fe80000000c00 */
[----:B------:R-:W-:Y:S06]  /*33370*/  BAR.SYNC.DEFER_BLOCKING 0x0 ;  /* 0x0000000000007b1d */ /* 0x000fec0000010000 */
[----:B-1----:R-:W3:Y:S04]  /*33380*/  LDL.LU R84, [R1+0xf0] ;  /* 0x0000f00001547983 */ /* 0x002ee80000300800 */
[----:B------:R-:W3:Y:S04]  /*33390*/  LDL.LU R85, [R1+0xf4] ;  /* 0x0000f40001557983 */ /* 0x000ee80000300800 */
[----:B------:R-:W3:Y:S04]  /*333a0*/  LDL.LU R86, [R1+0xd0] ;  /* 0x0000d00001567983 */ /* 0x000ee80000300800 */
[----:B------:R-:W3:Y:S04]  /*333b0*/  LDL.LU R87, [R1+0xd4] ;  /* 0x0000d40001577983 */ /* 0x000ee80000300800 */
[----:B------:R-:W5:Y:S04]  /*333c0*/  LDL.LU R172, [R1+0xf8] ;  /* 0x0000f80001ac7983 */ /* 0x000f680000300800 */
[----:B------:R-:W5:Y:S04]  /*333d0*/  LDL.LU R173, [R1+0xfc] ;  /* 0x0000fc0001ad7983 */ /* 0x000f680000300800 */
[----:B------:R-:W5:Y:S04]  /*333e0*/  LDL.LU R174, [R1+0xd8] ;  /* 0x0000d80001ae7983 */ /* 0x000f680000300800 */
[----:B------:R-:W5:Y:S04]  /*333f0*/  LDL.LU R175, [R1+0xdc] ;  /* 0x0000dc0001af7983 */ /* 0x000f680000300800 */
[----:B------:R-:W-:Y:S04]  /*33400*/  LDS.128 R156, [R160] ;  /* 0x00000000a09c7984 */ /* 0x000fe80000000c00 */
[----:B------:R-:W-:Y:S04]  /*33410*/  LDS.128 R164, [R2] ;  /* 0x0000000002a47984 */ /* 0x000fe80000000c00 */
[----:B------:R-:W-:Y:S04]  /*33420*/  LDS.128 R168, [R168] ;  /* 0x00000000a8a87984 */ /* 0x000fe80000000c00 */
[----:B------:R-:W-:Y:S04]  /*33430*/  LDS.128 R160, [R3] ;  /* 0x0000000003a07984 */ /* 0x000fe80000000c00 */
[----:B------:R-:W-:Y:S06]  /*33440*/  BAR.SYNC.DEFER_BLOCKING 0x0 ;  /* 0x0000000000007b1d */ /* 0x000fec0000010000 */
[----:B--2---:R1:W-:Y:S04]  /*33450*/  STS.128 [R0+0x80], R8 ;  /* 0x0000800800007388 */ /* 0x0043e80000000c00 */
[----:B-1----:R-:W2:Y:S04]  /*33460*/  LDL.LU R8, [R1+0x40] ;  /* 0x0000400001087983 */ /* 0x002ea80000300800 */
[----:B------:R-:W2:Y:S04]  /*33470*/  LDL.LU R9, [R1+0x44] ;  /* 0x0000440001097983 */ /* 0x000ea80000300800 */
[----:B------:R-:W2:Y:S04]  /*33480*/  LDL.LU R10, [R1+0x20] ;  /* 0x00002000010a7983 */ /* 0x000ea80000300800 */
[----:B------:R-:W2:Y:S04]  /*33490*/  LDL.LU R11, [R1+0x24] ;  /* 0x00002400010b7983 */ /* 0x000ea80000300800 */
[----:B------:R-:W2:Y:S04]  /*334a0*/  LDL.LU R184, [R1+0x48] ;  /* 0x0000480001b87983 */ /* 0x000ea80000300800 */
[----:B------:R-:W2:Y:S04]  /*334b0*/  LDL.LU R185, [R1+0x4c] ;  /* 0x00004c0001b97983 */ /* 0x000ea80000300800 */
[----:B------:R-:W2:Y:S04]  /*334c0*/  LDL.LU R186, [R1+0x28] ;  /* 0x0000280001ba7983 */ /* 0x000ea80000300800 */
[----:B------:R-:W2:Y:S04]  /*334d0*/  LDL.LU R187, [R1+0x2c] ;  /* 0x00002c0001bb7983 */ /* 0x000ea80000300800 */
[----:B----4-:R1:W-:Y:S04]  /*334e0*/  STS.128 [R0], R4 ;  /* 0x0000000400007388 */ /* 0x0103e80000000c00 */
[----:B---3--:R-:W-:Y:S04]  /*334f0*/  STS.128 [R0+0x400], R84 ;  /* 0x0004005400007388 */ /* 0x008fe80000000c00 */
[----:B-----5:R-:W-:Y:S04]  /*33500*/  STS.128 [R0+0x480], R172 ;  /* 0x000480ac00007388 */ /* 0x020fe80000000c00 */
[----:B------:R-:W-:Y:S01]  /*33510*/  BAR.SYNC.DEFER_BLOCKING 0x0 ;  /* 0x0000000000007b1d */ /* 0x000fe20000010000 */
[----:B-1----:R-:W-:Y:S01]  /*33520*/  IMAD.MOV.U32 R6, RZ, RZ, R232 ;  /* 0x000000ffff067224 */ /* 0x002fe200078e00e8 */
[----:B------:R-:W-:Y:S01]  /*33530*/  MOV R5, R237 ;  /* 0x000000ed00057202 */ /* 0x000fe20000000f00 */
[----:B------:R-:W-:Y:S01]  /*33540*/  IMAD.MOV.U32 R4, RZ, RZ, R236 ;  /* 0x000000ffff047224 */ /* 0x000fe200078e00ec */
[C---:B------:R-:W-:Y:S01]  /*33550*/  LOP3.LUT R237, R2.reuse, 0x40, RZ, 0x3c, !PT ;  /* 0x0000004002ed7812 */ /* 0x040fe200078e3cff */
[----:B------:R-:W-:Y:S01]  /*33560*/  IMAD.MOV.U32 R232, RZ, RZ, R238 ;  /* 0x000000ffffe87224 */ /* 0x000fe200078e00ee */
[----:B------:R-:W-:-:S02]  /*33570*/  LOP3.LUT R238, R2, 0x20, RZ, 0x3c, !PT ;  /* 0x0000002002ee7812 */ /* 0x000fc400078e3cff */
[----:B------:R-:W-:Y:S01]  /*33580*/  LOP3.LUT R236, R2, 0x60, RZ, 0x3c, !PT ;  /* 0x0000006002ec7812 */ /* 0x000fe200078e3cff */
[----:B------:R-:W-:Y:S04]  /*33590*/  LDS.128 R180, [R2] ;  /* 0x0000000002b47984 */ /* 0x000fe80000000c00 */
[----:B------:R-:W-:Y:S04]  /*335a0*/  LDS.128 R176, [R238] ;  /* 0x00000000eeb07984 */ /* 0x000fe80000000c00 */
[----:B------:R-:W-:Y:S04]  /*335b0*/  LDS.128 R172, [R237] ;  /* 0x00000000edac7984 */ /* 0x000fe80000000c00 */
[----:B------:R-:W-:Y:S04]  /*335c0*/  LDS.128 R84, [R236] ;  /* 0x00000000ec547984 */ /* 0x000fe80000000c00 */
[----:B------:R-:W-:Y:S01]  /*335d0*/  BAR.SYNC.DEFER_BLOCKING 0x0 ;  /* 0x0000000000007b1d */ /* 0x000fe20000010000 */
[----:B------:R-:W-:-:S02]  /*335e0*/  MOV R7, R233 ;  /* 0x000000e900077202 */ /* 0x000fc40000000f00 */
[----:B------:R-:W-:-:S03]  /*335f0*/  MOV R233, R239 ;  /* 0x000000ef00e97202 */ /* 0x000fc60000000f00 */
[----:B------:R-:W-:Y:S04]  /*33600*/  STS.128 [R0], R4 ;  /* 0x0000000400007388 */ /* 0x000fe80000000c00 */
[----:B------:R-:W-:Y:S01]  /*33610*/  STS.128 [R0+0x80], R232 ;  /* 0x000080e800007388 */ /* 0x000fe20000000c00 */
[----:B------:R-:W-:Y:S01]  /*33620*/  IMAD.MOV.U32 R196, RZ, RZ, R190 ;  /* 0x000000ffffc47224 */ /* 0x000fe200078e00be */
[----:B------:R-:W-:Y:S01]  /*33630*/  MOV R197, R191 ;  /* 0x000000bf00c57202 */ /* 0x000fe20000000f00 */
[----:B------:R-:W-:Y:S01]  /*33640*/  IMAD.MOV.U32 R198, RZ, RZ, R154 ;  /* 0x000000ffffc67224 */ /* 0x000fe200078e009a */
[----:B------:R-:W-:Y:S01]  /*33650*/  MOV R199, R155 ;  /* 0x0000009b00c77202 */ /* 0x000fe20000000f00 */
[----:B--2---:R1:W-:Y:S04]  /*33660*/  STS.128 [R0+0x400], R8 ;  /* 0x0004000800007388 */ /* 0x0043e80000000c00 */
[----:B------:R-:W-:Y:S04]  /*33670*/  STS.128 [R0+0x480], R184 ;  /* 0x000480b800007388 */ /* 0x000fe80000000c00 */
[----:B------:R-:W-:Y:S01]  /*33680*/  BAR.SYNC.DEFER_BLOCKING 0x0 ;  /* 0x0000000000007b1d */ /* 0x000fe20000010000 */
[----:B-1----:R-:W-:Y:S01]  /*33690*/  IMAD.MOV.U32 R8, RZ, RZ, R188 ;  /* 0x000000ffff087224 */ /* 0x002fe200078e00bc */
[----:B------:R-:W-:Y:S01]  /*336a0*/  MOV R9, R189 ;  /* 0x000000bd00097202 */ /* 0x000fe20000000f00 */
[----:B------:R-:W-:Y:S01]  /*336b0*/  IMAD.MOV.U32 R10, RZ, RZ, R152 ;  /* 0x000000ffff0a7224 */ /* 0x000fe200078e0098 */
[----:B------:R-:W-:-:S02]  /*336c0*/  MOV R11, R153 ;  /* 0x00000099000b7202 */ /* 0x000fc40000000f00 */
[----:B------:R-:W-:Y:S04]  /*336d0*/  LDS.128 R192, [R2] ;  /* 0x0000000002c07984 */ /* 0x000fe80000000c00 */
[----:B------:R-:W-:Y:S04]  /*336e0*/  LDS.128 R184, [R238] ;  /* 0x00000000eeb87984 */ /* 0x000fe80000000c00 */
[----:B------:R-:W-:Y:S04]  /*336f0*/  LDS.128 R188, [R237] ;  /* 0x00000000edbc7984 */ /* 0x000fe80000000c00 */
[----:B------:R-:W-:Y:S04]  /*33700*/  LDS.128 R152, [R236] ;  /* 0x00000000ec987984 */ /* 0x000fe80000000c00 */
[----:B------:R-:W-:Y:S06]  /*33710*/  BAR.SYNC.DEFER_BLOCKING 0x0 ;  /* 0x0000000000007b1d */ /* 0x000fec0000010000 */
[----:B------:R1:W-:Y:S04]  /*33720*/  STS.128 [R0+0x400], R8 ;  /* 0x0004000800007388 */ /* 0x0003e80000000c00 */
        /* <DEDUP_REMOVED lines=8> */
[----:B------:R-:W-:Y:S01]  /*337b0*/  IMAD.MOV.U32 R208, RZ, RZ, R202 ;  /* 0x000000ffffd07224 */ /* 0x000fe200078e00ca */
[----:B------:R-:W-:Y:S01]  /*337c0*/  MOV R209, R203 ;  /* 0x000000cb00d17202 */ /* 0x000fe20000000f00 */
[----:B------:R-:W-:Y:S04]  /*337d0*/  STS.128 [R0+0x480], R196 ;  /* 0x000480c400007388 */ /* 0x000fe80000000c00 */
[----:B------:R1:W-:Y:S04]  /*337e0*/  STS.128 [R0], R4 ;  /* 0x0000000400007388 */ /* 0x0003e80000000c00 */
[----:B------:R3:W-:Y:S04]  /*337f0*/  STS.128 [R0+0x80], R208 ;  /* 0x000080d000007388 */ /* 0x0007e80000000c00 */
[----:B------:R-:W-:Y:S01]  /*33800*/  BAR.SYNC.DEFER_BLOCKING 0x0 ;  /* 0x0000000000007b1d */ /* 0x000fe20000010000 */
[----:B-1----:R-:W-:Y:S01]  /*33810*/  IMAD.MOV.U32 R6, RZ, RZ, R128 ;  /* 0x000000ffff067224 */ /* 0x002fe200078e0080 */
[----:B------:R-:W-:Y:S01]  /*33820*/  MOV R7, R129 ;  /* 0x0000008100077202 */ /* 0x000fe20000000f00 */
[----:B------:R-:W-:Y:S01]  /*33830*/  IMAD.MOV.U32 R4, RZ, RZ, R132 ;  /* 0x000000ffff047224 */ /* 0x000fe200078e0084 */
[----:B------:R-:W-:Y:S01]  /*33840*/  MOV R5, R133 ;  /* 0x0000008500057202 */ /* 0x000fe20000000f00 */
[----:B------:R-:W-:Y:S01]  /*33850*/  IMAD.MOV.U32 R128, RZ, RZ, R134 ;  /* 0x000000ffff807224 */ /* 0x000fe200078e0086 */
[----:B------:R-:W-:Y:S01]  /*33860*/  MOV R129, R135 ;  /* 0x0000008700817202 */ /* 0x000fe20000000f00 */
[----:B---3--:R-:W3:Y:S04]  /*33870*/  LDL.LU R208, [R1+0x248] ;  /* 0x0002480001d07983 */ /* 0x008ee80000300800 */
[----:B------:R-:W3:Y:S04]  /*33880*/  LDL.LU R209, [R1+0x24c] ;  /* 0x00024c0001d17983 */ /* 0x000ee80000300800 */
[----:B------:R-:W3:Y:S04]  /*33890*/  LDL.LU R210, [R1+0x1e8] ;  /* 0x0001e80001d27983 */ /* 0x000ee80000300800 */
[----:B------:R-:W1:Y:S04]  /*338a0*/  LDS.128 R196, [R237] ;  /* 0x00000000edc47984 */ /* 0x000e680000000c00 */
[----:B------:R-:W4:Y:S04]  /*338b0*/  LDS.128 R132, [R236] ;  /* 0x00000000ec847984 */ /* 0x000f280000000c00 */
[----:B------:R-:W3:Y:S04]  /*338c0*/  LDL.LU R211, [R1+0x1ec] ;  /* 0x0001ec0001d37983 */ /* 0x000ee80000300800 */
[----:B------:R-:W-:Y:S04]  /*338d0*/  LDS.128 R204, [R2] ;  /* 0x0000000002cc7984 */ /* 0x000fe80000000c00 */
[----:B------:R-:W-:Y:S04]  /*338e0*/  LDS.128 R200, [R238] ;  /* 0x00000000eec87984 */ /* 0x000fe80000000c00 */
[----:B------:R-:W-:Y:S06]  /*338f0*/  BAR.SYNC.DEFER_BLOCKING 0x0 ;  /* 0x0000000000007b1d */ /* 0x000fec0000010000 */
[----:B-1----:R-:W-:Y:S04]  /*33900*/  STL [R1+0xd28], R199 ;  /* 0x000d28c701007387 */ /* 0x002fe80000100800 */
[----:B----4-:R-:W-:Y:S04]  /*33910*/  STL [R1+0xd18], R135 ;  /* 0x000d188701007387 */ /* 0x010fe80000100800 */
[----:B------:R1:W-:Y:S04]  /*33920*/  STS.128 [R0], R4 ;  /* 0x0000000400007388 */ /* 0x0003e80000000c00 */
[----:B------:R4:W-:Y:S04]  /*33930*/  STS.128 [R0+0x80], R128 ;  /* 0x0000808000007388 */ /* 0x0009e80000000c00 */
[----:B-1----:R-:W5:Y:S04]  /*33940*/  LDL.LU R4, [R1+0x170] ;  /* 0x0001700001047983 */ /* 0x002f680000300800 */
[----:B------:R-:W5:Y:S04]  /*33950*/  LDL.LU R5, [R1+0x174] ;  /* 0x0001740001057983 */ /* 0x000f680000300800 */
[----:B------:R-:W5:Y:S04]  /*33960*/  LDL.LU R6, [R1+0x150] ;  /* 0x0001500001067983 */ /* 0x000f680000300800 */
[----:B------:R-:W5:Y:S04]  /*33970*/  LDL.LU R7, [R1+0x154] ;  /* 0x0001540001077983 */ /* 0x000f680000300800 */
[----:B----4-:R-:W4:Y:S04]  /*33980*/  LDL.LU R128, [R1+0x178] ;  /* 0x0001780001807983 */ /* 0x010f280000300800 */
[----:B------:R-:W4:Y:S04]  /*33990*/  LDL.LU R129, [R1+0x17c] ;  /* 0x00017c0001817983 */ /* 0x000f280000300800 */
[----:B------:R-:W4:Y:S04]  /*339a0*/  LDL.LU R130, [R1+0x158] ;  /* 0x0001580001827983 */ /* 0x000f280000300800 */
[----:B------:R-:W4:Y:S04]  /*339b0*/  LDL.LU R131, [R1+0x15c] ;  /* 0x00015c0001837983 */ /* 0x000f280000300800 */
[----:B------:R-:W4:Y:S04]  /*339c0*/  LDL R3, [R1+0x3dc] ;  /* 0x0003dc0001037983 */ /* 0x000f280000100800 */
        /* <DEDUP_REMOVED lines=10> */
[----:B---3--:R-:W-:Y:S04]  /*33a70*/  STS.128 [R0+0x480], R208 ;  /* 0x000480d000007388 */ /* 0x008fe80000000c00 */
[----:B------:R-:W-:Y:S06]  /*33a80*/  BAR.SYNC.DEFER_BLOCKING 0x0 ;  /* 0x0000000000007b1d */ /* 0x000fec0000010000 */
[----:B------:R-:W-:Y:S04]  /*33a90*/  LDS.128 R220, [R2] ;  /* 0x0000000002dc7984 */ /* 0x000fe80000000c00 */
[----:B------:R-:W-:Y:S04]  /*33aa0*/  LDS.128 R216, [R238] ;  /* 0x00000000eed87984 */ /* 0x000fe80000000c00 */
[----:B------:R-:W-:Y:S04]  /*33ab0*/  LDS.128 R208, [R237] ;  /* 0x00000000edd07984 */ /* 0x000fe80000000c00 */
[----:B------:R-:W1:Y:S04]  /*33ac0*/  LDS.128 R212, [R236] ;  /* 0x00000000ecd47984 */ /* 0x000e680000000c00 */
[----:B------:R-:W-:Y:S06]  /*33ad0*/  BAR.SYNC.DEFER_BLOCKING 0x0 ;  /* 0x0000000000007b1d */ /* 0x000fec0000010000 */
[----:B-----5:R3:W-:Y:S04]  /*33ae0*/  STS.128 [R0], R4 ;  /* 0x0000000400007388 */ /* 0x0207e80000000c00 */
[----:B----4-:R-:W-:Y:S01]  /*33af0*/  STS.128 [R0+0x80], R128 ;  /* 0x0000808000007388 */ /* 0x010fe20000000c00 */
[----:B---3--:R-:W-:Y:S01]  /*33b00*/  IMAD.MOV.U32 R6, RZ, RZ, R224 ;  /* 0x000000ffff067224 */ /* 0x008fe200078e00e0 */
[----:B------:R-:W-:Y:S01]  /*33b10*/  MOV R7, R225 ;  /* 0x000000e100077202 */ /* 0x000fe20000000f00 */
[----:B------:R-:W-:Y:S01]  /*33b20*/  IMAD.MOV.U32 R4, RZ, RZ, R228 ;  /* 0x000000ffff047224 */ /* 0x000fe200078e00e4 */
[----:B------:R-:W-:Y:S01]  /*33b30*/  MOV R5, R229 ;  /* 0x000000e500057202 */ /* 0x000fe20000000f00 */
[----:B------:R-:W-:Y:S01]  /*33b40*/  IMAD.MOV.U32 R224, RZ, RZ, R230 ;  /* 0x000000ffffe07224 */ /* 0x000fe200078e00e6 */
[----:B------:R-:W-:Y:S01]  /*33b50*/  MOV R225, R231 ;  /* 0x000000e700e17202 */ /* 0x000fe20000000f00 */
[----:B-1----:R-:W-:Y:S04]  /*33b60*/  STL [R1+0xd20], R214 ;  /* 0x000d20d601007387 */ /* 0x002fe80000100800 */
[----:B------:R-:W-:Y:S04]  /*33b70*/  STL [R1+0xd1c], R215 ;  /* 0x000d1cd701007387 */ /* 0x000fe80000100800 */
[----:B--2---:R-:W-:Y:S04]  /*33b80*/  STS.128 [R0+0x400], R8 ;  /* 0x0004000800007388 */ /* 0x004fe80000000c00 */
[----:B------:R-:W-:Y:S04]  /*33b90*/  STS.128 [R0+0x480], R232 ;  /* 0x000480e800007388 */ /* 0x000fe80000000c00 */
[----:B------:R-:W-:Y:S06]  /*33ba0*/  BAR.SYNC.DEFER_BLOCKING 0x0 ;  /* 0x0000000000007b1d */ /* 0x000fec0000010000 */
[----:B------:R-:W1:Y:S04]  /*33bb0*/  LDS.128 R232, [R236] ;  /* 0x00000000ece87984 */ /* 0x000e680000000c00 */
[----:B------:R-:W2:Y:S04]  /*33bc0*/  LDS.128 R8, [R2] ;  /* 0x0000000002087984 */ /* 0x000ea80000000c00 */
[----:B------:R-:W-:Y:S04]  /*33bd0*/  LDS.128 R128, [R238] ;  /* 0x00000000ee807984 */ /* 0x000fe80000000c00 */
[----:B------:R-:W-:Y:S04]  /*33be0*/  LDS.128 R228, [R237] ;  /* 0x00000000ede47984 */ /* 0x000fe80000000c00 */
[----:B------:R-:W-:Y:S06]  /*33bf0*/  BAR.SYNC.DEFER_BLOCKING 0x0 ;  /* 0x0000000000007b1d */ /* 0x000fec0000010000 */
[----:B-1----:R1:W-:Y:S04]  /*33c00*/  STL [R1+0xd24], R235 ;  /* 0x000d24eb01007387 */ /* 0x0023e80000100800 */
[----:B------:R3:W-:Y:S04]  /*33c10*/  STS.128 [R0], R4 ;  /* 0x0000000400007388 */ /* 0x0007e80000000c00 */
[----:B-1----:R-:W4:Y:S04]  /*33c20*/  LDL.LU R235, [R1+0x3dc] ;  /* 0x0003dc0001eb7983 */ /* 0x002f280000300800 */
[----:B---3--:R-:W3:Y:S01]  /*33c30*/  LDL.LU R4, [R1] ;  /* 0x0000000001047983 */ /* 0x008ee20000300800 */
[----:B------:R-:W-:Y:S01]  /*33c40*/  IMAD.MOV.U32 R6, RZ, RZ, R248 ;  /* 0x000000ffff067224 */ /* 0x000fe200078e00f8 */
[----:B------:R-:W-:-:S02]  /*33c50*/  MOV R7, R249 ;  /* 0x000000f900077202 */ /* 0x000fc40000000f00 */
[----:B------:R-:W3:Y:S04]  /*33c60*/  LDL.LU R5, [R1+0x4] ;  /* 0x0000040001057983 */ /* 0x000ee80000300800 */
[----:B------:R-:W5:Y:S04]  /*33c70*/  LDL.LU R248, [R1+0x8] ;  /* 0x0000080001f87983 */ /* 0x000f680000300800 */
[----:B------:R-:W5:Y:S04]  /*33c80*/  LDL.LU R249, [R1+0xc] ;  /* 0x00000c0001f97983 */ /* 0x000f680000300800 */
[----:B------:R-:W2:Y:S04]  /*33c90*/  LDL.LU R214, [R1+0xce8] ;  /* 0x000ce80001d67983 */ /* 0x000ea80000300800 */
[----:B------:R-:W2:Y:S04]  /*33ca0*/  LDL.LU R215, [R1+0xcf0] ;  /* 0x000cf00001d77983 */ /* 0x000ea80000300800 */
[----:B------:R-:W2:Y:S04]  /*33cb0*/  LDL.LU R135, [R1+0xcec] ;  /* 0x000cec0001877983 */ /* 0x000ea80000300800 */
[----:B------:R1:W-:Y:S01]  /*33cc0*/  STS.128 [R0+0x80], R224 ;  /* 0x000080e000007388 */ /* 0x0003e20000000c00 */
[----:B------:R-:W-:-:S05]  /*33cd0*/  IMAD R3, R3, c[0x0][0x194], RZ ;  /* 0x0000650003037a24 */ /* 0x000fca00078e02ff */
[----:B------:R-:W-:Y:S01]  /*33ce0*/  LEA R236, P3, R3, c[0x0][0x170], 0x2 ;  /* 0x00005c0003ec7a11 */ /* 0x000fe200078610ff */
[----:B------:R-:W-:-:S03]  /*33cf0*/  IMAD R238, R199, c[0x0][0x198], RZ ;  /* 0x00006600c7ee7a24 */ /* 0x000fc600078e02ff */
[----:B------:R-:W-:Y:S01]  /*33d00*/  LEA.HI.X.SX32 R237, R3, c[0x0][0x174], 0x2, P3 ;  /* 0x00005d0003ed7a11 */ /* 0x000fe200018f16ff */
[----:B-1----:R-:W-:-:S05]  /*33d10*/  IMAD.MOV.U32 R226, RZ, RZ, c[0x0][0x194] ;  /* 0x00006500ffe27624 */ /* 0x002fca00078e00ff */
[----:B------:R-:W-:Y:S01]  /*33d20*/  LEA R3, R226, R3, 0x7 ;  /* 0x00000003e2037211 */ /* 0x000fe200078e38ff */
[----:B------:R-:W-:Y:S01]  /*33d30*/  IMAD.WIDE R224, R238, 0x4, R236 ;  /* 0x00000004eee07825 */ /* 0x000fe200078e02ec */
[----:B----4-:R-:W-:Y:S01]  /*33d40*/  ISETP.GE.AND P0, PT, R235, c[0x0][0x178], PT ;  /* 0x00005e00eb007a0c */ /* 0x010fe20003f06270 */
[----:B---3--:R1:W-:Y:S04]  /*33d50*/  STS.128 [R0+0x400], R4 ;  /* 0x0004000400007388 */ /* 0x0083e80000000c00 */
[----:B-----5:R3:W-:Y:S04]  /*33d60*/  STS.128 [R0+0x480], R248 ;  /* 0x000480f800007388 */ /* 0x0207e80000000c00 */
[----:B------:R-:W-:Y:S01]  /*33d70*/  BAR.SYNC.DEFER_BLOCKING 0x0 ;  /* 0x0000000000007b1d */ /* 0x000fe20000010000 */
[----:B------:R-:W-:-:S02]  /*33d80*/  ISETP.LT.AND P0, PT, R199, c[0x0][0x17c], !P0 ;  /* 0x00005f00c7007a0c */ /* 0x000fc40004701270 */
[----:B-1----:R-:W-:Y:S01]  /*33d90*/  LEA R4, P4, R3, c[0x0][0x170], 0x2 ;  /* 0x00005c0003047a11 */ /* 0x002fe200078810ff */
[----:B---3--:R-:W-:-:S03]  /*33da0*/  IMAD R0, R226, 0x80, R3 ;  /* 0x00000080e2007824 */ /* 0x008fc600078e0203 */
[----:B------:R-:W-:Y:S02]  /*33db0*/  LEA.HI.X.SX32 R5, R3, c[0x0][0x174], 0x2, P4 ;  /* 0x00005d0003057a11 */ /* 0x000fe400020f16ff */
[----:B------:R-:W3:Y:S01]  /*33dc0*/  LDL.LU R3, [R1+0x34] ;  /* 0x0000340001037983 */ /* 0x000ee20000300800 */
[----:B------:R-:W-:-:S04]  /*33dd0*/  LEA R6, P6, R0, c[0x0][0x170], 0x2 ;  /* 0x00005c0000067a11 */ /* 0x000fc800078c10ff */
[----:B------:R1:W-:Y:S01]  /*33de0*/  @P0 STG.E [R224.64], R252 ;  /* 0x000000fce0000986 */ /* 0x0003e2000c101908 */
[----:B------:R-:W-:Y:S02]  /*33df0*/  ISETP.GE.AND P0, PT, R199, c[0x0][0x17c], PT ;  /* 0x00005f00c7007a0c */ /* 0x000fe40003f06270 */
[----:B------:R-:W-:Y:S02]  /*33e00*/  LEA.HI.X.SX32 R7, R0, c[0x0][0x174], 0x2, P6 ;  /* 0x00005d0000077a11 */ /* 0x000fe400030f16ff */
[----:B--2---:R-:W-:Y:S02]  /*33e10*/  ISETP.LT.AND P3, PT, R214, c[0x0][0x178], !P0 ;  /* 0x00005e00d6007a0c */ /* 0x004fe40004761270 */
[----:B------:R-:W-:Y:S02]  /*33e20*/  ISETP.LT.AND P6, PT, R215, c[0x0][0x178], !P0 ;  /* 0x00005e00d7007a0c */ /* 0x000fe400047c1270 */
[----:B-1----:R-:W-:Y:S02]  /*33e30*/  LEA R225, R226, R0, 0x7 ;  /* 0x00000000e2e17211 */ /* 0x002fe400078e38ff */
[----:B------:R-:W-:-:S02]  /*33e40*/  ISETP.LT.AND P0, PT, R135, c[0x0][0x178], !P0 ;  /* 0x00005e0087007a0c */ /* 0x000fc40004701270 */
[----:B------:R-:W-:Y:S01]  /*33e50*/  LEA R224, P4, R225, c[0x0][0x170], 0x2 ;  /* 0x00005c00e1e07a11 */ /* 0x000fe200078810ff */
[----:B------:R-:W-:-:S03]  /*33e60*/  IMAD.WIDE R226, R238, 0x4, R4 ;  /* 0x00000004eee27825 */ /* 0x000fc600078e0204 */
[----:B------:R-:W-:Y:S01]  /*33e70*/  LEA.HI.X.SX32 R225, R225, c[0x0][0x174], 0x2, P4 ;  /* 0x00005d00e1e17a11 */ /* 0x000fe200020f16ff */
[C---:B------:R-:W-:Y:S01]  /*33e80*/  IMAD.WIDE R250, R238.reuse, 0x4, R6 ;  /* 0x00000004eefa7825 */ /* 0x040fe200078e0206 */
[----:B------:R-:W-:Y:S03]  /*33e90*/  @P3 STG.E [R226.64], R28 ;  /* 0x0000001ce2003986 */ /* 0x000fe6000c101908 */
[----:B------:R-:W-:Y:S01]  /*33ea0*/  IMAD.WIDE R248, R238, 0x4, R224 ;  /* 0x00000004eef87825 */ /* 0x000fe200078e02e0 */
[----:B------:R1:W-:Y:S04]  /*33eb0*/  @P6 STG.E [R250.64], R32 ;  /* 0x00000020fa006986 */ /* 0x0003e8000c101908 */
[----:B------:R2:W-:Y:S04]  /*33ec0*/  @P0 STG.E [R248.64], R12 ;  /* 0x0000000cf8000986 */ /* 0x0005e8000c101908 */
[----:B-1----:R-:W4:Y:S04]  /*33ed0*/  LDL.LU R251, [R1+0x1c] ;  /* 0x00001c0001fb7983 */ /* 0x002f280000300800 */
[----:B--2---:R-:W2:Y:S04]  /*33ee0*/  LDL.LU R249, [R1+0x10] ;  /* 0x0000100001f97983 */ /* 0x004ea80000300800 */
[----:B------:R-:W5:Y:S01]  /*33ef0*/  LDL.LU R250, [R1+0x14] ;  /* 0x0000140001fa7983 */ /* 0x000f620000300800 */
[----:B------:R-:W-:-:S02]  /*33f00*/  ISETP.LT.AND P5, PT, R235, c[0x0][0x178], !P2 ;  /* 0x00005e00eb007a0c */ /* 0x000fc400057a1270 */
[----:B------:R-:W-:Y:S01]  /*33f10*/  IADD3 R252, R238, c[0x0][0x198], RZ ;  /* 0x00006600eefc7a10 */ /* 0x000fe20007ffe0ff */
[----:B------:R-:W4:Y:S01]  /*33f20*/  LDL.LU R248, [R1+0x38] ;  /* 0x0000380001f87983 */ /* 0x000f220000300800 */
[----:B------:R-:W-:-:S03]  /*33f30*/  ISETP.LT.AND P4, PT, R214, c[0x0][0x178], !P2 ;  /* 0x00005e00d6007a0c */ /* 0x000fc60005781270 */
[C---:B------:R-:W-:Y:S01]  /*33f40*/  IMAD.WIDE R238, R252.reuse, 0x4, R236 ;  /* 0x00000004fcee7825 */ /* 0x040fe200078e02ec */
[----:B------:R-:W-:Y:S02]  /*33f50*/  ISETP.LT.AND P3, PT, R215, c[0x0][0x178], !P2 ;  /* 0x00005e00d7007a0c */ /* 0x000fe40005761270 */
[----:B------:R-:W-:Y:S01]  /*33f60*/  ISETP.LT.AND P2, PT, R135, c[0x0][0x178], !P2 ;  /* 0x00005e0087007a0c */ /* 0x000fe20005741270 */
[C---:B------:R-:W-:Y:S01]  /*33f70*/  IMAD.WIDE R226, R252.reuse, 0x4, R4 ;  /* 0x00000004fce27825 */ /* 0x040fe200078e0204 */
[----:B------:R-:W-:Y:S02]  /*33f80*/  IADD3 R32, R252, c[0x0][0x198], RZ ;  /* 0x00006600fc207a10 */ /* 0x000fe40007ffe0ff */
[----:B------:R-:W-:Y:S02]  /*33f90*/  IADD3 R0, R199, 0x3, RZ ;  /* 0x00000003c7007810 */ /* 0x000fe40007ffe0ff */
[----:B------:R-:W-:Y:S02]  /*33fa0*/  ISETP.LT.AND P0, PT, R214, c[0x0][0x178], !P1 ;  /* 0x00005e00d6007a0c */ /* 0x000fe40004f01270 */
[----:B------:R-:W-:-:S02]  /*33fb0*/  ISETP.GE.AND P6, PT, R0, c[0x0][0x17c], PT ;  /* 0x00005f0000007a0c */ /* 0x000fc40003fc6270 */
[----:B------:R-:W-:Y:S01]  /*33fc0*/  IADD3 R0, R32, c[0x0][0x198], RZ ;  /* 0x0000660020007a10 */ /* 0x000fe20007ffe0ff */
[----:B---3--:R1:W-:Y:S01]  /*33fd0*/  @P5 STG.E [R238.64], R3 ;  /* 0x00000003ee005986 */ /* 0x0083e2000c101908 */
[----:B------:R-:W-:-:S03]  /*33fe0*/  ISETP.LT.AND P5, PT, R235, c[0x0][0x178], !P1 ;  /* 0x00005e00eb007a0c */ /* 0x000fc60004fa1270 */
[----:B------:R3:W-:Y:S01]  /*33ff0*/  @P4 STG.E [R226.64], R29 ;  /* 0x0000001de2004986 */ /* 0x0007e2000c101908 */
[----:B------:R-:W-:Y:S01]  /*34000*/  ISETP.LT.AND P4, PT, R215, c[0x0][0x178], !P1 ;  /* 0x00005e00d7007a0c */ /* 0x000fe20004f81270 */
[----:B-1----:R-:W-:-:S04]  /*34010*/  IMAD.WIDE R238, R252, 0x4, R6 ;  /* 0x00000004fcee7825 */ /* 0x002fc800078e0206 */
[----:B---3--:R-:W-:Y:S01]  /*34020*/  IMAD.WIDE R226, R252, 0x4, R224 ;  /* 0x00000004fce27825 */ /* 0x008fe200078e02e0 */
[----:B------:R-:W-:Y:S03]  /*34030*/  @P3 STG.E [R238.64], R33 ;  /* 0x00000021ee003986 */ /* 0x000fe6000c101908 */
[C---:B------:R-:W-:Y:S01]  /*34040*/  IMAD.WIDE R28, R32.reuse, 0x4, R236 ;  /* 0x00000004201c7825 */ /* 0x040fe200078e02ec */
[----:B------:R1:W-:Y:S01]  /*34050*/  @P2 STG.E [R226.64], R13 ;  /* 0x0000000de2002986 */ /* 0x0003e2000c101908 */
[----:B------:R-:W-:Y:S02]  /*34060*/  ISETP.LT.AND P1, PT, R135, c[0x0][0x178], !P1 ;  /* 0x00005e0087007a0c */ /* 0x000fe40004f21270 */
[----:B------:R-:W-:Y:S01]  /*34070*/  ISETP.LT.AND P2, PT, R235, c[0x0][0x178], !P6 ;  /* 0x00005e00eb007a0c */ /* 0x000fe20007741270 */
[C---:B-1----:R-:W-:Y:S01]  /*34080*/  IMAD.WIDE R12, R32.reuse, 0x4, R4 ;  /* 0x00000004200c7825 */ /* 0x042fe200078e0204 */
[----:B--2---:R1:W-:Y:S04]  /*34090*/  @P5 STG.E [R28.64], R249 ;  /* 0x000000f91c005986 */ /* 0x0043e8000c101908 */
[----:B------:R2:W-:Y:S04]  /*340a0*/  @P0 STG.E [R12.64], R20 ;  /* 0x000000140c000986 */ /* 0x0005e8000c101908 */
[----:B-1----:R-:W3:Y:S01]  /*340b0*/  LDL.LU R249, [R1+0x3c] ;  /* 0x00003c0001f97983 */ /* 0x002ee20000300800 */
[----:B------:R-:W-:-:S04]  /*340c0*/  IMAD.WIDE R28, R32, 0x4, R6 ;  /* 0x00000004201c7825 */ /* 0x000fc800078e0206 */
[----:B------:R-:W-:Y:S01]  /*340d0*/  IMAD.WIDE R32, R32, 0x4, R224 ;  /* 0x0000000420207825 */ /* 0x000fe200078e02e0 */
[----:B------:R-:W-:Y:S03]  /*340e0*/  @P4 STG.E [R28.64], R44 ;  /* 0x0000002c1c004986 */ /* 0x000fe6000c101908 */
[----:B--2---:R-:W-:Y:S01]  /*340f0*/  IMAD.WIDE R12, R0, 0x4, R236 ;  /* 0x00000004000c7825 */ /* 0x004fe200078e02ec */
[----:B------:R-:W-:Y:S04]  /*34100*/  @P1 STG.E [R32.64], R56 ;  /* 0x0000003820001986 */ /* 0x000fe8000c101908 */
[----:B-----5:R1:W-:Y:S04]  /*34110*/  @P2 STG.E [R12.64], R250 ;  /* 0x000000fa0c002986 */ /* 0x0203e8000c101908 */
[----:B-1----:R-:W2:Y:S01]  /*34120*/  LDL.LU R250, [R1+0x18] ;  /* 0x0000180001fa7983 */ /* 0x002ea20000300800 */
[----:B------:R-:W-:-:S02]  /*34130*/  ISETP.LT.AND P5, PT, R214, c[0x0][0x178], !P6 ;  /* 0x00005e00d6007a0c */ /* 0x000fc400077a1270 */
[----:B------:R-:W-:Y:S01]  /*34140*/  IADD3 R3, R199, 0x4, RZ ;  /* 0x00000004c7037810 */ /* 0x000fe20007ffe0ff */
[----:B------:R-:W-:Y:S01]  /*34150*/  IMAD.WIDE R28, R0, 0x4, R4 ;  /* 0x00000004001c7825 */ /* 0x000fe200078e0204 */
[----:B------:R-:W-:Y:S02]  /*34160*/  ISETP.LT.AND P4, PT, R215, c[0x0][0x178], !P6 ;  /* 0x00005e00d7007a0c */ /* 0x000fe40007781270 */
[----:B------:R-:W-:Y:S02]  /*34170*/  ISETP.GE.AND P3, PT, R3, c[0x0][0x17c], PT ;  /* 0x00005f0003007a0c */ /* 0x000fe40003f66270 */
[----:B------:R-:W-:Y:S02]  /*34180*/  ISETP.LT.AND P6, PT, R135, c[0x0][0x178], !P6 ;  /* 0x00005e0087007a0c */ /* 0x000fe400077c1270 */
[----:B------:R-:W-:-:S03]  /*34190*/  IADD3 R3, R199, 0x5, RZ ;  /* 0x00000005c7037810 */ /* 0x000fc60007ffe0ff */
[----:B------:R1:W-:Y:S01]  /*341a0*/  @P5 STG.E [R28.64], R21 ;  /* 0x000000151c005986 */ /* 0x0003e2000c101908 */
[----:B------:R-:W-:Y:S01]  /*341b0*/  ISETP.LT.AND P5, PT, R235, c[0x0][0x178], !P3 ;  /* 0x00005e00eb007a0c */ /* 0x000fe20005fa1270 */
[C---:B------:R-:W-:Y:S01]  /*341c0*/  IMAD.WIDE R12, R0.reuse, 0x4, R6 ;  /* 0x00000004000c7825 */ /* 0x040fe200078e0206 */
[----:B------:R-:W-:Y:S02]  /*341d0*/  ISETP.GE.AND P0, PT, R3, c[0x0][0x17c], PT ;  /* 0x00005f0003007a0c */ /* 0x000fe40003f06270 */
[----:B------:R-:W-:Y:S02]  /*341e0*/  IADD3 R3, R0, c[0x0][0x198], RZ ;  /* 0x0000660000037a10 */ /* 0x000fe40007ffe0ff */
[----:B------:R-:W-:Y:S01]  /*341f0*/  ISETP.LT.AND P1, PT, R214, c[0x0][0x178], !P3 ;  /* 0x00005e00d6007a0c */ /* 0x000fe20005f21270 */
[----:B------:R5:W-:Y:S01]  /*34200*/  @P4 STG.E [R12.64], R45 ;  /* 0x0000002d0c004986 */ /* 0x000be2000c101908 */
[----:B------:R-:W-:Y:S01]  /*34210*/  ISETP.LT.AND P2, PT, R215, c[0x0][0x178], !P3 ;  /* 0x00005e00d7007a0c */ /* 0x000fe20005f41270 */
[----:B-1----:R-:W-:Y:S01]  /*34220*/  IMAD.WIDE R20, R0, 0x4, R224 ;  /* 0x0000000400147825 */ /* 0x002fe200078e02e0 */
[----:B------:R-:W-:-:S04]  /*34230*/  ISETP.LT.AND P3, PT, R135, c[0x0][0x178], !P3 ;  /* 0x00005e0087007a0c */ /* 0x000fc80005f61270 */
[----:B------:R1:W-:Y:S01]  /*34240*/  @P6 STG.E [R20.64], R57 ;  /* 0x0000003914006986 */ /* 0x0003e2000c101908 */
[----:B-----5:R-:W-:Y:S01]  /*34250*/  IMAD.WIDE R12, R3, 0x4, R236 ;  /* 0x00000004030c7825 */ /* 0x020fe200078e02ec */
[----:B------:R-:W-:Y:S02]  /*34260*/  ISETP.LT.AND P6, PT, R235, c[0x0][0x178], !P0 ;  /* 0x00005e00eb007a0c */ /* 0x000fe400047c1270 */
[C---:B------:R-:W-:Y:S02]  /*34270*/  IADD3 R33, R3.reuse, c[0x0][0x198], RZ ;  /* 0x0000660003217a10 */ /* 0x040fe40007ffe0ff */
[----:B------:R5:W-:Y:S01]  /*34280*/  @P5 STG.E [R12.64], R244 ;  /* 0x000000f40c005986 */ /* 0x000be2000c101908 */
[----:B------:R-:W-:Y:S01]  /*34290*/  ISETP.LT.AND P5, PT, R214, c[0x0][0x178], !P0 ;  /* 0x00005e00d6007a0c */ /* 0x000fe200047a1270 */
[----:B-1----:R-:W-:Y:S01]  /*342a0*/  IMAD.WIDE R20, R3, 0x4, R4 ;  /* 0x0000000403147825 */ /* 0x002fe200078e0204 */
[----:B------:R-:W-:-:S03]  /*342b0*/  IADD3 R44, R199, 0x6, RZ ;  /* 0x00000006c72c7810 */ /* 0x000fc60007ffe0ff */
[C---:B------:R-:W-:Y:S01]  /*342c0*/  IMAD.WIDE R28, R3.reuse, 0x4, R6 ;  /* 0x00000004031c7825 */ /* 0x040fe200078e0206 */
[----:B------:R1:W-:Y:S03]  /*342d0*/  @P1 STG.E [R20.64], R24 ;  /* 0x0000001814001986 */ /* 0x0003e6000c101908 */
[----:B-----5:R-:W-:Y:S01]  /*342e0*/  IMAD.WIDE R12, R3, 0x4, R224 ;  /* 0x00000004030c7825 */ /* 0x020fe200078e02e0 */
[----:B------:R-:W-:Y:S01]  /*342f0*/  ISETP.GE.AND P4, PT, R44, c[0x0][0x17c], PT ;  /* 0x00005f002c007a0c */ /* 0x000fe20003f86270 */
[----:B------:R5:W-:Y:S01]  /*34300*/  @P2 STG.E [R28.64], R40 ;  /* 0x000000281c002986 */ /* 0x000be2000c101908 */
[----:B------:R-:W-:Y:S01]  /*34310*/  ISETP.LT.AND P1, PT, R215, c[0x0][0x178], !P0 ;  /* 0x00005e00d7007a0c */ /* 0x000fe20004721270 */
[----:B-1----:R-:W-:Y:S02]  /*34320*/  IMAD.WIDE R20, R33, 0x4, R236 ;  /* 0x0000000421147825 */ /* 0x002fe400078e02ec */
[----:B------:R1:W-:Y:S01]  /*34330*/  @P3 STG.E [R12.64], R52 ;  /* 0x000000340c003986 */ /* 0x0003e2000c101908 */
[----:B------:R-:W-:Y:S01]  /*34340*/  ISETP.LT.AND P0, PT, R135, c[0x0][0x178], !P0 ;  /* 0x00005e0087007a0c */ /* 0x000fe20004701270 */
[----:B-----5:R-:W-:-:S02]  /*34350*/  IMAD.WIDE R28, R33, 0x4, R4 ;  /* 0x00000004211c7825 */ /* 0x020fc400078e0204 */
[----:B------:R5:W-:Y:S01]  /*34360*/  @P6 STG.E [R20.64], R245 ;  /* 0x000000f514006986 */ /* 0x000be2000c101908 */
[----:B------:R-:W-:Y:S02]  /*34370*/  ISETP.LT.AND P6, PT, R235, c[0x0][0x178], !P4 ;  /* 0x00005e00eb007a0c */ /* 0x000fe400067c1270 */
[----:B------:R-:W-:Y:S01]  /*34380*/  ISETP.LT.AND P3, PT, R214, c[0x0][0x178], !P4 ;  /* 0x00005e00d6007a0c */ /* 0x000fe20006761270 */
[----:B------:R1:W-:Y:S01]  /*34390*/  @P5 STG.E [R28.64], R25 ;  /* 0x000000191c005986 */ /* 0x0003e2000c101908 */
[----:B------:R-:W-:Y:S02]  /*343a0*/  IADD3 R3, R33, c[0x0][0x198], RZ ;  /* 0x0000660021037a10 */ /* 0x000fe40007ffe0ff */
[----:B------:R-:W-:Y:S02]  /*343b0*/  ISETP.LT.AND P5, PT, R215, c[0x0][0x178], !P4 ;  /* 0x00005e00d7007a0c */ /* 0x000fe400067a1270 */
[----:B------:R-:W-:Y:S01]  /*343c0*/  ISETP.LT.AND P4, PT, R135, c[0x0][0x178], !P4 ;  /* 0x00005e0087007a0c */ /* 0x000fe20006781270 */
[----:B------:R-:W-:Y:S01]  /*343d0*/  IMAD.WIDE R44, R33, 0x4, R6 ;  /* 0x00000004212c7825 */ /* 0x000fe200078e0206 */
[----:B------:R-:W-:-:S03]  /*343e0*/  IADD3 R0, R199, 0x7, RZ ;  /* 0x00000007c7007810 */ /* 0x000fc60007ffe0ff */
[----:B------:R-:W-:Y:S01]  /*343f0*/  IMAD.WIDE R32, R33, 0x4, R224 ;  /* 0x0000000421207825 */ /* 0x000fe200078e02e0 */
[----:B------:R-:W-:-:S03]  /*34400*/  ISETP.GE.AND P2, PT, R0, c[0x0][0x17c], PT ;  /* 0x00005f0000007a0c */ /* 0x000fc60003f46270 */
[----:B-1----:R-:W-:Y:S01]  /*34410*/  IMAD.WIDE R12, R3, 0x4, R236 ;  /* 0x00000004030c7825 */ /* 0x002fe200078e02ec */
[----:B------:R-:W-:Y:S01]  /*34420*/  IADD3 R0, R199, 0x8, RZ ;  /* 0x00000008c7007810 */ /* 0x000fe20007ffe0ff */
[----:B------:R-:W-:Y:S02]  /*34430*/  @P1 STG.E [R44.64], R41 ;  /* 0x000000292c001986 */ /* 0x000fe4000c101908 */
[C---:B-----5:R-:W-:Y:S02]  /*34440*/  IMAD.WIDE R20, R3.reuse, 0x4, R4 ;  /* 0x0000000403147825 */ /* 0x060fe400078e0204 */
[----:B------:R1:W-:Y:S02]  /*34450*/  @P0 STG.E [R32.64], R53 ;  /* 0x0000003520000986 */ /* 0x0003e4000c101908 */
[C---:B------:R-:W-:Y:S01]  /*34460*/  IMAD.WIDE R24, R3.reuse, 0x4, R6 ;  /* 0x0000000403187825 */ /* 0x040fe200078e0206 */
[----:B------:R-:W-:Y:S01]  /*34470*/  ISETP.GE.AND P1, PT, R0, c[0x0][0x17c], PT ;  /* 0x00005f0000007a0c */ /* 0x000fe20003f26270 */
[----:B------:R5:W-:Y:S02]  /*34480*/  @P6 STG.E [R12.64], R240 ;  /* 0x000000f00c006986 */ /* 0x000be4000c101908 */
[----:B------:R-:W-:Y:S01]  /*34490*/  IMAD.WIDE R28, R3, 0x4, R224 ;  /* 0x00000004031c7825 */ /* 0x000fe200078e02e0 */
[----:B------:R-:W-:Y:S01]  /*344a0*/  ISETP.LT.AND P0, PT, R235, c[0x0][0x178], !P2 ;  /* 0x00005e00eb007a0c */ /* 0x000fe20005701270 */
[----:B------:R1:W-:Y:S01]  /*344b0*/  @P3 STG.E [R20.64], R16 ;  /* 0x0000001014003986 */ /* 0x0003e2000c101908 */
[----:B------:R-:W-:-:S02]  /*344c0*/  ISETP.LT.AND P3, PT, R214, c[0x0][0x178], !P2 ;  /* 0x00005e00d6007a0c */ /* 0x000fc40005761270 */
[----:B------:R-:W-:Y:S01]  /*344d0*/  ISETP.LT.AND P6, PT, R215, c[0x0][0x178], !P2 ;  /* 0x00005e00d7007a0c */ /* 0x000fe200057c1270 */
[----:B------:R4:W-:Y:S01]  /*344e0*/  @P5 STG.E [R24.64], R36 ;  /* 0x0000002418005986 */ /* 0x0009e2000c101908 */
[----:B------:R-:W-:Y:S02]  /*344f0*/  IADD3 R3, R3, c[0x0][0x198], RZ ;  /* 0x0000660003037a10 */ /* 0x000fe40007ffe0ff */
[----:B------:R-:W-:Y:S01]  /*34500*/  ISETP.LT.AND P2, PT, R135, c[0x0][0x178], !P2 ;  /* 0x00005e0087007a0c */ /* 0x000fe20005741270 */
[----:B------:R4:W-:Y:S01]  /*34510*/  @P4 STG.E [R28.64], R48 ;  /* 0x000000301c004986 */ /* 0x0009e2000c101908 */
[----:B------:R-:W-:Y:S02]  /*34520*/  ISETP.LT.AND P4, PT, R235, c[0x0][0x178], !P1 ;  /* 0x00005e00eb007a0c */ /* 0x000fe40004f81270 */
[----:B------:R-:W-:Y:S01]  /*34530*/  ISETP.LT.AND P5, PT, R214, c[0x0][0x178], !P1 ;  /* 0x00005e00d6007a0c */ /* 0x000fe20004fa1270 */
[C---:B-1----:R-:W-:Y:S01]  /*34540*/  IMAD.WIDE R32, R3.reuse, 0x4, R236 ;  /* 0x0000000403207825 */ /* 0x042fe200078e02ec */
[----:B------:R-:W-:-:S02]  /*34550*/  IADD3 R45, R3, c[0x0][0x198], RZ ;  /* 0x00006600032d7a10 */ /* 0x000fc40007ffe0ff */
[----:B------:R-:W-:Y:S01]  /*34560*/  IADD3 R0, R199, 0x9, RZ ;  /* 0x00000009c7007810 */ /* 0x000fe20007ffe0ff */
[C---:B-----5:R-:W-:Y:S01]  /*34570*/  IMAD.WIDE R12, R3.reuse, 0x4, R4 ;  /* 0x00000004030c7825 */ /* 0x060fe200078e0204 */
[----:B------:R-:W-:Y:S03]  /*34580*/  @P0 STG.E [R32.64], R241 ;  /* 0x000000f120000986 */ /* 0x000fe6000c101908 */
[----:B------:R-:W-:Y:S01]  /*34590*/  IMAD.WIDE R20, R3, 0x4, R6 ;  /* 0x0000000403147825 */ /* 0x000fe200078e0206 */
[----:B------:R-:W-:-:S03]  /*345a0*/  ISETP.GE.AND P0, PT, R0, c[0x0][0x17c], PT ;  /* 0x00005f0000007a0c */ /* 0x000fc60003f06270 */
[----:B----4-:R-:W-:Y:S01]  /*345b0*/  IMAD.WIDE R24, R3, 0x4, R224 ;  /* 0x0000000403187825 */ /* 0x010fe200078e02e0 */
[----:B------:R1:W-:Y:S03]  /*345c0*/  @P3 STG.E [R12.64], R17 ;  /* 0x000000110c003986 */ /* 0x0003e6000c101908 */
[C---:B------:R-:W-:Y:S01]  /*345d0*/  IMAD.WIDE R28, R45.reuse, 0x4, R236 ;  /* 0x000000042d1c7825 */ /* 0x040fe200078e02ec */
[----:B------:R4:W-:Y:S03]  /*345e0*/  @P6 STG.E [R20.64], R37 ;  /* 0x0000002514006986 */ /* 0x0009e6000c101908 */
[----:B------:R-:W-:Y:S01]  /*345f0*/  IMAD.WIDE R40, R45, 0x4, R4 ;  /* 0x000000042d287825 */ /* 0x000fe200078e0204 */
[----:B------:R-:W-:Y:S01]  /*34600*/  ISETP.LT.AND P3, PT, R215, c[0x0][0x178], !P1 ;  /* 0x00005e00d7007a0c */ /* 0x000fe20004f61270 */
[----:B------:R5:W-:Y:S01]  /*34610*/  @P2 STG.E [R24.64], R49 ;  /* 0x0000003118002986 */ /* 0x000be2000c101908 */
[----:B------:R-:W-:-:S03]  /*34620*/  ISETP.LT.AND P2, PT, R135, c[0x0][0x178], !P1 ;  /* 0x00005e0087007a0c */ /* 0x000fc60004f41270 */
[----:B------:R4:W-:Y:S01]  /*34630*/  @P4 STG.E [R28.64], R248 ;  /* 0x000000f81c004986 */ /* 0x0009e2000c101908 */
[----:B------:R-:W-:-:S03]  /*34640*/  ISETP.LT.AND P4, PT, R235, c[0x0][0x178], !P0 ;  /* 0x00005e00eb007a0c */ /* 0x000fc60004781270 */
[----:B------:R-:W-:Y:S01]  /*34650*/  @P5 STG.E [R40.64], R30 ;  /* 0x0000001e28005986 */ /* 0x000fe2000c101908 */
[----:B------:R-:W-:Y:S02]  /*34660*/  ISETP.LT.AND P5, PT, R214, c[0x0][0x178], !P0 ;  /* 0x00005e00d6007a0c */ /* 0x000fe400047a1270 */
[----:B------:R-:W-:Y:S02]  /*34670*/  ISETP.LT.AND P6, PT, R215, c[0x0][0x178], !P0 ;  /* 0x00005e00d7007a0c */ /* 0x000fe400047c1270 */
[C---:B------:R-:W-:Y:S01]  /*34680*/  IADD3 R3, R45.reuse, c[0x0][0x198], RZ ;  /* 0x000066002d037a10 */ /* 0x040fe20007ffe0ff */
[----:B-1----:R-:W-:Y:S01]  /*34690*/  IMAD.WIDE R12, R45, 0x4, R6 ;  /* 0x000000042d0c7825 */ /* 0x002fe200078e0206 */
[----:B------:R-:W-:-:S03]  /*346a0*/  IADD3 R0, R199, 0xa, RZ ;  /* 0x0000000ac7007810 */ /* 0x000fc60007ffe0ff */
[----:B------:R-:W-:Y:S01]  /*346b0*/  IMAD.WIDE R16, R45, 0x4, R224 ;  /* 0x000000042d107825 */ /* 0x000fe200078e02e0 */
[----:B------:R-:W-:-:S03]  /*346c0*/  ISETP.GE.AND P1, PT, R0, c[0x0][0x17c], PT ;  /* 0x00005f0000007a0c */ /* 0x000fc60003f26270 */
[C---:B----4-:R-:W-:Y:S01]  /*346d0*/  IMAD.WIDE R20, R3.reuse, 0x4, R236 ;  /* 0x0000000403147825 */ /* 0x050fe200078e02ec */
[----:B------:R1:W-:Y:S03]  /*346e0*/  @P3 STG.E [R12.64], R34 ;  /* 0x000000220c003986 */ /* 0x0003e6000c101908 */
[----:B-----5:R-:W-:Y:S01]  /*346f0*/  IMAD.WIDE R24, R3, 0x4, R4 ;  /* 0x0000000403187825 */ /* 0x020fe200078e0204 */
[----:B------:R-:W-:Y:S01]  /*34700*/  IADD3 R0, R199, 0xb, RZ ;  /* 0x0000000bc7007810 */ /* 0x000fe20007ffe0ff */
[----:B------:R4:W-:Y:S02]  /*34710*/  @P2 STG.E [R16.64], R14 ;  /* 0x0000000e10002986 */ /* 0x0009e4000c101908 */
[----:B------:R-:W-:Y:S01]  /*34720*/  IMAD.WIDE R28, R3, 0x4, R6 ;  /* 0x00000004031c7825 */ /* 0x000fe200078e0206 */
[----:B------:R-:W-:Y:S02]  /*34730*/  ISETP.LT.AND P0, PT, R135, c[0x0][0x178], !P0 ;  /* 0x00005e0087007a0c */ /* 0x000fe40004701270 */
[----:B------:R-:W-:-:S02]  /*34740*/  ISETP.GE.AND P3, PT, R0, c[0x0][0x17c], PT ;  /* 0x00005f0000007a0c */ /* 0x000fc40003f66270 */
[----:B------:R-:W-:Y:S02]  /*34750*/  IADD3 R33, R3, c[0x0][0x198], RZ ;  /* 0x0000660003217a10 */ /* 0x000fe40007ffe0ff */
[----:B------:R-:W-:Y:S01]  /*34760*/  ISETP.LT.AND P2, PT, R215, c[0x0][0x178], !P1 ;  /* 0x00005e00d7007a0c */ /* 0x000fe20004f41270 */
[----:B-1----:R-:W-:Y:S01]  /*34770*/  IMAD.WIDE R12, R3, 0x4, R224 ;  /* 0x00000004030c7825 */ /* 0x002fe200078e02e0 */
[----:B------:R-:W-:-:S03]  /*34780*/  IADD3 R3, R33, c[0x0][0x198], RZ ;  /* 0x0000660021037a10 */ /* 0x000fc60007ffe0ff */
[----:B----4-:R-:W-:Y:S01]  /*34790*/  IMAD.WIDE R16, R33, 0x4, R236 ;  /* 0x0000000421107825 */ /* 0x010fe200078e02ec */
[----:B------:R-:W-:Y:S01]  /*347a0*/  IADD3 R0, R199, 0xc, RZ ;  /* 0x0000000cc7007810 */ /* 0x000fe20007ffe0ff */
[----:B---3--:R1:W-:Y:S01]  /*347b0*/  @P4 STG.E [R20.64], R249 ;  /* 0x000000f914004986 */ /* 0x0083e2000c101908 */
[----:B------:R-:W-:-:S03]  /*347c0*/  ISETP.LT.AND P4, PT, R235, c[0x0][0x178], !P1 ;  /* 0x00005e00eb007a0c */ /* 0x000fc60004f81270 */
[----:B------:R3:W-:Y:S04]  /*347d0*/  @P5 STG.E [R24.64], R31 ;  /* 0x0000001f18005986 */ /* 0x0007e8000c101908 */
[----:B------:R4:W-:Y:S01]  /*347e0*/  @P6 STG.E [R28.64], R35 ;  /* 0x000000231c006986 */ /* 0x0009e2000c101908 */
[----:B------:R-:W-:Y:S02]  /*347f0*/  ISETP.LT.AND P6, PT, R214, c[0x0][0x178], !P1 ;  /* 0x00005e00d6007a0c */ /* 0x000fe40004fc1270 */
[----:B------:R-:W-:Y:S02]  /*34800*/  ISETP.LT.AND P1, PT, R135, c[0x0][0x178], !P1 ;  /* 0x00005e0087007a0c */ /* 0x000fe40004f21270 */
[----:B------:R-:W-:Y:S01]  /*34810*/  ISETP.LT.AND P5, PT, R235, c[0x0][0x178], !P3 ;  /* 0x00005e00eb007a0c */ /* 0x000fe20005fa1270 */
[C---:B-1----:R-:W-:Y:S01]  /*34820*/  IMAD.WIDE R20, R33.reuse, 0x4, R4 ;  /* 0x0000000421147825 */ /* 0x042fe200078e0204 */
[----:B------:R1:W-:Y:S03]  /*34830*/  @P0 STG.E [R12.64], R15 ;  /* 0x0000000f0c000986 */ /* 0x0003e6000c101908 */
[----:B---3--:R-:W-:Y:S01]  /*34840*/  IMAD.WIDE R24, R33, 0x4, R6 ;  /* 0x0000000421187825 */ /* 0x008fe200078e0206 */
[----:B------:R-:W-:-:S03]  /*34850*/  ISETP.GE.AND P0, PT, R0, c[0x0][0x17c], PT ;  /* 0x00005f0000007a0c */ /* 0x000fc60003f06270 */
[----:B----4-:R-:W-:Y:S01]  /*34860*/  IMAD.WIDE R28, R33, 0x4, R224 ;  /* 0x00000004211c7825 */ /* 0x010fe200078e02e0 */
[----:B--2---:R2:W-:Y:S03]  /*34870*/  @P4 STG.E [R16.64], R250 ;  /* 0x000000fa10004986 */ /* 0x0045e6000c101908 */
[----:B------:R-:W-:Y:S01]  /*34880*/  IMAD.WIDE R30, R3, 0x4, R236 ;  /* 0x00000004031e7825 */ /* 0x000fe200078e02ec */
[----:B------:R-:W-:Y:S01]  /*34890*/  ISETP.LT.AND P4, PT, R215, c[0x0][0x178], !P3 ;  /* 0x00005e00d7007a0c */ /* 0x000fe20005f81270 */
[----:B------:R3:W-:Y:S01]  /*348a0*/  @P6 STG.E [R20.64], R22 ;  /* 0x0000001614006986 */ /* 0x0007e2000c101908 */
[----:B------:R-:W-:Y:S02]  /*348b0*/  ISETP.LT.AND P6, PT, R214, c[0x0][0x178], !P3 ;  /* 0x00005e00d6007a0c */ /* 0x000fe40005fc1270 */
[----:B------:R-:W-:Y:S01]  /*348c0*/  ISETP.LT.AND P3, PT, R135, c[0x0][0x178], !P3 ;  /* 0x00005e0087007a0c */ /* 0x000fe20005f61270 */
[----:B------:R4:W-:Y:S01]  /*348d0*/  @P2 STG.E [R24.64], R46 ;  /* 0x0000002e18002986 */ /* 0x0009e2000c101908 */
[----:B------:R-:W-:-:S03]  /*348e0*/  ISETP.LT.AND P2, PT, R235, c[0x0][0x178], !P0 ;  /* 0x00005e00eb007a0c */ /* 0x000fc60004741270 */
[----:B------:R-:W-:Y:S01]  /*348f0*/  @P1 STG.E [R28.64], R58 ;  /* 0x0000003a1c001986 */ /* 0x000fe2000c101908 */
[----:B------:R-:W-:-:S03]  /*34900*/  IADD3 R33, R3, c[0x0][0x198], RZ ;  /* 0x0000660003217a10 */ /* 0x000fc60007ffe0ff */
[----:B------:R-:W-:Y:S01]  /*34910*/  @P5 STG.E [R30.64], R251 ;  /* 0x000000fb1e005986 */ /* 0x000fe2000c101908 */
[----:B------:R-:W-:Y:S01]  /*34920*/  ISETP.LT.AND P5, PT, R214, c[0x0][0x178], !P0 ;  /* 0x00005e00d6007a0c */ /* 0x000fe200047a1270 */
[----:B-1----:R-:W-:Y:S01]  /*34930*/  IMAD.WIDE R12, R3, 0x4, R4 ;  /* 0x00000004030c7825 */ /* 0x002fe200078e0204 */
[----:B------:R-:W-:-:S03]  /*34940*/  IADD3 R0, R199, 0xd, RZ ;  /* 0x0000000dc7007810 */ /* 0x000fc60007ffe0ff */
[C---:B------:R-:W-:Y:S01]  /*34950*/  IMAD.WIDE R14, R3.reuse, 0x4, R6 ;  /* 0x00000004030e7825 */ /* 0x040fe200078e0206 */
[----:B------:R1:W-:Y:S03]  /*34960*/  @P6 STG.E [R12.64], R23 ;  /* 0x000000170c006986 */ /* 0x0003e6000c101908 */
[----:B--2---:R-:W-:Y:S01]  /*34970*/  IMAD.WIDE R16, R3, 0x4, R224 ;  /* 0x0000000403107825 */ /* 0x004fe200078e02e0 */
[----:B------:R-:W-:-:S03]  /*34980*/  ISETP.GE.AND P1, PT, R0, c[0x0][0x17c], PT ;  /* 0x00005f0000007a0c */ /* 0x000fc60003f26270 */
[C---:B---3--:R-:W-:Y:S01]  /*34990*/  IMAD.WIDE R20, R33.reuse, 0x4, R236 ;  /* 0x0000000421147825 */ /* 0x048fe200078e02ec */
[----:B------:R2:W-:Y:S03]  /*349a0*/  @P4 STG.E [R14.64], R47 ;  /* 0x0000002f0e004986 */ /* 0x0005e6000c101908 */
[----:B----4-:R-:W-:Y:S01]  /*349b0*/  IMAD.WIDE R24, R33, 0x4, R4 ;  /* 0x0000000421187825 */ /* 0x010fe200078e0204 */
[----:B------:R3:W-:Y:S01]  /*349c0*/  @P3 STG.E [R16.64], R59 ;  /* 0x0000003b10003986 */ /* 0x0007e2000c101908 */
[----:B------:R-:W-:Y:S02]  /*349d0*/  ISETP.LT.AND P6, PT, R215, c[0x0][0x178], !P0 ;  /* 0x00005e00d7007a0c */ /* 0x000fe400047c1270 */
[----:B------:R-:W-:Y:S01]  /*349e0*/  ISETP.LT.AND P0, PT, R135, c[0x0][0x178], !P0 ;  /* 0x00005e0087007a0c */ /* 0x000fe20004701270 */
[----:B------:R4:W-:Y:S01]  /*349f0*/  @P2 STG.E [R20.64], R246 ;  /* 0x000000f614002986 */ /* 0x0009e2000c101908 */
[----:B------:R-:W-:-:S03]  /*34a00*/  ISETP.LT.AND P3, PT, R214, c[0x0][0x178], !P1 ;  /* 0x00005e00d6007a0c */ /* 0x000fc60004f61270 */
[----:B------:R5:W-:Y:S01]  /*34a10*/  @P5 STG.E [R24.64], R26 ;  /* 0x0000001a18005986 */ /* 0x000be2000c101908 */
[----:B------:R-:W-:Y:S02]  /*34a20*/  ISETP.LT.AND P5, PT, R235, c[0x0][0x178], !P1 ;  /* 0x00005e00eb007a0c */ /* 0x000fe40004fa1270 */
[----:B------:R-:W-:Y:S02]  /*34a30*/  ISETP.LT.AND P2, PT, R215, c[0x0][0x178], !P1 ;  /* 0x00005e00d7007a0c */ /* 0x000fe40004f41270 */
[----:B------:R-:W-:Y:S02]  /*34a40*/  IADD3 R3, R33, c[0x0][0x198], RZ ;  /* 0x0000660021037a10 */ /* 0x000fe40007ffe0ff */
[----:B------:R-:W-:Y:S01]  /*34a50*/  ISETP.LT.AND P1, PT, R135, c[0x0][0x178], !P1 ;  /* 0x00005e0087007a0c */ /* 0x000fe20004f21270 */
[----:B-1----:R-:W-:Y:S01]  /*34a60*/  IMAD.WIDE R12, R33, 0x4, R6 ;  /* 0x00000004210c7825 */ /* 0x002fe200078e0206 */
[----:B------:R-:W-:-:S03]  /*34a70*/  IADD3 R0, R199, 0xe, RZ ;  /* 0x0000000ec7007810 */ /* 0x000fc60007ffe0ff */
[----:B--2---:R-:W-:Y:S01]  /*34a80*/  IMAD.WIDE R14, R33, 0x4, R224 ;  /* 0x00000004210e7825 */ /* 0x004fe200078e02e0 */
[----:B------:R-:W-:-:S03]  /*34a90*/  ISETP.GE.AND P4, PT, R0, c[0x0][0x17c], PT ;  /* 0x00005f0000007a0c */ /* 0x000fc60003f86270 */
[C---:B---3--:R-:W-:Y:S01]  /*34aa0*/  IMAD.WIDE R16, R3.reuse, 0x4, R236 ;  /* 0x0000000403107825 */ /* 0x048fe200078e02ec */
[----:B------:R1:W-:Y:S03]  /*34ab0*/  @P6 STG.E [R12.64], R42 ;  /* 0x0000002a0c006986 */ /* 0x0003e6000c101908 */
[----:B----4-:R-:W-:Y:S01]  /*34ac0*/  IMAD.WIDE R20, R3, 0x4, R4 ;  /* 0x0000000403147825 */ /* 0x010fe200078e0204 */
[----:B------:R-:W-:Y:S01]  /*34ad0*/  IADD3 R0, R199, 0xf, RZ ;  /* 0x0000000fc7007810 */ /* 0x000fe20007ffe0ff */
[----:B------:R-:W-:Y:S02]  /*34ae0*/  @P0 STG.E [R14.64], R54 ;  /* 0x000000360e000986 */ /* 0x000fe4000c101908 */
[C---:B------:R-:W-:Y:S02]  /*34af0*/  IMAD.WIDE R22, R3.reuse, 0x4, R6 ;  /* 0x0000000403167825 */ /* 0x040fe400078e0206 */
[----:B------:R-:W-:Y:S02]  /*34b00*/  @P5 STG.E [R16.64], R247 ;  /* 0x000000f710005986 */ /* 0x000fe4000c101908 */
[----:B-----5:R-:W-:-:S02]  /*34b10*/  IMAD.WIDE R24, R3, 0x4, R224 ;  /* 0x0000000403187825 */ /* 0x020fc400078e02e0 */
[----:B------:R2:W-:Y:S01]  /*34b20*/  @P3 STG.E [R20.64], R27 ;  /* 0x0000001b14003986 */ /* 0x0005e2000c101908 */
[----:B------:R-:W-:-:S03]  /*34b30*/  ISETP.GE.AND P6, PT, R0, c[0x0][0x17c], PT ;  /* 0x00005f0000007a0c */ /* 0x000fc60003fc6270 */
[----:B------:R3:W-:Y:S01]  /*34b40*/  @P2 STG.E [R22.64], R43 ;  /* 0x0000002b16002986 */ /* 0x0007e2000c101908 */
[----:B------:R-:W-:Y:S02]  /*34b50*/  ISETP.LT.AND P2, PT, R235, c[0x0][0x178], !P4 ;  /* 0x00005e00eb007a0c */ /* 0x000fe40006741270 */
[----:B------:R-:W-:Y:S01]  /*34b60*/  ISETP.LT.AND P3, PT, R214, c[0x0][0x178], !P4 ;  /* 0x00005e00d6007a0c */ /* 0x000fe20006761270 */
[----:B------:R-:W-:Y:S01]  /*34b70*/  @P1 STG.E [R24.64], R55 ;  /* 0x0000003718001986 */ /* 0x000fe2000c101908 */
[----:B------:R-:W-:Y:S02]  /*34b80*/  ISETP.LT.AND P1, PT, R215, c[0x0][0x178], !P4 ;  /* 0x00005e00d7007a0c */ /* 0x000fe40006721270 */
[----:B------:R-:W-:Y:S02]  /*34b90*/  IADD3 R3, R3, c[0x0][0x198], RZ ;  /* 0x0000660003037a10 */ /* 0x000fe40007ffe0ff */
[----:B------:R-:W-:Y:S02]  /*34ba0*/  ISETP.LT.AND P4, PT, R135, c[0x0][0x178], !P4 ;  /* 0x00005e0087007a0c */ /* 0x000fe40006781270 */
[----:B------:R-:W-:Y:S01]  /*34bb0*/  ISETP.LT.AND P5, PT, R235, c[0x0][0x178], !P6 ;  /* 0x00005e00eb007a0c */ /* 0x000fe200077a1270 */
[C---:B-1----:R-:W-:Y:S01]  /*34bc0*/  IMAD.WIDE R12, R3.reuse, 0x4, R236 ;  /* 0x00000004030c7825 */ /* 0x042fe200078e02ec */
[----:B--2---:R-:W-:-:S03]  /*34bd0*/  IADD3 R27, R3, c[0x0][0x198], RZ ;  /* 0x00006600031b7a10 */ /* 0x004fc60007ffe0ff */
[C---:B------:R-:W-:Y:S01]  /*34be0*/  IMAD.WIDE R14, R3.reuse, 0x4, R4 ;  /* 0x00000004030e7825 */ /* 0x040fe200078e0204 */
[----:B------:R1:W-:Y:S03]  /*34bf0*/  @P2 STG.E [R12.64], R242 ;  /* 0x000000f20c002986 */ /* 0x0003e6000c101908 */
[----:B------:R-:W-:Y:S01]  /*34c00*/  IMAD.WIDE R16, R3, 0x4, R6 ;  /* 0x0000000403107825 */ /* 0x000fe200078e0206 */
[----:B------:R-:W-:-:S03]  /*34c10*/  IADD3 R0, R199, 0x10, RZ ;  /* 0x00000010c7007810 */ /* 0x000fc60007ffe0ff */
[----:B------:R-:W-:Y:S01]  /*34c20*/  IMAD.WIDE R20, R3, 0x4, R224 ;  /* 0x0000000403147825 */ /* 0x000fe200078e02e0 */
[----:B------:R2:W-:Y:S03]  /*34c30*/  @P3 STG.E [R14.64], R18 ;  /* 0x000000120e003986 */ /* 0x0005e6000c101908 */
[----:B---3--:R-:W-:Y:S01]  /*34c40*/  IMAD.WIDE R22, R27, 0x4, R236 ;  /* 0x000000041b167825 */ /* 0x008fe200078e02ec */
[----:B------:R3:W-:Y:S01]  /*34c50*/  @P1 STG.E [R16.64], R38 ;  /* 0x0000002610001986 */ /* 0x0007e2000c101908 */
[----:B------:R-:W-:Y:S02]  /*34c60*/  ISETP.LT.AND P1, PT, R214, c[0x0][0x178], !P6 ;  /* 0x00005e00d6007a0c */ /* 0x000fe40007721270 */
[----:B------:R-:W-:Y:S01]  /*34c70*/  ISETP.LT.AND P3, PT, R215, c[0x0][0x178], !P6 ;  /* 0x00005e00d7007a0c */ /* 0x000fe20007761270 */
[----:B------:R4:W-:Y:S01]  /*34c80*/  @P4 STG.E [R20.64], R50 ;  /* 0x0000003214004986 */ /* 0x0009e2000c101908 */
[----:B------:R-:W-:-:S03]  /*34c90*/  ISETP.GE.AND P0, PT, R0, c[0x0][0x17c], PT ;  /* 0x00005f0000007a0c */ /* 0x000fc60003f06270 */
[----:B------:R5:W-:Y:S01]  /*34ca0*/  @P5 STG.E [R22.64], R243 ;  /* 0x000000f316005986 */ /* 0x000be2000c101908 */
[----:B------:R-:W-:Y:S02]  /*34cb0*/  ISETP.LT.AND P5, PT, R135, c[0x0][0x178], !P6 ;  /* 0x00005e0087007a0c */ /* 0x000fe400077a1270 */
[----:B------:R-:W-:Y:S01]  /*34cc0*/  ISETP.LT.AND P6, PT, R235, c[0x0][0x178], !P0 ;  /* 0x00005e00eb007a0c */ /* 0x000fe200047c1270 */
[C---:B-1----:R-:W-:Y:S01]  /*34cd0*/  IMAD.WIDE R12, R27.reuse, 0x4, R4 ;  /* 0x000000041b0c7825 */ /* 0x042fe200078e0204 */
[----:B------:R-:W-:Y:S02]  /*34ce0*/  IADD3 R25, R27, c[0x0][0x198], RZ ;  /* 0x000066001b197a10 */ /* 0x000fe40007ffe0ff */
[----:B------:R-:W-:Y:S01]  /*34cf0*/  IADD3 R0, R199, 0x11, RZ ;  /* 0x00000011c7007810 */ /* 0x000fe20007ffe0ff */
[C---:B--2---:R-:W-:Y:S01]  /*34d00*/  IMAD.WIDE R14, R27.reuse, 0x4, R6 ;  /* 0x000000041b0e7825 */ /* 0x044fe200078e0206 */
[----:B------:R1:W-:Y:S03]  /*34d10*/  @P1 STG.E [R12.64], R19 ;  /* 0x000000130c001986 */ /* 0x0003e6000c101908 */
[----:B---3--:R-:W-:Y:S01]  /*34d20*/  IMAD.WIDE R16, R27, 0x4, R224 ;  /* 0x000000041b107825 */ /* 0x008fe200078e02e0 */
[----:B------:R-:W-:Y:S01]  /*34d30*/  ISETP.LT.AND P4, PT, R214, c[0x0][0x178], !P0 ;  /* 0x00005e00d6007a0c */ /* 0x000fe20004781270 */
[----:B------:R2:W-:Y:S01]  /*34d40*/  @P3 STG.E [R14.64], R39 ;  /* 0x000000270e003986 */ /* 0x0005e2000c101908 */
[----:B------:R-:W-:Y:S01]  /*34d50*/  ISETP.GE.AND P2, PT, R0, c[0x0][0x17c], PT ;  /* 0x00005f0000007a0c */ /* 0x000fe20003f46270 */
[----:B----4-:R-:W-:-:S02]  /*34d60*/  IMAD.WIDE R20, R25, 0x4, R236 ;  /* 0x0000000419147825 */ /* 0x010fc400078e02ec */
[----:B------:R3:W-:Y:S01]  /*34d70*/  @P5 STG.E [R16.64], R51 ;  /* 0x0000003310005986 */ /* 0x0007e2000c101908 */
[----:B------:R-:W-:Y:S02]  /*34d80*/  ISETP.LT.AND P5, PT, R215, c[0x0][0x178], !P0 ;  /* 0x00005e00d7007a0c */ /* 0x000fe400047a1270 */
[----:B------:R-:W-:Y:S01]  /*34d90*/  ISETP.LT.AND P0, PT, R135, c[0x0][0x178], !P0 ;  /* 0x00005e0087007a0c */ /* 0x000fe20004701270 */
[----:B------:R4:W-:Y:S01]  /*34da0*/  @P6 STG.E [R20.64], R72 ;  /* 0x0000004814006986 */ /* 0x0009e2000c101908 */
[----:B------:R-:W-:Y:S01]  /*34db0*/  ISETP.LT.AND P1, PT, R235, c[0x0][0x178], !P2 ;  /* 0x00005e00eb007a0c */ /* 0x000fe20005721270 */
[----:B-----5:R-:W-:Y:S01]  /*34dc0*/  IMAD.WIDE R22, R25, 0x4, R4 ;  /* 0x0000000419167825 */ /* 0x020fe200078e0204 */
[----:B------:R-:W-:Y:S02]  /*34dd0*/  ISETP.LT.AND P3, PT, R214, c[0x0][0x178], !P2 ;  /* 0x00005e00d6007a0c */ /* 0x000fe40005761270 */
[----:B------:R-:W-:Y:S01]  /*34de0*/  ISETP.LT.AND P6, PT, R215, c[0x0][0x178], !P2 ;  /* 0x00005e00d7007a0c */ /* 0x000fe200057c1270 */
[----:B-1----:R-:W-:-:S04]  /*34df0*/  IMAD.WIDE R12, R25, 0x4, R6 ;  /* 0x00000004190c7825 */ /* 0x002fc800078e0206 */
[C---:B--2---:R-:W-:Y:S01]  /*34e00*/  IMAD.WIDE R14, R25.reuse, 0x4, R224 ;  /* 0x00000004190e7825 */ /* 0x044fe200078e02e0 */
[----:B------:R-:W-:Y:S02]  /*34e10*/  IADD3 R25, R25, c[0x0][0x198], RZ ;  /* 0x0000660019197a10 */ /* 0x000fe40007ffe0ff */
[----:B------:R-:W-:Y:S01]  /*34e20*/  IADD3 R3, R199, 0x12, RZ ;  /* 0x00000012c7037810 */ /* 0x000fe20007ffe0ff */
[----:B------:R-:W-:Y:S02]  /*34e30*/  @P4 STG.E [R22.64], R100 ;  /* 0x0000006416004986 */ /* 0x000fe4000c101908 */
[----:B---3--:R-:W-:Y:S01]  /*34e40*/  IMAD.WIDE R16, R25, 0x4, R236 ;  /* 0x0000000419107825 */ /* 0x008fe200078e02ec */
[----:B------:R-:W-:Y:S01]  /*34e50*/  ISETP.GE.AND P4, PT, R3, c[0x0][0x17c], PT ;  /* 0x00005f0003007a0c */ /* 0x000fe20003f86270 */
[----:B------:R1:W-:Y:S02]  /*34e60*/  @P5 STG.E [R12.64], R116 ;  /* 0x000000740c005986 */ /* 0x0003e4000c101908 */
[----:B------:R-:W-:Y:S01]  /*34e70*/  IMAD.WIDE R18, R25, 0x4, R4 ;  /* 0x0000000419127825 */ /* 0x000fe200078e0204 */
[----:B------:R-:W-:Y:S01]  /*34e80*/  ISETP.LT.AND P2, PT, R135, c[0x0][0x178], !P2 ;  /* 0x00005e0087007a0c */ /* 0x000fe20005741270 */
[----:B------:R2:W-:Y:S02]  /*34e90*/  @P0 STG.E [R14.64], R140 ;  /* 0x0000008c0e000986 */ /* 0x0005e4000c101908 */
[----:B----4-:R-:W-:Y:S01]  /*34ea0*/  IMAD.WIDE R20, R25, 0x4, R6 ;  /* 0x0000000419147825 */ /* 0x010fe200078e0206 */
[----:B------:R-:W-:Y:S01]  /*34eb0*/  ISETP.LT.AND P0, PT, R235, c[0x0][0x178], !P4 ;  /* 0x00005e00eb007a0c */ /* 0x000fe20006701270 */
[----:B------:R3:W-:Y:S01]  /*34ec0*/  @P1 STG.E [R16.64], R73 ;  /* 0x0000004910001986 */ /* 0x0007e2000c101908 */
[----:B------:R-:W-:-:S03]  /*34ed0*/  ISETP.LT.AND P1, PT, R214, c[0x0][0x178], !P4 ;  /* 0x00005e00d6007a0c */ /* 0x000fc60006721270 */
[----:B------:R4:W-:Y:S01]  /*34ee0*/  @P3 STG.E [R18.64], R101 ;  /* 0x0000006512003986 */ /* 0x0009e2000c101908 */
[----:B------:R-:W-:-:S03]  /*34ef0*/  IADD3 R3, R25, c[0x0][0x198], RZ ;  /* 0x0000660019037a10 */ /* 0x000fc60007ffe0ff */
[----:B------:R5:W-:Y:S01]  /*34f00*/  @P6 STG.E [R20.64], R117 ;  /* 0x0000007514006986 */ /* 0x000be2000c101908 */
[----:B------:R-:W-:Y:S01]  /*34f10*/  ISETP.LT.AND P6, PT, R215, c[0x0][0x178], !P4 ;  /* 0x00005e00d7007a0c */ /* 0x000fe200067c1270 */
[----:B-1----:R-:W-:Y:S01]  /*34f20*/  IMAD.WIDE R12, R25, 0x4, R224 ;  /* 0x00000004190c7825 */ /* 0x002fe200078e02e0 */
[----:B------:R-:W-:-:S03]  /*34f30*/  IADD3 R0, R199, 0x13, RZ ;  /* 0x00000013c7007810 */ /* 0x000fc60007ffe0ff */
[----:B--2---:R-:W-:Y:S01]  /*34f40*/  IMAD.WIDE R14, R3, 0x4, R236 ;  /* 0x00000004030e7825 */ /* 0x004fe200078e02ec */
[----:B------:R-:W-:-:S03]  /*34f50*/  ISETP.GE.AND P5, PT, R0, c[0x0][0x17c], PT ;  /* 0x00005f0000007a0c */ /* 0x000fc60003fa6270 */
[----:B---3--:R-:W-:Y:S01]  /*34f60*/  IMAD.WIDE R16, R3, 0x4, R4 ;  /* 0x0000000403107825 */ /* 0x008fe200078e0204 */
[----:B------:R-:W-:Y:S01]  /*34f70*/  ISETP.LT.AND P4, PT, R135, c[0x0][0x178], !P4 ;  /* 0x00005e0087007a0c */ /* 0x000fe20006781270 */
[----:B------:R1:W-:Y:S02]  /*34f80*/  @P2 STG.E [R12.64], R141 ;  /* 0x0000008d0c002986 */ /* 0x0003e4000c101908 */
[----:B----4-:R-:W-:Y:S02]  /*34f90*/  IMAD.WIDE R18, R3, 0x4, R6 ;  /* 0x0000000403127825 */ /* 0x010fe400078e0206 */
[----:B------:R2:W-:Y:S01]  /*34fa0*/  @P0 STG.E [R14.64], R68 ;  /* 0x000000440e000986 */ /* 0x0005e2000c101908 */
[----:B------:R-:W-:-:S03]  /*34fb0*/  ISETP.LT.AND P0, PT, R235, c[0x0][0x178], !P5 ;  /* 0x00005e00eb007a0c */ /* 0x000fc60006f01270 */
[----:B------:R3:W-:Y:S01]  /*34fc0*/  @P1 STG.E [R16.64], R96 ;  /* 0x0000006010001986 */ /* 0x0007e2000c101908 */
[----:B------:R-:W-:-:S03]  /*34fd0*/  ISETP.LT.AND P1, PT, R214, c[0x0][0x178], !P5 ;  /* 0x00005e00d6007a0c */ /* 0x000fc60006f21270 */
[----:B------:R4:W-:Y:S01]  /*34fe0*/  @P6 STG.E [R18.64], R112 ;  /* 0x0000007012006986 */ /* 0x0009e2000c101908 */
[----:B------:R-:W-:Y:S02]  /*34ff0*/  ISETP.LT.AND P6, PT, R215, c[0x0][0x178], !P5 ;  /* 0x00005e00d7007a0c */ /* 0x000fe40006fc1270 */
[----:B------:R-:W-:Y:S02]  /*35000*/  IADD3 R0, R199, 0x14, RZ ;  /* 0x00000014c7007810 */ /* 0x000fe40007ffe0ff */
[----:B------:R-:W-:Y:S02]  /*35010*/  IADD3 R23, R3, c[0x0][0x198], RZ ;  /* 0x0000660003177a10 */ /* 0x000fe40007ffe0ff */
[----:B------:R-:W-:Y:S01]  /*35020*/  ISETP.LT.AND P5, PT, R135, c[0x0][0x178], !P5 ;  /* 0x00005e0087007a0c */ /* 0x000fe20006fa1270 */
[----:B-----5:R-:W-:Y:S01]  /*35030*/  IMAD.WIDE R20, R3, 0x4, R224 ;  /* 0x0000000403147825 */ /* 0x020fe200078e02e0 */
[----:B------:R-:W-:-:S03]  /*35040*/  ISETP.GE.AND P3, PT, R0, c[0x0][0x17c], PT ;  /* 0x00005f0000007a0c */ /* 0x000fc60003f66270 */
[----:B-1----:R-:W-:Y:S01]  /*35050*/  IMAD.WIDE R12, R23, 0x4, R236 ;  /* 0x00000004170c7825 */ /* 0x002fe200078e02ec */
[----:B------:R1:W-:Y:S01]  /*35060*/  @P4 STG.E [R20.64], R136 ;  /* 0x0000008814004986 */ /* 0x0003e2000c101908 */
[----:B------:R-:W-:Y:S02]  /*35070*/  ISETP.LT.AND P4, PT, R235, c[0x0][0x178], !P3 ;  /* 0x00005e00eb007a0c */ /* 0x000fe40005f81270 */
[----:B--2---:R-:W-:Y:S01]  /*35080*/  IMAD.WIDE R14, R23, 0x4, R4 ;  /* 0x00000004170e7825 */ /* 0x004fe200078e0204 */
[----:B------:R-:W-:-:S03]  /*35090*/  IADD3 R0, R199, 0x15, RZ ;  /* 0x00000015c7007810 */ /* 0x000fc60007ffe0ff */
[C---:B---3--:R-:W-:Y:S01]  /*350a0*/  IMAD.WIDE R16, R23.reuse, 0x4, R6 ;  /* 0x0000000417107825 */ /* 0x048fe200078e0206 */
[----:B------:R2:W-:Y:S03]  /*350b0*/  @P0 STG.E [R12.64], R69 ;  /* 0x000000450c000986 */ /* 0x0005e6000c101908 */
[C---:B----4-:R-:W-:Y:S01]  /*350c0*/  IMAD.WIDE R18, R23.reuse, 0x4, R224 ;  /* 0x0000000417127825 */ /* 0x050fe200078e02e0 */
[----:B------:R-:W-:Y:S01]  /*350d0*/  IADD3 R3, R23, c[0x0][0x198], RZ ;  /* 0x0000660017037a10 */ /* 0x000fe20007ffe0ff */
[----:B------:R3:W-:Y:S01]  /*350e0*/  @P1 STG.E [R14.64], R97 ;  /* 0x000000610e001986 */ /* 0x0007e2000c101908 */
[----:B------:R-:W-:Y:S02]  /*350f0*/  ISETP.GE.AND P2, PT, R0, c[0x0][0x17c], PT ;  /* 0x00005f0000007a0c */ /* 0x000fe40003f46270 */
[----:B------:R-:W-:Y:S01]  /*35100*/  ISETP.LT.AND P1, PT, R214, c[0x0][0x178], !P3 ;  /* 0x00005e00d6007a0c */ /* 0x000fe20005f21270 */
[----:B------:R4:W-:Y:S01]  /*35110*/  @P6 STG.E [R16.64], R113 ;  /* 0x0000007110006986 */ /* 0x0009e2000c101908 */
[----:B-1----:R-:W-:-:S03]  /*35120*/  IMAD.WIDE R20, R3, 0x4, R236 ;  /* 0x0000000403147825 */ /* 0x002fc600078e02ec */
[----:B------:R1:W-:Y:S01]  /*35130*/  @P5 STG.E [R18.64], R137 ;  /* 0x0000008912005986 */ /* 0x0003e2000c101908 */
[----:B------:R-:W-:Y:S02]  /*35140*/  ISETP.LT.AND P5, PT, R215, c[0x0][0x178], !P3 ;  /* 0x00005e00d7007a0c */ /* 0x000fe40005fa1270 */
[----:B------:R-:W-:Y:S02]  /*35150*/  ISETP.LT.AND P3, PT, R135, c[0x0][0x178], !P3 ;  /* 0x00005e0087007a0c */ /* 0x000fe40005f61270 */
[----:B------:R-:W-:Y:S01]  /*35160*/  ISETP.LT.AND P6, PT, R235, c[0x0][0x178], !P2 ;  /* 0x00005e00eb007a0c */ /* 0x000fe200057c1270 */
[----:B------:R5:W-:Y:S01]  /*35170*/  @P4 STG.E [R20.64], R64 ;  /* 0x0000004014004986 */ /* 0x000be2000c101908 */
[C---:B------:R-:W-:Y:S01]  /*35180*/  IADD3 R23, R3.reuse, c[0x0][0x198], RZ ;  /* 0x0000660003177a10 */ /* 0x040fe20007ffe0ff */
[----:B--2---:R-:W-:Y:S01]  /*35190*/  IMAD.WIDE R12, R3, 0x4, R4 ;  /* 0x00000004030c7825 */ /* 0x004fe200078e0204 */
[----:B------:R-:W-:Y:S02]  /*351a0*/  ISETP.LT.AND P4, PT, R214, c[0x0][0x178], !P2 ;  /* 0x00005e00d6007a0c */ /* 0x000fe40005781270 */
[----:B------:R-:W-:Y:S01]  /*351b0*/  IADD3 R0, R199, 0x16, RZ ;  /* 0x00000016c7007810 */ /* 0x000fe20007ffe0ff */
[C---:B---3--:R-:W-:Y:S01]  /*351c0*/  IMAD.WIDE R14, R3.reuse, 0x4, R6 ;  /* 0x00000004030e7825 */ /* 0x048fe200078e0206 */
[----:B------:R2:W-:Y:S03]  /*351d0*/  @P1 STG.E [R12.64], R92 ;  /* 0x0000005c0c001986 */ /* 0x0005e6000c101908 */
[----:B----4-:R-:W-:Y:S01]  /*351e0*/  IMAD.WIDE R16, R3, 0x4, R224 ;  /* 0x0000000403107825 */ /* 0x010fe200078e02e0 */
[----:B------:R-:W-:Y:S01]  /*351f0*/  ISETP.GE.AND P0, PT, R0, c[0x0][0x17c], PT ;  /* 0x00005f0000007a0c */ /* 0x000fe20003f06270 */
[----:B------:R3:W-:Y:S02]  /*35200*/  @P5 STG.E [R14.64], R108 ;  /* 0x0000006c0e005986 */ /* 0x0007e4000c101908 */
[----:B-1----:R-:W-:-:S02]  /*35210*/  IMAD.WIDE R18, R23, 0x4, R236 ;  /* 0x0000000417127825 */ /* 0x002fc400078e02ec */
[----:B------:R1:W-:Y:S01]  /*35220*/  @P3 STG.E [R16.64], R124 ;  /* 0x0000007c10003986 */ /* 0x0003e2000c101908 */
[----:B------:R-:W-:Y:S01]  /*35230*/  ISETP.LT.AND P3, PT, R215, c[0x0][0x178], !P2 ;  /* 0x00005e00d7007a0c */ /* 0x000fe20005761270 */
[----:B-----5:R-:W-:Y:S01]  /*35240*/  IMAD.WIDE R20, R23, 0x4, R4 ;  /* 0x0000000417147825 */ /* 0x020fe200078e0204 */
[----:B------:R-:W-:Y:S01]  /*35250*/  ISETP.LT.AND P2, PT, R135, c[0x0][0x178], !P2 ;  /* 0x00005e0087007a0c */ /* 0x000fe20005741270 */
[----:B------:R4:W-:Y:S01]  /*35260*/  @P6 STG.E [R18.64], R65 ;  /* 0x0000004112006986 */ /* 0x0009e2000c101908 */
[----:B------:R-:W-:Y:S02]  /*35270*/  ISETP.LT.AND P6, PT, R235, c[0x0][0x178], !P0 ;  /* 0x00005e00eb007a0c */ /* 0x000fe400047c1270 */
[----:B------:R-:W-:Y:S01]  /*35280*/  ISETP.LT.AND P5, PT, R214, c[0x0][0x178], !P0 ;  /* 0x00005e00d6007a0c */ /* 0x000fe200047a1270 */
[----:B------:R5:W-:Y:S01]  /*35290*/  @P4 STG.E [R20.64], R93 ;  /* 0x0000005d14004986 */ /* 0x000be2000c101908 */
[C---:B------:R-:W-:Y:S01]  /*352a0*/  IADD3 R3, R23.reuse, c[0x0][0x198], RZ ;  /* 0x0000660017037a10 */ /* 0x040fe20007ffe0ff */
[----:B--2---:R-:W-:Y:S01]  /*352b0*/  IMAD.WIDE R12, R23, 0x4, R6 ;  /* 0x00000004170c7825 */ /* 0x004fe200078e0206 */
[----:B------:R-:W-:-:S02]  /*352c0*/  ISETP.LT.AND P4, PT, R215, c[0x0][0x178], !P0 ;  /* 0x00005e00d7007a0c */ /* 0x000fc40004781270 */
[----:B------:R-:W-:Y:S01]  /*352d0*/  IADD3 R0, R199, 0x17, RZ ;  /* 0x00000017c7007810 */ /* 0x000fe20007ffe0ff */
[----:B---3--:R-:W-:Y:S01]  /*352e0*/  IMAD.WIDE R14, R23, 0x4, R224 ;  /* 0x00000004170e7825 */ /* 0x008fe200078e02e0 */
[----:B------:R2:W-:Y:S03]  /*352f0*/  @P3 STG.E [R12.64], R109 ;  /* 0x0000006d0c003986 */ /* 0x0005e6000c101908 */
[----:B-1----:R-:W-:Y:S01]  /*35300*/  IMAD.WIDE R16, R3, 0x4, R236 ;  /* 0x0000000403107825 */ /* 0x002fe200078e02ec */
[----:B------:R-:W-:-:S03]  /*35310*/  ISETP.GE.AND P1, PT, R0, c[0x0][0x17c], PT ;  /* 0x00005f0000007a0c */ /* 0x000fc60003f26270 */
[----:B----4-:R-:W-:Y:S01]  /*35320*/  IMAD.WIDE R18, R3, 0x4, R4 ;  /* 0x0000000403127825 */ /* 0x010fe200078e0204 */
[----:B------:R1:W-:Y:S01]  /*35330*/  @P2 STG.E [R14.64], R125 ;  /* 0x0000007d0e002986 */ /* 0x0003e2000c101908 */
[----:B------:R-:W-:Y:S02]  /*35340*/  ISETP.LT.AND P0, PT, R135, c[0x0][0x178], !P0 ;  /* 0x00005e0087007a0c */ /* 0x000fe40004701270 */
[----:B-----5:R-:W-:Y:S01]  /*35350*/  IMAD.WIDE R20, R3, 0x4, R6 ;  /* 0x0000000403147825 */ /* 0x020fe200078e0206 */
[----:B------:R3:W-:Y:S01]  /*35360*/  @P6 STG.E [R16.64], R60 ;  /* 0x0000003c10006986 */ /* 0x0007e2000c101908 */
[----:B------:R-:W-:-:S03]  /*35370*/  ISETP.LT.AND P6, PT, R235, c[0x0][0x178], !P1 ;  /* 0x00005e00eb007a0c */ /* 0x000fc60004fc1270 */
[----:B------:R4:W-:Y:S01]  /*35380*/  @P5 STG.E [R18.64], R88 ;  /* 0x0000005812005986 */ /* 0x0009e2000c101908 */
[----:B------:R-:W-:Y:S02]  /*35390*/  ISETP.LT.AND P5, PT, R214, c[0x0][0x178], !P1 ;  /* 0x00005e00d6007a0c */ /* 0x000fe40004fa1270 */
[----:B------:R-:W-:Y:S01]  /*353a0*/  IADD3 R23, R3, c[0x0][0x198], RZ ;  /* 0x0000660003177a10 */ /* 0x000fe20007ffe0ff */
[----:B------:R5:W-:Y:S01]  /*353b0*/  @P4 STG.E [R20.64], R104 ;  /* 0x0000006814004986 */ /* 0x000be2000c101908 */
[----:B------:R-:W-:Y:S02]  /*353c0*/  ISETP.LT.AND P2, PT, R215, c[0x0][0x178], !P1 ;  /* 0x00005e00d7007a0c */ /* 0x000fe40004f41270 */
[----:B------:R-:W-:Y:S01]  /*353d0*/  ISETP.LT.AND P4, PT, R135, c[0x0][0x178], !P1 ;  /* 0x00005e0087007a0c */ /* 0x000fe20004f81270 */
[----:B--2---:R-:W-:Y:S01]  /*353e0*/  IMAD.WIDE R12, R3, 0x4, R224 ;  /* 0x00000004030c7825 */ /* 0x004fe200078e02e0 */
[----:B------:R-:W-:-:S03]  /*353f0*/  IADD3 R0, R199, 0x18, RZ ;  /* 0x00000018c7007810 */ /* 0x000fc60007ffe0ff */
[----:B-1----:R-:W-:Y:S01]  /*35400*/  IMAD.WIDE R14, R23, 0x4, R236 ;  /* 0x00000004170e7825 */ /* 0x002fe200078e02ec */
[----:B------:R-:W-:-:S03]  /*35410*/  ISETP.GE.AND P3, PT, R0, c[0x0][0x17c], PT ;  /* 0x00005f0000007a0c */ /* 0x000fc60003f66270 */
[----:B---3--:R-:W-:Y:S01]  /*35420*/  IMAD.WIDE R16, R23, 0x4, R4 ;  /* 0x0000000417107825 */ /* 0x008fe200078e0204 */
[----:B------:R-:W-:Y:S01]  /*35430*/  IADD3 R0, R199, 0x19, RZ ;  /* 0x00000019c7007810 */ /* 0x000fe20007ffe0ff */
[----:B------:R1:W-:Y:S02]  /*35440*/  @P0 STG.E [R12.64], R76 ;  /* 0x0000004c0c000986 */ /* 0x0003e4000c101908 */
[C---:B----4-:R-:W-:Y:S02]  /*35450*/  IMAD.WIDE R18, R23.reuse, 0x4, R6 ;  /* 0x0000000417127825 */ /* 0x050fe400078e0206 */
[----:B------:R2:W-:Y:S02]  /*35460*/  @P6 STG.E [R14.64], R61 ;  /* 0x0000003d0e006986 */ /* 0x0005e4000c101908 */
[----:B-----5:R-:W-:Y:S01]  /*35470*/  IMAD.WIDE R20, R23, 0x4, R224 ;  /* 0x0000000417147825 */ /* 0x020fe200078e02e0 */
[----:B------:R-:W-:Y:S01]  /*35480*/  ISETP.GE.AND P1, PT, R0, c[0x0][0x17c], PT ;  /* 0x00005f0000007a0c */ /* 0x000fe20003f26270 */
[----:B------:R3:W-:Y:S01]  /*35490*/  @P5 STG.E [R16.64], R89 ;  /* 0x0000005910005986 */ /* 0x0007e2000c101908 */
[----:B------:R-:W-:-:S02]  /*354a0*/  ISETP.LT.AND P5, PT, R235, c[0x0][0x178], !P3 ;  /* 0x00005e00eb007a0c */ /* 0x000fc40005fa1270 */
[----:B------:R-:W-:Y:S01]  /*354b0*/  ISETP.LT.AND P0, PT, R214, c[0x0][0x178], !P3 ;  /* 0x00005e00d6007a0c */ /* 0x000fe20005f01270 */
[----:B------:R4:W-:Y:S01]  /*354c0*/  @P2 STG.E [R18.64], R105 ;  /* 0x0000006912002986 */ /* 0x0009e2000c101908 */
[----:B------:R-:W-:Y:S02]  /*354d0*/  ISETP.LT.AND P6, PT, R215, c[0x0][0x178], !P3 ;  /* 0x00005e00d7007a0c */ /* 0x000fe40005fc1270 */
[----:B------:R-:W-:Y:S01]  /*354e0*/  IADD3 R23, R23, c[0x0][0x198], RZ ;  /* 0x0000660017177a10 */ /* 0x000fe20007ffe0ff */
[----:B------:R-:W-:Y:S01]  /*354f0*/  @P4 STG.E [R20.64], R77 ;  /* 0x0000004d14004986 */ /* 0x000fe2000c101908 */
[----:B------:R-:W-:Y:S02]  /*35500*/  ISETP.LT.AND P3, PT, R135, c[0x0][0x178], !P3 ;  /* 0x00005e0087007a0c */ /* 0x000fe40005f61270 */
[----:B------:R-:W-:Y:S01]  /*35510*/  ISETP.LT.AND P4, PT, R235, c[0x0][0x178], !P1 ;  /* 0x00005e00eb007a0c */ /* 0x000fe20004f81270 */
[C---:B-1----:R-:W-:Y:S01]  /*35520*/  IMAD.WIDE R12, R23.reuse, 0x4, R236 ;  /* 0x00000004170c7825 */ /* 0x042fe200078e02ec */
[----:B------:R-:W-:-:S03]  /*35530*/  IADD3 R3, R23, c[0x0][0x198], RZ ;  /* 0x0000660017037a10 */ /* 0x000fc60007ffe0ff */
[----:B--2---:R-:W-:Y:S01]  /*35540*/  IMAD.WIDE R14, R23, 0x4, R4 ;  /* 0x00000004170e7825 */ /* 0x004fe200078e0204 */
[----:B------:R-:W-:-:S03]  /*35550*/  IADD3 R0, R199, 0x1a, RZ ;  /* 0x0000001ac7007810 */ /* 0x000fc60007ffe0ff */
[C---:B---3--:R-:W-:Y:S01]  /*35560*/  IMAD.WIDE R16, R23.reuse, 0x4, R6 ;  /* 0x0000000417107825 */ /* 0x048fe200078e0206 */
[----:B------:R1:W-:Y:S03]  /*35570*/  @P5 STG.E [R12.64], R74 ;  /* 0x0000004a0c005986 */ /* 0x0003e6000c101908 */
[----:B----4-:R-:W-:Y:S01]  /*35580*/  IMAD.WIDE R18, R23, 0x4, R224 ;  /* 0x0000000417127825 */ /* 0x010fe200078e02e0 */
[----:B------:R2:W-:Y:S03]  /*35590*/  @P0 STG.E [R14.64], R102 ;  /* 0x000000660e000986 */ /* 0x0005e6000c101908 */
[----:B------:R-:W-:Y:S01]  /*355a0*/  IMAD.WIDE R22, R3, 0x4, R236 ;  /* 0x0000000403167825 */ /* 0x000fe200078e02ec */
[----:B------:R3:W-:Y:S01]  /*355b0*/  @P6 STG.E [R16.64], R118 ;  /* 0x0000007610006986 */ /* 0x0007e2000c101908 */
[----:B------:R-:W-:-:S03]  /*355c0*/  ISETP.GE.AND P2, PT, R0, c[0x0][0x17c], PT ;  /* 0x00005f0000007a0c */ /* 0x000fc60003f46270 */
[----:B------:R4:W-:Y:S01]  /*355d0*/  @P3 STG.E [R18.64], R142 ;  /* 0x0000008e12003986 */ /* 0x0009e2000c101908 */
[----:B------:R-:W-:-:S03]  /*355e0*/  ISETP.LT.AND P3, PT, R214, c[0x0][0x178], !P1 ;  /* 0x00005e00d6007a0c */ /* 0x000fc60004f61270 */
[----:B------:R5:W-:Y:S01]  /*355f0*/  @P4 STG.E [R22.64], R75 ;  /* 0x0000004b16004986 */ /* 0x000be2000c101908 */
[----:B------:R-:W-:Y:S02]  /*35600*/  ISETP.LT.AND P4, PT, R215, c[0x0][0x178], !P1 ;  /* 0x00005e00d7007a0c */ /* 0x000fe40004f81270 */
[----:B------:R-:W-:Y:S02]  /*35610*/  ISETP.LT.AND P0, PT, R135, c[0x0][0x178], !P1 ;  /* 0x00005e0087007a0c */ /* 0x000fe40004f01270 */
[----:B------:R-:W-:Y:S02]  /*35620*/  ISETP.LT.AND P6, PT, R235, c[0x0][0x178], !P2 ;  /* 0x00005e00eb007a0c */ /* 0x000fe400057c1270 */
[----:B------:R-:W-:Y:S02]  /*35630*/  ISETP.LT.AND P5, PT, R214, c[0x0][0x178], !P2 ;  /* 0x00005e00d6007a0c */ /* 0x000fe400057a1270 */
[C---:B------:R-:W-:Y:S01]  /*35640*/  IADD3 R25, R3.reuse, c[0x0][0x198], RZ ;  /* 0x0000660003197a10 */ /* 0x040fe20007ffe0ff */
[----:B-1----:R-:W-:Y:S01]  /*35650*/  IMAD.WIDE R12, R3, 0x4, R4 ;  /* 0x00000004030c7825 */ /* 0x002fe200078e0204 */
[----:B------:R-:W-:-:S03]  /*35660*/  IADD3 R0, R199, 0x1b, RZ ;  /* 0x0000001bc7007810 */ /* 0x000fc60007ffe0ff */
[C---:B--2---:R-:W-:Y:S01]  /*35670*/  IMAD.WIDE R14, R3.reuse, 0x4, R6 ;  /* 0x00000004030e7825 */ /* 0x044fe200078e0206 */
[----:B------:R1:W-:Y:S03]  /*35680*/  @P3 STG.E [R12.64], R103 ;  /* 0x000000670c003986 */ /* 0x0003e6000c101908 */
[----:B---3--:R-:W-:Y:S01]  /*35690*/  IMAD.WIDE R16, R3, 0x4, R224 ;  /* 0x0000000403107825 */ /* 0x008fe200078e02e0 */
[----:B------:R-:W-:-:S03]  /*356a0*/  ISETP.GE.AND P1, PT, R0, c[0x0][0x17c], PT ;  /* 0x00005f0000007a0c */ /* 0x000fc60003f26270 */
[C---:B----4-:R-:W-:Y:S01]  /*356b0*/  IMAD.WIDE R18, R25.reuse, 0x4, R236 ;  /* 0x0000000419127825 */ /* 0x050fe200078e02ec */
[----:B------:R2:W-:Y:S03]  /*356c0*/  @P4 STG.E [R14.64], R119 ;  /* 0x000000770e004986 */ /* 0x0005e6000c101908 */
[----:B------:R-:W-:Y:S01]  /*356d0*/  IMAD.WIDE R20, R25, 0x4, R4 ;  /* 0x0000000419147825 */ /* 0x000fe200078e0204 */
[----:B------:R3:W-:Y:S01]  /*356e0*/  @P0 STG.E [R16.64], R143 ;  /* 0x0000008f10000986 */ /* 0x0007e2000c101908 */
[----:B------:R-:W-:Y:S02]  /*356f0*/  ISETP.LT.AND P3, PT, R215, c[0x0][0x178], !P2 ;  /* 0x00005e00d7007a0c */ /* 0x000fe40005761270 */
[----:B------:R-:W-:Y:S01]  /*35700*/  ISETP.LT.AND P2, PT, R135, c[0x0][0x178], !P2 ;  /* 0x00005e0087007a0c */ /* 0x000fe20005741270 */
[----:B------:R4:W-:Y:S04]  /*35710*/  @P6 STG.E [R18.64], R70 ;  /* 0x0000004612006986 */ /* 0x0009e8000c101908 */
[----:B------:R3:W-:Y:S01]  /*35720*/  @P5 STG.E [R20.64], R98 ;  /* 0x0000006214005986 */ /* 0x0007e2000c101908 */
[----:B------:R-:W-:-:S02]  /*35730*/  ISETP.LT.AND P5, PT, R235, c[0x0][0x178], !P1 ;  /* 0x00005e00eb007a0c */ /* 0x000fc40004fa1270 */
[C---:B-----5:R-:W-:Y:S01]  /*35740*/  IADD3 R23, R25.reuse, c[0x0][0x198], RZ ;  /* 0x0000660019177a10 */ /* 0x060fe20007ffe0ff */
[----:B-1----:R-:W-:Y:S01]  /*35750*/  IMAD.WIDE R12, R25, 0x4, R6 ;  /* 0x00000004190c7825 */ /* 0x002fe200078e0206 */
[----:B------:R-:W-:-:S03]  /*35760*/  IADD3 R3, R199, 0x1c, RZ ;  /* 0x0000001cc7037810 */ /* 0x000fc60007ffe0ff */
[----:B--2---:R-:W-:Y:S01]  /*35770*/  IMAD.WIDE R14, R25, 0x4, R224 ;  /* 0x00000004190e7825 */ /* 0x004fe200078e02e0 */
[----:B------:R-:W-:Y:S02]  /*35780*/  ISETP.LT.AND P0, PT, R214, c[0x0][0x178], !P1 ;  /* 0x00005e00d6007a0c */ /* 0x000fe40004f01270 */
[----:B------:R-:W-:Y:S01]  /*35790*/  ISETP.GE.AND P6, PT, R3, c[0x0][0x17c], PT ;  /* 0x00005f0003007a0c */ /* 0x000fe20003fc6270 */
[----:B---3--:R-:W-:Y:S01]  /*357a0*/  IMAD.WIDE R16, R23, 0x4, R236 ;  /* 0x0000000417107825 */ /* 0x008fe200078e02ec */
[----:B------:R-:W-:Y:S01]  /*357b0*/  ISETP.LT.AND P4, PT, R215, c[0x0][0x178], !P1 ;  /* 0x00005e00d7007a0c */ /* 0x000fe20004f81270 */
[----:B------:R1:W-:Y:S01]  /*357c0*/  @P3 STG.E [R12.64], R114 ;  /* 0x000000720c003986 */ /* 0x0003e2000c101908 */
[----:B------:R-:W-:-:S03]  /*357d0*/  ISETP.LT.AND P1, PT, R135, c[0x0][0x178], !P1 ;  /* 0x00005e0087007a0c */ /* 0x000fc60004f21270 */
[----:B------:R2:W-:Y:S01]  /*357e0*/  @P2 STG.E [R14.64], R138 ;  /* 0x0000008a0e002986 */ /* 0x0005e2000c101908 */
[----:B------:R-:W-:-:S03]  /*357f0*/  ISETP.LT.AND P2, PT, R235, c[0x0][0x178], !P6 ;  /* 0x00005e00eb007a0c */ /* 0x000fc60007741270 */
[----:B------:R3:W-:Y:S01]  /*35800*/  @P5 STG.E [R16.64], R71 ;  /* 0x0000004710005986 */ /* 0x0007e2000c101908 */
[----:B------:R-:W-:Y:S01]  /*35810*/  ISETP.LT.AND P5, PT, R214, c[0x0][0x178], !P6 ;  /* 0x00005e00d6007a0c */ /* 0x000fe200077a1270 */
[C---:B----4-:R-:W-:Y:S01]  /*35820*/  IMAD.WIDE R18, R23.reuse, 0x4, R4 ;  /* 0x0000000417127825 */ /* 0x050fe200078e0204 */
[----:B------:R-:W-:-:S03]  /*35830*/  IADD3 R3, R23, c[0x0][0x198], RZ ;  /* 0x0000660017037a10 */ /* 0x000fc60007ffe0ff */
[----:B------:R-:W-:Y:S01]  /*35840*/  IMAD.WIDE R20, R23, 0x4, R6 ;  /* 0x0000000417147825 */ /* 0x000fe200078e0206 */
[----:B------:R-:W-:Y:S01]  /*35850*/  IADD3 R0, R199, 0x1d, RZ ;  /* 0x0000001dc7007810 */ /* 0x000fe20007ffe0ff */
[----:B------:R4:W-:Y:S02]  /*35860*/  @P0 STG.E [R18.64], R99 ;  /* 0x0000006312000986 */ /* 0x0009e4000c101908 */
[----:B-1----:R-:W-:Y:S01]  /*35870*/  IMAD.WIDE R12, R23, 0x4, R224 ;  /* 0x00000004170c7825 */ /* 0x002fe200078e02e0 */
[----:B------:R-:W-:Y:S01]  /*35880*/  ISETP.GE.AND P3, PT, R0, c[0x0][0x17c], PT ;  /* 0x00005f0000007a0c */ /* 0x000fe20003f66270 */
[----:B------:R1:W-:Y:S02]  /*35890*/  @P4 STG.E [R20.64], R115 ;  /* 0x0000007314004986 */ /* 0x0003e4000c101908 */
[----:B--2---:R-:W-:Y:S01]  /*358a0*/  IMAD.WIDE R14, R3, 0x4, R236 ;  /* 0x00000004030e7825 */ /* 0x004fe200078e02ec */
[----:B------:R-:W-:-:S03]  /*358b0*/  ISETP.LT.AND P4, PT, R215, c[0x0][0x178], !P6 ;  /* 0x00005e00d7007a0c */ /* 0x000fc60007781270 */
[----:B---3--:R-:W-:Y:S01]  /*358c0*/  IMAD.WIDE R16, R3, 0x4, R4 ;  /* 0x0000000403107825 */ /* 0x008fe200078e0204 */
[----:B------:R-:W-:Y:S01]  /*358d0*/  ISETP.LT.AND P6, PT, R135, c[0x0][0x178], !P6 ;  /* 0x00005e0087007a0c */ /* 0x000fe200077c1270 */
[----:B------:R2:W-:Y:S04]  /*358e0*/  @P1 STG.E [R12.64], R139 ;  /* 0x0000008b0c001986 */ /* 0x0005e8000c101908 */
[----:B------:R3:W-:Y:S01]  /*358f0*/  @P2 STG.E [R14.64], R66 ;  /* 0x000000420e002986 */ /* 0x0007e2000c101908 */
[----:B----4-:R-:W-:-:S03]  /*35900*/  IMAD.WIDE R18, R3, 0x4, R6 ;  /* 0x0000000403127825 */ /* 0x010fc600078e0206 */
[----:B------:R4:W-:Y:S01]  /*35910*/  @P5 STG.E [R16.64], R94 ;  /* 0x0000005e10005986 */ /* 0x0009e2000c101908 */
[----:B------:R-:W-:Y:S01]  /*35920*/  ISETP.LT.AND P5, PT, R235, c[0x0][0x178], !P3 ;  /* 0x00005e00eb007a0c */ /* 0x000fe20005fa1270 */
[----:B-1----:R-:W-:Y:S01]  /*35930*/  IMAD.WIDE R20, R3, 0x4, R224 ;  /* 0x0000000403147825 */ /* 0x002fe200078e02e0 */
[----:B------:R-:W-:Y:S02]  /*35940*/  IADD3 R0, R199, 0x1e, RZ ;  /* 0x0000001ec7007810 */ /* 0x000fe40007ffe0ff */
[----:B------:R-:W-:Y:S02]  /*35950*/  IADD3 R3, R3, c[0x0][0x198], RZ ;  /* 0x0000660003037a10 */ /* 0x000fe40007ffe0ff */
[----:B------:R-:W-:Y:S01]  /*35960*/  ISETP.GE.AND P0, PT, R0, c[0x0][0x17c], PT ;  /* 0x00005f0000007a0c */ /* 0x000fe20003f06270 */
[----:B------:R1:W-:Y:S01]  /*35970*/  @P4 STG.E [R18.64], R110 ;  /* 0x0000006e12004986 */ /* 0x0003e2000c101908 */
[----:B------:R-:W-:Y:S01]  /*35980*/  ISETP.LT.AND P1, PT, R214, c[0x0][0x178], !P3 ;  /* 0x00005e00d6007a0c */ /* 0x000fe20005f21270 */
[----:B--2---:R-:W-:Y:S01]  /*35990*/  IMAD.WIDE R12, R3, 0x4, R236 ;  /* 0x00000004030c7825 */ /* 0x004fe200078e02ec */
[----:B------:R-:W-:Y:S01]  /*359a0*/  ISETP.LT.AND P2, PT, R215, c[0x0][0x178], !P3 ;  /* 0x00005e00d7007a0c */ /* 0x000fe20005f41270 */
[----:B------:R2:W-:Y:S01]  /*359b0*/  @P6 STG.E [R20.64], R126 ;  /* 0x0000007e14006986 */ /* 0x0005e2000c101908 */
[----:B------:R-:W-:-:S02]  /*359c0*/  ISETP.LT.AND P3, PT, R135, c[0x0][0x178], !P3 ;  /* 0x00005e0087007a0c */ /* 0x000fc40005f61270 */
[----:B------:R-:W-:Y:S01]  /*359d0*/  ISETP.LT.AND P6, PT, R235, c[0x0][0x178], !P0 ;  /* 0x00005e00eb007a0c */ /* 0x000fe200047c1270 */
[----:B------:R5:W-:Y:S01]  /*359e0*/  @P5 STG.E [R12.64], R67 ;  /* 0x000000430c005986 */ /* 0x000be2000c101908 */
[----:B------:R-:W-:Y:S02]  /*359f0*/  ISETP.LT.AND P5, PT, R214, c[0x0][0x178], !P0 ;  /* 0x00005e00d6007a0c */ /* 0x000fe400047a1270 */
[C---:B------:R-:W-:Y:S01]  /*35a00*/  IADD3 R25, R3.reuse, c[0x0][0x198], RZ ;  /* 0x0000660003197a10 */ /* 0x040fe20007ffe0ff */
[----:B---3--:R-:W-:Y:S01]  /*35a10*/  IMAD.WIDE R14, R3, 0x4, R4 ;  /* 0x00000004030e7825 */ /* 0x008fe200078e0204 */
[----:B------:R-:W-:-:S03]  /*35a20*/  IADD3 R0, R199, 0x1f, RZ ;  /* 0x0000001fc7007810 */ /* 0x000fc60007ffe0ff */
[----:B----4-:R-:W-:Y:S01]  /*35a30*/  IMAD.WIDE R16, R3, 0x4, R6 ;  /* 0x0000000403107825 */ /* 0x010fe200078e0206 */
[----:B------:R-:W-:-:S03]  /*35a40*/  ISETP.GE.AND P4, PT, R0, c[0x0][0x17c], PT ;  /* 0x00005f0000007a0c */ /* 0x000fc60003f86270 */
[----:B-1----:R-:W-:Y:S01]  /*35a50*/  IMAD.WIDE R18, R3, 0x4, R224 ;  /* 0x0000000403127825 */ /* 0x002fe200078e02e0 */
[----:B------:R1:W-:Y:S03]  /*35a60*/  @P1 STG.E [R14.64], R95 ;  /* 0x0000005f0e001986 */ /* 0x0003e6000c101908 */
[----:B--2---:R-:W-:Y:S01]  /*35a70*/  IMAD.WIDE R20, R25, 0x4, R236 ;  /* 0x0000000419147825 */ /* 0x004fe200078e02ec */
[----:B------:R2:W-:Y:S01]  /*35a80*/  @P2 STG.E [R16.64], R111 ;  /* 0x0000006f10002986 */ /* 0x0005e2000c101908 */
[----:B------:R-:W-:Y:S02]  /*35a90*/  ISETP.LT.AND P1, PT, R215, c[0x0][0x178], !P0 ;  /* 0x00005e00d7007a0c */ /* 0x000fe40004721270 */
[----:B------:R-:W-:Y:S01]  /*35aa0*/  IMAD.WIDE R22, R25, 0x4, R4 ;  /* 0x0000000419167825 */ /* 0x000fe200078e0204 */
[----:B------:R3:W-:Y:S01]  /*35ab0*/  @P3 STG.E [R18.64], R127 ;  /* 0x0000007f12003986 */ /* 0x0007e2000c101908 */
[----:B------:R-:W-:-:S03]  /*35ac0*/  ISETP.LT.AND P0, PT, R135, c[0x0][0x178], !P0 ;  /* 0x00005e0087007a0c */ /* 0x000fc60004701270 */
[----:B------:R4:W-:Y:S01]  /*35ad0*/  @P6 STG.E [R20.64], R62 ;  /* 0x0000003e14006986 */ /* 0x0009e2000c101908 */
[----:B------:R-:W-:Y:S02]  /*35ae0*/  ISETP.LT.AND P6, PT, R235, c[0x0][0x178], !P4 ;  /* 0x00005e00eb007a0c */ /* 0x000fe400067c1270 */
[----:B------:R-:W-:Y:S01]  /*35af0*/  ISETP.LT.AND P3, PT, R214, c[0x0][0x178], !P4 ;  /* 0x00005e00d6007a0c */ /* 0x000fe20006761270 */
[----:B------:R2:W-:Y:S01]  /*35b00*/  @P5 STG.E [R22.64], R90 ;  /* 0x0000005a16005986 */ /* 0x0005e2000c101908 */
[----:B------:R-:W-:Y:S02]  /*35b10*/  IADD3 R3, R25, c[0x0][0x198], RZ ;  /* 0x0000660019037a10 */ /* 0x000fe40007ffe0ff */
[----:B------:R-:W-:Y:S02]  /*35b20*/  ISETP.LT.AND P5, PT, R215, c[0x0][0x178], !P4 ;  /* 0x00005e00d7007a0c */ /* 0x000fe400067a1270 */
[----:B------:R-:W-:Y:S01]  /*35b30*/  ISETP.LT.AND P4, PT, R135, c[0x0][0x178], !P4 ;  /* 0x00005e0087007a0c */ /* 0x000fe20006781270 */
[----:B-----5:R-:W-:Y:S01]  /*35b40*/  IMAD.WIDE R12, R25, 0x4, R6 ;  /* 0x00000004190c7825 */ /* 0x020fe200078e0206 */
[----:B------:R-:W-:-:S03]  /*35b50*/  IADD3 R0, R199, 0x20, RZ ;  /* 0x00000020c7007810 */ /* 0x000fc60007ffe0ff */
[----:B-1----:R-:W-:Y:S01]  /*35b60*/  IMAD.WIDE R14, R25, 0x4, R224 ;  /* 0x00000004190e7825 */ /* 0x002fe200078e02e0 */
[----:B------:R-:W-:-:S03]  /*35b70*/  ISETP.GE.AND P2, PT, R0, c[0x0][0x17c], PT ;  /* 0x00005f0000007a0c */ /* 0x000fc60003f46270 */
[----:B--2---:R-:W-:Y:S01]  /*35b80*/  IMAD.WIDE R16, R3, 0x4, R236 ;  /* 0x0000000403107825 */ /* 0x004fe200078e02ec */
[----:B------:R-:W-:Y:S01]  /*35b90*/  IADD3 R0, R199, 0x21, RZ ;  /* 0x00000021c7007810 */ /* 0x000fe20007ffe0ff */
[----:B------:R1:W-:Y:S02]  /*35ba0*/  @P1 STG.E [R12.64], R106 ;  /* 0x0000006a0c001986 */ /* 0x0003e4000c101908 */
[C---:B---3--:R-:W-:Y:S02]  /*35bb0*/  IMAD.WIDE R18, R3.reuse, 0x4, R4 ;  /* 0x0000000403127825 */ /* 0x048fe400078e0204 */
[----:B------:R2:W-:Y:S02]  /*35bc0*/  @P0 STG.E [R14.64], R78 ;  /* 0x0000004e0e000986 */ /* 0x0005e4000c101908 */
[C---:B----4-:R-:W-:Y:S01]  /*35bd0*/  IMAD.WIDE R20, R3.reuse, 0x4, R6 ;  /* 0x0000000403147825 */ /* 0x050fe200078e0206 */
        /* <DEDUP_REMOVED lines=16> */
[C---:B--2---:R-:W-:Y:S01]  /*35ce0*/  IMAD.WIDE R14, R3.reuse, 0x4, R4 ;  /* 0x00000004030e7825 */ /* 0x044fe200078e0204 */
[----:B------:R1:W-:Y:S03]  /*35cf0*/  @P0 STG.E [R12.64], R148 ;  /* 0x000000940c000986 */ /* 0x0003e6000c101908 */
[----:B---3--:R-:W-:Y:S01]  /*35d00*/  IMAD.WIDE R16, R3, 0x4, R6 ;  /* 0x0000000403107825 */ /* 0x008fe200078e0206 */
[----:B------:R-:W-:-:S03]  /*35d10*/  ISETP.GE.AND P0, PT, R0, c[0x0][0x17c], PT ;  /* 0x00005f0000007a0c */ /* 0x000fc60003f06270 */
[----:B----4-:R-:W-:Y:S01]  /*35d20*/  IMAD.WIDE R18, R3, 0x4, R224 ;  /* 0x0000000403127825 */ /* 0x010fe200078e02e0 */
[----:B------:R2:W-:Y:S03]  /*35d30*/  @P3 STG.E [R14.64], R164 ;  /* 0x000000a40e003986 */ /* 0x0005e6000c101908 */
[C---:B-----5:R-:W-:Y:S01]  /*35d40*/  IMAD.WIDE R20, R25.reuse, 0x4, R236 ;  /* 0x0000000419147825 */ /* 0x060fe200078e02ec */
[----:B------:R3:W-:Y:S03]  /*35d50*/  @P6 STG.E [R16.64], R180 ;  /* 0x000000b410006986 */ /* 0x0007e6000c101908 */
[----:B------:R-:W-:Y:S01]  /*35d60*/  IMAD.WIDE R22, R25, 0x4, R4 ;  /* 0x0000000419167825 */ /* 0x000fe200078e0204 */
[----:B------:R-:W-:Y:S01]  /*35d70*/  ISETP.LT.AND P3, PT, R215, c[0x0][0x178], !P1 ;  /* 0x00005e00d7007a0c */ /* 0x000fe20004f61270 */
[----:B------:R4:W-:Y:S01]  /*35d80*/  @P2 STG.E [R18.64], R192 ;  /* 0x000000c012002986 */ /* 0x0009e2000c101908 */
[----:B------:R-:W-:-:S03]  /*35d90*/  ISETP.LT.AND P2, PT, R135, c[0x0][0x178], !P1 ;  /* 0x00005e0087007a0c */ /* 0x000fc60004f41270 */
[----:B------:R5:W-:Y:S01]  /*35da0*/  @P4 STG.E [R20.64], R149 ;  /* 0x0000009514004986 */ /* 0x000be2000c101908 */
[----:B------:R-:W-:-:S03]  /*35db0*/  ISETP.LT.AND P4, PT, R235, c[0x0][0x178], !P0 ;  /* 0x00005e00eb007a0c */ /* 0x000fc60004781270 */
[----:B------:R3:W-:Y:S01]  /*35dc0*/  @P5 STG.E [R22.64], R165 ;  /* 0x000000a516005986 */ /* 0x0007e2000c101908 */
[----:B------:R-:W-:Y:S02]  /*35dd0*/  ISETP.LT.AND P5, PT, R214, c[0x0][0x178], !P0 ;  /* 0x00005e00d6007a0c */ /* 0x000fe400047a1270 */
[----:B------:R-:W-:Y:S02]  /*35de0*/  ISETP.LT.AND P6, PT, R215, c[0x0][0x178], !P0 ;  /* 0x00005e00d7007a0c */ /* 0x000fe400047c1270 */
[C---:B------:R-:W-:Y:S01]  /*35df0*/  IADD3 R3, R25.reuse, c[0x0][0x198], RZ ;  /* 0x0000660019037a10 */ /* 0x040fe20007ffe0ff */
        /* <DEDUP_REMOVED lines=8> */
[----:B------:R2:W-:Y:S02]  /*35e80*/  @P2 STG.E [R14.64], R193 ;  /* 0x000000c10e002986 */ /* 0x0005e4000c101908 */
[----:B-----5:R-:W-:Y:S01]  /*35e90*/  IMAD.WIDE R20, R3, 0x4, R6 ;  /* 0x0000000403147825 */ /* 0x020fe200078e0206 */
[----:B------:R-:W-:Y:S01]  /*35ea0*/  ISETP.LT.AND P0, PT, R135, c[0x0][0x178], !P0 ;  /* 0x00005e0087007a0c */ /* 0x000fe20004701270 */
[----:B------:R3:W-:Y:S01]  /*35eb0*/  @P4 STG.E [R16.64], R144 ;  /* 0x0000009010004986 */ /* 0x0007e2000c101908 */
[----:B------:R-:W-:-:S03]  /*35ec0*/  ISETP.LT.AND P4, PT, R235, c[0x0][0x178], !P1 ;  /* 0x00005e00eb007a0c */ /* 0x000fc60004f81270 */
[----:B------:R4:W-:Y:S01]  /*35ed0*/  @P5 STG.E [R18.64], R168 ;  /* 0x000000a812005986 */ /* 0x0009e2000c101908 */
[----:B------:R-:W-:-:S03]  /*35ee0*/  ISETP.GE.AND P3, PT, R0, c[0x0][0x17c], PT ;  /* 0x00005f0000007a0c */ /* 0x000fc60003f66270 */
[----:B------:R5:W-:Y:S01]  /*35ef0*/  @P6 STG.E [R20.64], R176 ;  /* 0x000000b014006986 */ /* 0x000be2000c101908 */
[----:B------:R-:W-:Y:S02]  /*35f00*/  ISETP.LT.AND P6, PT, R214, c[0x0][0x178], !P1 ;  /* 0x00005e00d6007a0c */ /* 0x000fe40004fc1270 */
[----:B------:R-:W-:Y:S02]  /*35f10*/  IADD3 R23, R3, c[0x0][0x198], RZ ;  /* 0x0000660003177a10 */ /* 0x000fe40007ffe0ff */
[----:B------:R-:W-:Y:S02]  /*35f20*/  ISETP.LT.AND P2, PT, R215, c[0x0][0x178], !P1 ;  /* 0x00005e00d7007a0c */ /* 0x000fe40004f41270 */
[----:B------:R-:W-:Y:S02]  /*35f30*/  ISETP.LT.AND P1, PT, R135, c[0x0][0x178], !P1 ;  /* 0x00005e0087007a0c */ /* 0x000fe40004f21270 */
[----:B------:R-:W-:Y:S01]  /*35f40*/  ISETP.LT.AND P5, PT, R235, c[0x0][0x178], !P3 ;  /* 0x00005e00eb007a0c */ /* 0x000fe20005fa1270 */
[----:B-1----:R-:W-:Y:S01]  /*35f50*/  IMAD.WIDE R12, R3, 0x4, R224 ;  /* 0x00000004030c7825 */ /* 0x002fe200078e02e0 */
[----:B------:R-:W-:-:S03]  /*35f60*/  IADD3 R3, R23, c[0x0][0x198], RZ ;  /* 0x0000660017037a10 */ /* 0x000fc60007ffe0ff */
[----:B--2---:R-:W-:Y:S01]  /*35f70*/  IMAD.WIDE R14, R23, 0x4, R236 ;  /* 0x00000004170e7825 */ /* 0x004fe200078e02ec */
[----:B------:R-:W-:-:S03]  /*35f80*/  IADD3 R0, R199, 0x25, RZ ;  /* 0x00000025c7007810 */ /* 0x000fc60007ffe0ff */
[C---:B---3--:R-:W-:Y:S01]  /*35f90*/  IMAD.WIDE R16, R23.reuse, 0x4, R4 ;  /* 0x0000000417107825 */ /* 0x048fe200078e0204 */
[----:B------:R1:W-:Y:S03]  /*35fa0*/  @P0 STG.E [R12.64], R184 ;  /* 0x000000b80c000986 */ /* 0x0003e6000c101908 */
[C---:B----4-:R-:W-:Y:S01]  /*35fb0*/  IMAD.WIDE R18, R23.reuse, 0x4, R6 ;  /* 0x0000000417127825 */ /* 0x050fe200078e0206 */
[----:B------:R2:W-:Y:S01]  /*35fc0*/  @P4 STG.E [R14.64], R145 ;  /* 0x000000910e004986 */ /* 0x0005e2000c101908 */
[----:B------:R-:W-:Y:S02]  /*35fd0*/  ISETP.GE.AND P0, PT, R0, c[0x0][0x17c], PT ;  /* 0x00005f0000007a0c */ /* 0x000fe40003f06270 */
[----:B-----5:R-:W-:Y:S01]  /*35fe0*/  IMAD.WIDE R20, R23, 0x4, R224 ;  /* 0x0000000417147825 */ /* 0x020fe200078e02e0 */
[----:B------:R3:W-:Y:S01]  /*35ff0*/  @P6 STG.E [R16.64], R169 ;  /* 0x000000a910006986 */ /* 0x0007e2000c101908 */
[----:B------:R-:W-:-:S02]  /*36000*/  ISETP.LT.AND P6, PT, R214, c[0x0][0x178], !P3 ;  /* 0x00005e00d6007a0c */ /* 0x000fc40005fc1270 */
[----:B------:R-:W-:Y:S01]  /*36010*/  IMAD.WIDE R22, R3, 0x4, R236 ;  /* 0x0000000403167825 */ /* 0x000fe200078e02ec */
[----:B------:R-:W-:Y:S01]  /*36020*/  ISETP.LT.AND P4, PT, R215, c[0x0][0x178], !P3 ;  /* 0x00005e00d7007a0c */ /* 0x000fe20005f81270 */
[----:B------:R4:W-:Y:S01]  /*36030*/  @P2 STG.E [R18.64], R177 ;  /* 0x000000b112002986 */ /* 0x0009e2000c101908 */
[----:B------:R-:W-:Y:S02]  /*36040*/  ISETP.LT.AND P3, PT, R135, c[0x0][0x178], !P3 ;  /* 0x00005e0087007a0c */ /* 0x000fe40005f61270 */
[----:B------:R-:W-:Y:S01]  /*36050*/  ISETP.LT.AND P2, PT, R235, c[0x0][0x178], !P0 ;  /* 0x00005e00eb007a0c */ /* 0x000fe20004741270 */
[----:B------:R5:W-:Y:S01]  /*36060*/  @P1 STG.E [R20.64], R185 ;  /* 0x000000b914001986 */ /* 0x000be2000c101908 */
[----:B------:R-:W-:-:S03]  /*36070*/  IADD3 R25, R3, c[0x0][0x198], RZ ;  /* 0x0000660003197a10 */ /* 0x000fc60007ffe0ff */
[----:B------:R-:W-:Y:S01]  /*36080*/  @P5 STG.E [R22.64], R120 ;  /* 0x0000007816005986 */ /* 0x000fe2000c101908 */
[----:B------:R-:W-:Y:S01]  /*36090*/  ISETP.LT.AND P5, PT, R214, c[0x0][0x178], !P0 ;  /* 0x00005e00d6007a0c */ /* 0x000fe200047a1270 */
        /* <DEDUP_REMOVED lines=8> */
[----:B-----5:R-:W-:Y:S01]  /*36120*/  IMAD.WIDE R20, R25, 0x4, R4 ;  /* 0x0000000419147825 */ /* 0x020fe200078e0204 */
        /* <DEDUP_REMOVED lines=19> */
[C---:B-----5:R-:W-:Y:S02]  /*36260*/  IMAD.WIDE R20, R3.reuse, 0x4, R6 ;  /* 0x0000000403147825 */ /* 0x060fe400078e0206 */
[----:B------:R3:W-:Y:S02]  /*36270*/  @P5 STG.E [R16.64], R80 ;  /* 0x0000005010005986 */ /* 0x0007e4000c101908 */
[----:B------:R-:W-:-:S02]  /*36280*/  IMAD.WIDE R22, R3, 0x4, R224 ;  /* 0x0000000403167825 */ /* 0x000fc400078e02e0 */
[----:B------:R4:W-:Y:S01]  /*36290*/  @P3 STG.E [R18.64], R160 ;  /* 0x000000a012003986 */ /* 0x0009e2000c101908 */
[----:B------:R-:W-:-:S03]  /*362a0*/  ISETP.GE.AND P6, PT, R0, c[0x0][0x17c], PT ;  /* 0x00005f0000007a0c */ /* 0x000fc60003fc6270 */
[----:B------:R5:W-:Y:S01]  /*362b0*/  @P2 STG.E [R20.64], R84 ;  /* 0x0000005414002986 */ /* 0x000be2000c101908 */
[----:B------:R-:W-:Y:S02]  /*362c0*/  ISETP.LT.AND P2, PT, R235, c[0x0][0x178], !P4 ;  /* 0x00005e00eb007a0c */ /* 0x000fe40006741270 */
[----:B------:R-:W-:Y:S01]  /*362d0*/  ISETP.LT.AND P3, PT, R214, c[0x0][0x178], !P4 ;  /* 0x00005e00d6007a0c */ /* 0x000fe20006761270 */
[----:B------:R2:W-:Y:S01]  /*362e0*/  @P1 STG.E [R22.64], R152 ;  /* 0x0000009816001986 */ /* 0x0005e2000c101908 */
[----:B------:R-:W-:Y:S02]  /*362f0*/  ISETP.LT.AND P1, PT, R215, c[0x0][0x178], !P4 ;  /* 0x00005e00d7007a0c */ /* 0x000fe40006721270 */
[----:B------:R-:W-:Y:S02]  /*36300*/  IADD3 R3, R3, c[0x0][0x198], RZ ;  /* 0x0000660003037a10 */ /* 0x000fe40007ffe0ff */
        /* <DEDUP_REMOVED lines=25> */
[----:B---3--:R-:W-:Y:S01]  /*364a0*/  IMAD.WIDE R16, R25, 0x4, R224 ;  /* 0x0000000419107825 */ /* 0x008fe200078e02e0 */
[----:B------:R1:W-:Y:S03]  /*364b0*/  @P2 STG.E [R12.64], R166 ;  /* 0x000000a60c002986 */ /* 0x0003e6000c101908 */
[C---:B----4-:R-:W-:Y:S01]  /*364c0*/  IMAD.WIDE R18, R23.reuse, 0x4, R236 ;  /* 0x0000000417127825 */ /* 0x050fe200078e02ec */
[----:B------:R2:W-:Y:S03]  /*364d0*/  @P3 STG.E [R14.64], R182 ;  /* 0x000000b60e003986 */ /* 0x0005e6000c101908 */
[----:B-----5:R-:W-:Y:S01]  /*364e0*/  IMAD.WIDE R20, R23, 0x4, R4 ;  /* 0x0000000417147825 */ /* 0x020fe200078e0204 */
[----:B------:R3:W-:Y:S01]  /*364f0*/  @P6 STG.E [R16.64], R194 ;  /* 0x000000c210006986 */ /* 0x0007e2000c101908 */
[----:B------:R-:W-:-:S02]  /*36500*/  ISETP.LT.AND P3, PT, R215, c[0x0][0x178], !P0 ;  /* 0x00005e00d7007a0c */ /* 0x000fc40004761270 */
[----:B------:R-:W-:Y:S01]  /*36510*/  ISETP.LT.AND P0, PT, R135, c[0x0][0x178], !P0 ;  /* 0x00005e0087007a0c */ /* 0x000fe20004701270 */
[----:B------:R4:W-:Y:S01]  /*36520*/  @P5 STG.E [R18.64], R151 ;  /* 0x0000009712005986 */ /* 0x0009e2000c101908 */
[----:B------:R-:W-:Y:S01]  /*36530*/  ISETP.LT.AND P2, PT, R235, c[0x0][0x178], !P1 ;  /* 0x00005e00eb007a0c */ /* 0x000fe20004f41270 */
[C---:B-1----:R-:W-:Y:S02]  /*36540*/  IMAD.WIDE R12, R23.reuse, 0x4, R6 ;  /* 0x00000004170c7825 */ /* 0x042fe400078e0206 */
[----:B------:R1:W-:Y:S01]  /*36550*/  @P4 STG.E [R20.64], R167 ;  /* 0x000000a714004986 */ /* 0x0003e2000c101908 */
[----:B------:R-:W-:Y:S01]  /*36560*/  ISETP.LT.AND P4, PT, R214, c[0x0][0x178], !P1 ;  /* 0x00005e00d6007a0c */ /* 0x000fe20004f81270 */
[----:B--2---:R-:W-:Y:S01]  /*36570*/  IMAD.WIDE R14, R23, 0x4, R224 ;  /* 0x00000004170e7825 */ /* 0x004fe200078e02e0 */
[----:B------:R-:W-:Y:S02]  /*36580*/  ISETP.LT.AND P6, PT, R215, c[0x0][0x178], !P1 ;  /* 0x00005e00d7007a0c */ /* 0x000fe40004fc1270 */
[----:B------:R-:W-:-:S02]  /*36590*/  IADD3 R23, R23, c[0x0][0x198], RZ ;  /* 0x0000660017177a10 */ /* 0x000fc40007ffe0ff */
[----:B------:R-:W-:-:S03]  /*365a0*/  IADD3 R3, R199, 0x2b, RZ ;  /* 0x0000002bc7037810 */ /* 0x000fc60007ffe0ff */
[----:B---3--:R-:W-:Y:S01]  /*365b0*/  IMAD.WIDE R16, R23, 0x4, R236 ;  /* 0x0000000417107825 */ /* 0x008fe200078e02ec */
[----:B------:R-:W-:Y:S01]  /*365c0*/  ISETP.GE.AND P5, PT, R3, c[0x0][0x17c], PT ;  /* 0x00005f0003007a0c */ /* 0x000fe20003fa6270 */
[----:B------:R2:W-:Y:S02]  /*365d0*/  @P3 STG.E [R12.64], R183 ;  /* 0x000000b70c003986 */ /* 0x0005e4000c101908 */
[----:B----4-:R-:W-:Y:S01]  /*365e0*/  IMAD.WIDE R18, R23, 0x4, R4 ;  /* 0x0000000417127825 */ /* 0x010fe200078e0204 */
[----:B------:R-:W-:Y:S01]  /*365f0*/  ISETP.LT.AND P1, PT, R135, c[0x0][0x178], !P1 ;  /* 0x00005e0087007a0c */ /* 0x000fe20004f21270 */
[----:B------:R3:W-:Y:S02]  /*36600*/  @P0 STG.E [R14.64], R195 ;  /* 0x000000c30e000986 */ /* 0x0007e4000c101908 */
[----:B-1----:R-:W-:Y:S01]  /*36610*/  IMAD.WIDE R20, R23, 0x4, R6 ;  /* 0x0000000417147825 */ /* 0x002fe200078e0206 */
[----:B------:R-:W-:Y:S01]  /*36620*/  ISETP.LT.AND P0, PT, R235, c[0x0][0x178], !P5 ;  /* 0x00005e00eb007a0c */ /* 0x000fe20006f01270 */
[----:B------:R1:W-:Y:S01]  /*36630*/  @P2 STG.E [R16.64], R146 ;  /* 0x0000009210002986 */ /* 0x0003e2000c101908 */
[----:B------:R-:W-:-:S03]  /*36640*/  IADD3 R3, R23, c[0x0][0x198], RZ ;  /* 0x0000660017037a10 */ /* 0x000fc60007ffe0ff */
[----:B------:R4:W-:Y:S01]  /*36650*/  @P4 STG.E [R18.64], R170 ;  /* 0x000000aa12004986 */ /* 0x0009e2000c101908 */
[----:B------:R-:W-:-:S03]  /*36660*/  ISETP.LT.AND P4, PT, R214, c[0x0][0x178], !P5 ;  /* 0x00005e00d6007a0c */ /* 0x000fc60006f81270 */
[----:B------:R5:W-:Y:S01]  /*36670*/  @P6 STG.E [R20.64], R178 ;  /* 0x000000b214006986 */ /* 0x000be2000c101908 */
[----:B------:R-:W-:Y:S01]  /*36680*/  ISETP.LT.AND P6, PT, R215, c[0x0][0x178], !P5 ;  /* 0x00005e00d7007a0c */ /* 0x000fe20006fc1270 */
[----:B--2---:R-:W-:Y:S01]  /*36690*/  IMAD.WIDE R12, R23, 0x4, R224 ;  /* 0x00000004170c7825 */ /* 0x004fe200078e02e0 */
[----:B------:R-:W-:Y:S02]  /*366a0*/  IADD3 R0, R199, 0x2c, RZ ;  /* 0x0000002cc7007810 */ /* 0x000fe40007ffe0ff */
[----:B------:R-:W-:Y:S01]  /*366b0*/  ISETP.LT.AND P5, PT, R135, c[0x0][0x178], !P5 ;  /* 0x00005e0087007a0c */ /* 0x000fe20006fa1270 */
[----:B---3--:R-:W-:Y:S01]  /*366c0*/  IMAD.WIDE R14, R3, 0x4, R236 ;  /* 0x00000004030e7825 */ /* 0x008fe200078e02ec */
[----:B------:R-:W-:-:S03]  /*366d0*/  ISETP.GE.AND P3, PT, R0, c[0x0][0x17c], PT ;  /* 0x00005f0000007a0c */ /* 0x000fc60003f66270 */
[----:B-1----:R-:W-:Y:S01]  /*366e0*/  IMAD.WIDE R16, R3, 0x4, R4 ;  /* 0x0000000403107825 */ /* 0x002fe200078e0204 */
[----:B------:R-:W-:Y:S01]  /*366f0*/  IADD3 R0, R199, 0x2d, RZ ;  /* 0x0000002dc7007810 */ /* 0x000fe20007ffe0ff */
[----:B------:R1:W-:Y:S02]  /*36700*/  @P1 STG.E [R12.64], R186 ;  /* 0x000000ba0c001986 */ /* 0x0003e4000c101908 */
[----:B----4-:R-:W-:Y:S01]  /*36710*/  IMAD.WIDE R18, R3, 0x4, R6 ;  /* 0x0000000403127825 */ /* 0x010fe200078e0206 */
[----:B------:R-:W-:Y:S01]  /*36720*/  ISETP.LT.AND P1, PT, R235, c[0x0][0x178], !P3 ;  /* 0x00005e00eb007a0c */ /* 0x000fe20005f21270 */
[----:B------:R2:W-:Y:S02]  /*36730*/  @P0 STG.E [R14.64], R147 ;  /* 0x000000930e000986 */ /* 0x0005e4000c101908 */
[----:B-----5:R-:W-:Y:S02]  /*36740*/  IMAD.WIDE R20, R3, 0x4, R224 ;  /* 0x0000000403147825 */ /* 0x020fe400078e02e0 */
[----:B------:R3:W-:Y:S01]  /*36750*/  @P4 STG.E [R16.64], R171 ;  /* 0x000000ab10004986 */ /* 0x0007e2000c101908 */
[----:B------:R-:W-:-:S02]  /*36760*/  ISETP.LT.AND P4, PT, R214, c[0x0][0x178], !P3 ;  /* 0x00005e00d6007a0c */ /* 0x000fc40005f81270 */
[----:B------:R-:W-:Y:S01]  /*36770*/  ISETP.GE.AND P2, PT, R0, c[0x0][0x17c], PT ;  /* 0x00005f0000007a0c */ /* 0x000fe20003f46270 */
[----:B------:R4:W-:Y:S01]  /*36780*/  @P6 STG.E [R18.64], R179 ;  /* 0x000000b312006986 */ /* 0x0009e2000c101908 */
[----:B------:R-:W-:Y:S02]  /*36790*/  ISETP.LT.AND P6, PT, R215, c[0x0][0x178], !P3 ;  /* 0x00005e00d7007a0c */ /* 0x000fe40005fc1270 */
[----:B------:R-:W-:Y:S02]  /*367a0*/  IADD3 R23, R3, c[0x0][0x198], RZ ;  /* 0x0000660003177a10 */ /* 0x000fe40007ffe0ff */
[----:B------:R-:W-:Y:S01]  /*367b0*/  ISETP.LT.AND P3, PT, R135, c[0x0][0x178], !P3 ;  /* 0x00005e0087007a0c */ /* 0x000fe20005f61270 */
[----:B------:R5:W-:Y:S01]  /*367c0*/  @P5 STG.E [R20.64], R187 ;  /* 0x000000bb14005986 */ /* 0x000be2000c101908 */
[----:B------:R-:W-:Y:S01]  /*367d0*/  ISETP.LT.AND P5, PT, R235, c[0x0][0x178], !P2 ;  /* 0x00005e00eb007a0c */ /* 0x000fe200057a1270 */
[C---:B-1----:R-:W-:Y:S02]  /*367e0*/  IMAD.WIDE R12, R23.reuse, 0x4, R236 ;  /* 0x00000004170c7825 */ /* 0x042fe400078e02ec */
[----:B------:R-:W1:Y:S01]  /*367f0*/  S2R R251, SR_TID.X ;  /* 0x0000000000fb7919 */ /* 0x000e620000002100 */
[C---:B------:R-:W-:Y:S01]  /*36800*/  IADD3 R3, R23.reuse, c[0x0][0x198], RZ ;  /* 0x0000660017037a10 */ /* 0x040fe20007ffe0ff */
[----:B--2---:R-:W-:Y:S01]  /*36810*/  IMAD.WIDE R14, R23, 0x4, R4 ;  /* 0x00000004170e7825 */ /* 0x004fe200078e0204 */
[----:B------:R-:W-:-:S03]  /*36820*/  IADD3 R0, R199, 0x2e, RZ ;  /* 0x0000002ec7007810 */ /* 0x000fc60007ffe0ff */
[C---:B---3--:R-:W-:Y:S01]  /*36830*/  IMAD.WIDE R16, R23.reuse, 0x4, R6 ;  /* 0x0000000417107825 */ /* 0x048fe200078e0206 */
[----:B------:R-:W-:Y:S03]  /*36840*/  @P1 STG.E [R12.64], R122 ;  /* 0x0000007a0c001986 */ /* 0x000fe6000c101908 */
[----:B----4-:R-:W-:Y:S01]  /*36850*/  IMAD.WIDE R18, R23, 0x4, R224 ;  /* 0x0000000417127825 */ /* 0x010fe200078e02e0 */
[----:B------:R-:W-:Y:S01]  /*36860*/  @P4 STG.E [R14.64], R158 ;  /* 0x0000009e0e004986 */ /* 0x000fe2000c101908 */
[----:B------:R-:W-:Y:S02]  /*36870*/  ISETP.GE.AND P0, PT, R0, c[0x0][0x17c], PT ;  /* 0x00005f0000007a0c */ /* 0x000fe40003f06270 */
[----:B-----5:R-:W-:Y:S01]  /*36880*/  IMAD.WIDE R20, R3, 0x4, R236 ;  /* 0x0000000403147825 */ /* 0x020fe200078e02ec */
[----:B------:R2:W-:Y:S01]  /*36890*/  @P6 STG.E [R16.64], R174 ;  /* 0x000000ae10006986 */ /* 0x0005e2000c101908 */
[----:B------:R-:W-:-:S03]  /*368a0*/  ISETP.LT.AND P4, PT, R214, c[0x0][0x178], !P2 ;  /* 0x00005e00d6007a0c */ /* 0x000fc60005781270 */
[----:B------:R3:W-:Y:S01]  /*368b0*/  @P3 STG.E [R18.64], R190 ;  /* 0x000000be12003986 */ /* 0x0007e2000c101908 */
[----:B------:R-:W-:Y:S02]  /*368c0*/  ISETP.LT.AND P3, PT, R215, c[0x0][0x178], !P2 ;  /* 0x00005e00d7007a0c */ /* 0x000fe40005761270 */
[----:B------:R-:W-:Y:S01]  /*368d0*/  ISETP.LT.AND P2, PT, R135, c[0x0][0x178], !P2 ;  /* 0x00005e0087007a0c */ /* 0x000fe20005741270 */
[----:B------:R4:W-:Y:S01]  /*368e0*/  @P5 STG.E [R20.64], R123 ;  /* 0x0000007b14005986 */ /* 0x0009e2000c101908 */
[----:B------:R-:W-:Y:S02]  /*368f0*/  ISETP.LT.AND P6, PT, R235, c[0x0][0x178], !P0 ;  /* 0x00005e00eb007a0c */ /* 0x000fe400047c1270 */
[----:B------:R-:W-:Y:S02]  /*36900*/  ISETP.LT.AND P5, PT, R214, c[0x0][0x178], !P0 ;  /* 0x00005e00d6007a0c */ /* 0x000fe400047a1270 */
[C---:B------:R-:W-:Y:S01]  /*36910*/  IADD3 R27, R3.reuse, c[0x0][0x198], RZ ;  /* 0x00006600031b7a10 */ /* 0x040fe20007ffe0ff */
[----:B------:R-:W-:Y:S01]  /*36920*/  IMAD.WIDE R22, R3, 0x4, R4 ;  /* 0x0000000403167825 */ /* 0x000fe200078e0204 */
[----:B------:R-:W-:Y:S01]  /*36930*/  IADD3 R0, R199, 0x2f, RZ ;  /* 0x0000002fc7007810 */ /* 0x000fe20007ffe0ff */
[----:B------:R-:W5:Y:S02]  /*36940*/  LDS.128 R12, [R2] ;  /* 0x00000000020c7984 */ /* 0x000f640000000c00 */
[----:B------:R-:W-:Y:S01]  /*36950*/  IMAD.WIDE R24, R3, 0x4, R6 ;  /* 0x0000000403187825 */ /* 0x000fe200078e0206 */
[----:B------:R-:W-:-:S03]  /*36960*/  ISETP.GE.AND P1, PT, R0, c[0x0][0x17c], PT ;  /* 0x00005f0000007a0c */ /* 0x000fc60003f26270 */
[----:B--2---:R-:W-:Y:S01]  /*36970*/  IMAD.WIDE R16, R3, 0x4, R224 ;  /* 0x0000000403107825 */ /* 0x004fe200078e02e0 */
[----:B------:R2:W-:Y:S03]  /*36980*/  @P4 STG.E [R22.64], R159 ;  /* 0x0000009f16004986 */ /* 0x0005e6000c101908 */
[----:B---3--:R-:W-:Y:S01]  /*36990*/  IMAD.WIDE R18, R27, 0x4, R236 ;  /* 0x000000041b127825 */ /* 0x008fe200078e02ec */
[----:B------:R-:W-:Y:S01]  /*369a0*/  @P3 STG.E [R24.64], R175 ;  /* 0x000000af18003986 */ /* 0x000fe2000c101908 */
[----:B-1----:R-:W-:Y:S02]  /*369b0*/  LOP3.LUT R28, R251, 0x7f, RZ, 0xc0, !PT ;  /* 0x0000007ffb1c7812 */ /* 0x002fe400078ec0ff */
[----:B----4-:R-:W-:Y:S01]  /*369c0*/  IMAD.WIDE R20, R27, 0x4, R4 ;  /* 0x000000041b147825 */ /* 0x010fe200078e0204 */
[----:B------:R1:W-:Y:S01]  /*369d0*/  @P2 STG.E [R16.64], R191 ;  /* 0x000000bf10002986 */ /* 0x0003e2000c101908 */
[----:B------:R-:W-:-:S02]  /*369e0*/  ISETP.LT.AND P3, PT, R215, c[0x0][0x178], !P0 ;  /* 0x00005e00d7007a0c */ /* 0x000fc40004761270 */
[----:B------:R-:W-:Y:S01]  /*369f0*/  IMAD.SHL.U32 R251, R251, 0x400, RZ ;  /* 0x00000400fbfb7824 */ /* 0x000fe200078e00ff */
[----:B------:R3:W-:Y:S01]  /*36a00*/  @P6 STG.E [R18.64], R82 ;  /* 0x0000005212006986 */ /* 0x0007e2000c101908 */
[----:B------:R-:W-:Y:S02]  /*36a10*/  ISETP.LT.AND P0, PT, R135, c[0x0][0x178], !P0 ;  /* 0x00005e0087007a0c */ /* 0x000fe40004701270 */
[----:B------:R-:W-:Y:S01]  /*36a20*/  ISETP.LT.AND P2, PT, R235, c[0x0][0x178], !P1 ;  /* 0x00005e00eb007a0c */ /* 0x000fe20004f41270 */
[----:B------:R-:W-:Y:S01]  /*36a30*/  @P5 STG.E [R20.64], R162 ;  /* 0x000000a214005986 */ /* 0x000fe2000c101908 */
[----:B------:R-:W-:Y:S02]  /*36a40*/  ISETP.LT.AND P5, PT, R214, c[0x0][0x178], !P1 ;  /* 0x00005e00d6007a0c */ /* 0x000fe40004fa1270 */
[----:B------:R-:W-:Y:S02]  /*36a50*/  ISETP.LT.AND P6, PT, R215, c[0x0][0x178], !P1 ;  /* 0x00005e00d7007a0c */ /* 0x000fe40004fc1270 */
[----:B------:R-:W-:-:S02]  /*36a60*/  IADD3 R29, R27, c[0x0][0x198], RZ ;  /* 0x000066001b1d7a10 */ /* 0x000fc40007ffe0ff */
[----:B------:R-:W-:Y:S01]  /*36a70*/  LOP3.LUT R251, R251, 0x1800, RZ, 0xc0, !PT ;  /* 0x00001800fbfb7812 */ /* 0x000fe200078ec0ff */
[----:B--2---:R-:W-:-:S03]  /*36a80*/  IMAD.WIDE R22, R27, 0x4, R6 ;  /* 0x000000041b167825 */ /* 0x004fc600078e0206 */
[----:B------:R-:W-:Y:S01]  /*36a90*/  LEA R251, R28, R251, 0x4 ;  /* 0x000000fb1cfb7211 */ /* 0x000fe200078e20ff */
[----:B-1----:R-:W-:Y:S01]  /*36aa0*/  IMAD.WIDE R16, R27, 0x4, R224 ;  /* 0x000000041b107825 */ /* 0x002fe200078e02e0 */
[----:B------:R-:W-:Y:S03]  /*36ab0*/  @P3 STG.E [R22.64], R86 ;  /* 0x0000005616003986 */ /* 0x000fe6000c101908 */
[----:B------:R-:W-:Y:S01]  /*36ac0*/  IMAD.WIDE R24, R29, 0x4, R236 ;  /* 0x000000041d187825 */ /* 0x000fe200078e02ec */
[----:B------:R-:W-:-:S03]  /*36ad0*/  LOP3.LUT R251, R251, 0x20, RZ, 0x3c, !PT ;  /* 0x00000020fbfb7812 */ /* 0x000fc600078e3cff */
[C---:B------:R-:W-:Y:S01]  /*36ae0*/  IMAD.WIDE R2, R29.reuse, 0x4, R4 ;  /* 0x000000041d027825 */ /* 0x040fe200078e0204 */
[----:B------:R-:W-:Y:S03]  /*36af0*/  @P0 STG.E [R16.64], R154 ;  /* 0x0000009a10000986 */ /* 0x000fe6000c101908 */
[----:B---3--:R-:W-:Y:S01]  /*36b00*/  IMAD.WIDE R18, R29, 0x4, R6 ;  /* 0x000000041d127825 */ /* 0x008fe200078e0206 */
[----:B------:R-:W-:Y:S04]  /*36b10*/  @P2 STG.E [R24.64], R83 ;  /* 0x0000005318002986 */ /* 0x000fe8000c101908 */
[----:B------:R-:W-:Y:S04]  /*36b20*/  @P5 STG.E [R2.64], R163 ;  /* 0x000000a302005986 */ /* 0x000fe8000c101908 */
[----:B------:R-:W-:Y:S04]  /*36b30*/  @P6 STG.E [R18.64], R87 ;  /* 0x0000005712006986 */ /* 0x000fe8000c101908 */
[----:B------:R1:W2:Y:S01]  /*36b40*/  LDS.128 R16, [R251] ;  /* 0x00000000fb107984 */ /* 0x0002a20000000c00 */
[----:B------:R-:W-:-:S03]  /*36b50*/  IADD3 R0, R199, 0x30, RZ ;  /* 0x00000030c7007810 */ /* 0x000fc60007ffe0ff */
[----:B-1----:R-:W1:Y:S01]  /*36b60*/  S2R R251, SR_TID.X ;  /* 0x0000000000fb7919 */ /* 0x002e620000002100 */
[----:B------:R-:W-:Y:S02]  /*36b70*/  ISETP.GE.AND P4, PT, R0, c[0x0][0x17c], PT ;  /* 0x00005f0000007a0c */ /* 0x000fe40003f86270 */
[----:B------:R-:W-:Y:S02]  /*36b80*/  ISETP.LT.AND P1, PT, R135, c[0x0][0x178], !P1 ;  /* 0x00005e0087007a0c */ /* 0x000fe40004f21270 */
[----:B------:R-:W-:Y:S02]  /*36b90*/  ISETP.LT.AND P0, PT, R235, c[0x0][0x178], !P4 ;  /* 0x00005e00eb007a0c */ /* 0x000fe40006701270 */
[----:B------:R-:W-:Y:S02]  /*36ba0*/  ISETP.LT.AND P5, PT, R214, c[0x0][0x178], !P4 ;  /* 0x00005e00d6007a0c */ /* 0x000fe400067a1270 */
[C---:B------:R-:W-:Y:S01]  /*36bb0*/  IADD3 R31, R29.reuse, c[0x0][0x198], RZ ;  /* 0x000066001d1f7a10 */ /* 0x040fe20007ffe0ff */
[----:B------:R-:W-:Y:S01]  /*36bc0*/  IMAD.WIDE R20, R29, 0x4, R224 ;  /* 0x000000041d147825 */ /* 0x000fe200078e02e0 */
[----:B------:R-:W-:-:S03]  /*36bd0*/  IADD3 R0, R199, 0x31, RZ ;  /* 0x00000031c7007810 */ /* 0x000fc60007ffe0ff */
[----:B------:R-:W-:Y:S01]  /*36be0*/  IMAD.WIDE R22, R31, 0x4, R236 ;  /* 0x000000041f167825 */ /* 0x000fe200078e02ec */
[----:B------:R-:W-:-:S03]  /*36bf0*/  ISETP.GE.AND P3, PT, R0, c[0x0][0x17c], PT ;  /* 0x00005f0000007a0c */ /* 0x000fc60003f66270 */
[----:B------:R-:W-:Y:S01]  /*36c00*/  IMAD.WIDE R2, R31, 0x4, R4 ;  /* 0x000000041f027825 */ /* 0x000fe200078e0204 */
[----:B------:R-:W-:Y:S01]  /*36c10*/  ISETP.LT.AND P6, PT, R215, c[0x0][0x178], !P4 ;  /* 0x00005e00d7007a0c */ /* 0x000fe200067c1270 */
[----:B------:R3:W-:Y:S01]  /*36c20*/  @P1 STG.E [R20.64], R155 ;  /* 0x0000009b14001986 */ /* 0x0007e2000c101908 */
[----:B------:R-:W-:Y:S02]  /*36c30*/  ISETP.LT.AND P4, PT, R135, c[0x0][0x178], !P4 ;  /* 0x00005e0087007a0c */ /* 0x000fe40006781270 */
[C---:B-1----:R-:W-:Y:S01]  /*36c40*/  LOP3.LUT R28, R251.reuse, 0x7f, RZ, 0xc0, !PT ;  /* 0x0000007ffb1c7812 */ /* 0x042fe200078ec0ff */
[----:B------:R-:W-:Y:S01]  /*36c50*/  IMAD.SHL.U32 R251, R251, 0x400, RZ ;  /* 0x00000400fbfb7824 */ /* 0x000fe200078e00ff */
[----:B------:R1:W-:Y:S01]  /*36c60*/  @P0 STG.E [R22.64], R204 ;  /* 0x000000cc16000986 */ /* 0x0003e2000c101908 */
[----:B------:R-:W-:Y:S01]  /*36c70*/  ISETP.LT.AND P0, PT, R235, c[0x0][0x178], !P3 ;  /* 0x00005e00eb007a0c */ /* 0x000fe20005f01270 */
[C---:B------:R-:W-:Y:S02]  /*36c80*/  IMAD.WIDE R24, R31.reuse, 0x4, R6 ;  /* 0x000000041f187825 */ /* 0x040fe400078e0206 */
[----:B------:R4:W-:Y:S01]  /*36c90*/  @P5 STG.E [R2.64], R220 ;  /* 0x000000dc02005986 */ /* 0x0009e2000c101908 */
[----:B------:R-:W-:Y:S01]  /*36ca0*/  ISETP.LT.AND P5, PT, R214, c[0x0][0x178], !P3 ;  /* 0x00005e00d6007a0c */ /* 0x000fe20005fa1270 */
[----:B------:R-:W-:Y:S01]  /*36cb0*/  IMAD.WIDE R26, R31, 0x4, R224 ;  /* 0x000000041f1a7825 */ /* 0x000fe200078e02e0 */
[----:B------:R-:W-:-:S02]  /*36cc0*/  LOP3.LUT R251, R251, 0x1800, RZ, 0xc0, !PT ;  /* 0x00001800fbfb7812 */ /* 0x000fc400078ec0ff */
[----:B------:R-:W-:Y:S02]  /*36cd0*/  IADD3 R31, R31, c[0x0][0x198], RZ ;  /* 0x000066001f1f7a10 */ /* 0x000fe40007ffe0ff */
[----:B------:R-:W-:Y:S01]  /*36ce0*/  LEA R251, R28, R251, 0x4 ;  /* 0x000000fb1cfb7211 */ /* 0x000fe200078e20ff */
[----:B------:R-:W-:Y:S02]  /*36cf0*/  @P6 STG.E [R24.64], R8 ;  /* 0x0000000818006986 */ /* 0x000fe4000c101908 */
[----:B---3--:R-:W-:Y:S01]  /*36d00*/  IMAD.WIDE R20, R31, 0x4, R236 ;  /* 0x000000041f147825 */ /* 0x008fe200078e02ec */
[----:B------:R-:W-:Y:S01]  /*36d10*/  LOP3.LUT R251, R251, 0x40, RZ, 0x3c, !PT ;  /* 0x00000040fbfb7812 */ /* 0x000fe200078e3cff */
[----:B-----5:R-:W-:Y:S02]  /*36d20*/  @P4 STG.E [R26.64], R12 ;  /* 0x0000000c1a004986 */ /* 0x020fe4000c101908 */
[----:B-1----:R-:W-:Y:S01]  /*36d30*/  IMAD.WIDE R22, R31, 0x4, R4 ;  /* 0x000000041f167825 */ /* 0x002fe200078e0204 */
[----:B------:R-:W-:Y:S01]  /*36d40*/  ISETP.LT.AND P4, PT, R215, c[0x0][0x178], !P3 ;  /* 0x00005e00d7007a0c */ /* 0x000fe20005f81270 */
[----:B------:R-:W-:Y:S01]  /*36d50*/  @P0 STG.E [R20.64], R205 ;  /* 0x000000cd14000986 */ /* 0x000fe2000c101908 */
[----:B------:R-:W-:-:S03]  /*36d60*/  IADD3 R0, R199, 0x32, RZ ;  /* 0x00000032c7007810 */ /* 0x000fc60007ffe0ff */
[----:B------:R-:W-:Y:S04]  /*36d70*/  @P5 STG.E [R22.64], R221 ;  /* 0x000000dd16005986 */ /* 0x000fe8000c101908 */
[----:B------:R1:W3:Y:S01]  /*36d80*/  LDS.128 R20, [R251] ;  /* 0x00000000fb147984 */ /* 0x0002e20000000c00 */
[----:B------:R-:W-:Y:S01]  /*36d90*/  ISETP.GE.AND P2, PT, R0, c[0x0][0x17c], PT ;  /* 0x00005f0000007a0c */ /* 0x000fe20003f46270 */
[----:B----4-:R-:W-:Y:S02]  /*36da0*/  IMAD.WIDE R2, R31, 0x4, R6 ;  /* 0x000000041f027825 */ /* 0x010fe400078e0206 */
[----:B-1----:R-:W1:Y:S01]  /*36db0*/  S2R R251, SR_TID.X ;  /* 0x0000000000fb7919 */ /* 0x002e620000002100 */
[----:B------:R-:W-:Y:S02]  /*36dc0*/  ISETP.LT.AND P3, PT, R135, c[0x0][0x178], !P3 ;  /* 0x00005e0087007a0c */ /* 0x000fe40005f61270 */
[----:B------:R-:W-:Y:S01]  /*36dd0*/  ISETP.LT.AND P6, PT, R235, c[0x0][0x178], !P2 ;  /* 0x00005e00eb007a0c */ /* 0x000fe200057c1270 */
[----:B------:R-:W-:Y:S01]  /*36de0*/  @P4 STG.E [R2.64], R9 ;  /* 0x0000000902004986 */ /* 0x000fe2000c101908 */
[----:B------:R-:W-:-:S02]  /*36df0*/  ISETP.LT.AND P5, PT, R214, c[0x0][0x178], !P2 ;  /* 0x00005e00d6007a0c */ /* 0x000fc400057a1270 */
[----:B------:R-:W-:Y:S02]  /*36e00*/  ISETP.LT.AND P4, PT, R215, c[0x0][0x178], !P2 ;  /* 0x00005e00d7007a0c */ /* 0x000fe40005781270 */
[C---:B------:R-:W-:Y:S01]  /*36e10*/  IADD3 R33, R31.reuse, c[0x0][0x198], RZ ;  /* 0x000066001f217a10 */ /* 0x040fe20007ffe0ff */
[----:B------:R-:W-:Y:S01]  /*36e20*/  IMAD.WIDE R24, R31, 0x4, R224 ;  /* 0x000000041f187825 */ /* 0x000fe200078e02e0 */
[----:B------:R-:W-:-:S03]  /*36e30*/  IADD3 R0, R199, 0x33, RZ ;  /* 0x00000033c7007810 */ /* 0x000fc60007ffe0ff */
[----:B------:R-:W-:Y:S01]  /*36e40*/  IMAD.WIDE R26, R33, 0x4, R236 ;  /* 0x00000004211a7825 */ /* 0x000fe200078e02ec */
[----:B------:R-:W-:-:S03]  /*36e50*/  ISETP.GE.AND P1, PT, R0, c[0x0][0x17c], PT ;  /* 0x00005f0000007a0c */ /* 0x000fc60003f26270 */
[C---:B------:R-:W-:Y:S01]  /*36e60*/  IMAD.WIDE R28, R33.reuse, 0x4, R4 ;  /* 0x00000004211c7825 */ /* 0x040fe200078e0204 */
[----:B------:R-:W-:Y:S03]  /*36e70*/  @P3 STG.E [R24.64], R13 ;  /* 0x0000000d18003986 */ /* 0x000fe6000c101908 */
[----:B------:R-:W-:Y:S01]  /*36e80*/  IMAD.WIDE R30, R33, 0x4, R6 ;  /* 0x00000004211e7825 */ /* 0x000fe200078e0206 */
[----:B------:R1:W-:Y:S01]  /*36e90*/  @P6 STG.E [R26.64], R200 ;  /* 0x000000c81a006986 */ /* 0x0003e2000c101908 */
[----:B------:R-:W-:Y:S02]  /*36ea0*/  ISETP.LT.AND P2, PT, R135, c[0x0][0x178], !P2 ;  /* 0x00005e0087007a0c */ /* 0x000fe40005741270 */
[----:B------:R-:W-:Y:S01]  /*36eb0*/  ISETP.LT.AND P6, PT, R235, c[0x0][0x178], !P1 ;  /* 0x00005e00eb007a0c */ /* 0x000fe20004fc1270 */
[----:B------:R4:W-:Y:S01]  /*36ec0*/  @P5 STG.E [R28.64], R216 ;  /* 0x000000d81c005986 */ /* 0x0009e2000c101908 */
[----:B------:R-:W-:-:S03]  /*36ed0*/  ISETP.LT.AND P5, PT, R215, c[0x0][0x178], !P1 ;  /* 0x00005e00d7007a0c */ /* 0x000fc60004fa1270 */
[----:B------:R5:W-:Y:S01]  /*36ee0*/  @P4 STG.E [R30.64], R128 ;  /* 0x000000801e004986 */ /* 0x000be2000c101908 */
[----:B------:R-:W-:Y:S02]  /*36ef0*/  ISETP.LT.AND P4, PT, R214, c[0x0][0x178], !P1 ;  /* 0x00005e00d6007a0c */ /* 0x000fe40004f81270 */
[C---:B-1----:R-:W-:Y:S01]  /*36f00*/  LOP3.LUT R26, R251.reuse, 0x7f, RZ, 0xc0, !PT ;  /* 0x0000007ffb1a7812 */ /* 0x042fe200078ec0ff */
[----:B------:R-:W-:Y:S01]  /*36f10*/  IMAD.SHL.U32 R251, R251, 0x400, RZ ;  /* 0x00000400fbfb7824 */ /* 0x000fe200078e00ff */
[----:B------:R-:W-:Y:S02]  /*36f20*/  IADD3 R35, R33, c[0x0][0x198], RZ ;  /* 0x0000660021237a10 */ /* 0x000fe40007ffe0ff */
[----:B------:R-:W-:Y:S01]  /*36f30*/  ISETP.LT.AND P1, PT, R135, c[0x0][0x178], !P1 ;  /* 0x00005e0087007a0c */ /* 0x000fe20004f21270 */
[----:B------:R-:W-:Y:S01]  /*36f40*/  IMAD.WIDE R2, R33, 0x4, R224 ;  /* 0x0000000421027825 */ /* 0x000fe200078e02e0 */
[----:B------:R-:W-:Y:S02]  /*36f50*/  IADD3 R0, R199, 0x34, RZ ;  /* 0x00000034c7007810 */ /* 0x000fe40007ffe0ff */
[----:B------:R-:W-:Y:S01]  /*36f60*/  LOP3.LUT R251, R251, 0x1800, RZ, 0xc0, !PT ;  /* 0x00001800fbfb7812 */ /* 0x000fe200078ec0ff */
[----:B------:R-:W-:Y:S01]  /*36f70*/  IMAD.WIDE R8, R35, 0x4, R236 ;  /* 0x0000000423087825 */ /* 0x000fe200078e02ec */
[----:B------:R-:W-:-:S03]  /*36f80*/  ISETP.GE.AND P0, PT, R0, c[0x0][0x17c], PT ;  /* 0x00005f0000007a0c */ /* 0x000fc60003f06270 */
[C---:B------:R-:W-:Y:S01]  /*36f90*/  IMAD.WIDE R12, R35.reuse, 0x4, R4 ;  /* 0x00000004230c7825 */ /* 0x040fe200078e0204 */
[----:B------:R-:W-:Y:S01]  /*36fa0*/  LEA R251, R26, R251, 0x4 ;  /* 0x000000fb1afb7211 */ /* 0x000fe200078e20ff */
[----:B--2---:R1:W-:Y:S02]  /*36fb0*/  @P2 STG.E [R2.64], R16 ;  /* 0x0000001002002986 */ /* 0x0043e4000c101908 */
[----:B------:R-:W-:Y:S01]  /*36fc0*/  IMAD.WIDE R24, R35, 0x4, R6 ;  /* 0x0000000423187825 */ /* 0x000fe200078e0206 */
[----:B------:R-:W-:Y:S01]  /*36fd0*/  IADD3 R0, R199, 0x35, RZ ;  /* 0x00000035c7007810 */ /* 0x000fe20007ffe0ff */
[----:B------:R2:W-:Y:S02]  /*36fe0*/  @P6 STG.E [R8.64], R201 ;  /* 0x000000c908006986 */ /* 0x0005e4000c101908 */
[----:B----4-:R-:W-:Y:S01]  /*36ff0*/  IMAD.WIDE R28, R35, 0x4, R224 ;  /* 0x00000004231c7825 */ /* 0x010fe200078e02e0 */
[----:B------:R-:W-:Y:S01]  /*37000*/  ISETP.LT.AND P2, PT, R235, c[0x0][0x178], !P0 ;  /* 0x00005e00eb007a0c */ /* 0x000fe20004741270 */
[----:B------:R4:W-:Y:S01]  /*37010*/  @P4 STG.E [R12.64], R217 ;  /* 0x000000d90c004986 */ /* 0x0009e2000c101908 */
[----:B------:R-:W-:-:S02]  /*37020*/  LOP3.LUT R251, R251, 0x60, RZ, 0x3c, !PT ;  /* 0x00000060fbfb7812 */ /* 0x000fc400078e3cff */
[----:B------:R-:W-:Y:S01]  /*37030*/  ISETP.GE.AND P3, PT, R0, c[0x0][0x17c], PT ;  /* 0x00005f0000007a0c */ /* 0x000fe20003f66270 */
[----:B------:R-:W-:Y:S01]  /*37040*/  @P5 STG.E [R24.64], R129 ;  /* 0x0000008118005986 */ /* 0x000fe2000c101908 */
[----:B------:R-:W-:-:S03]  /*37050*/  ISETP.LT.AND P4, PT, R214, c[0x0][0x178], !P0 ;  /* 0x00005e00d6007a0c */ /* 0x000fc60004781270 */
[----:B------:R1:W-:Y:S01]  /*37060*/  @P1 STG.E [R28.64], R17 ;  /* 0x000000111c001986 */ /* 0x0003e2000c101908 */
[----:B------:R-:W-:Y:S02]  /*37070*/  ISETP.LT.AND P1, PT, R215, c[0x0][0x178], !P0 ;  /* 0x00005e00d7007a0c */ /* 0x000fe40004721270 */
[----:B------:R-:W-:Y:S01]  /*37080*/  IADD3 R33, R35, c[0x0][0x198], RZ ;  /* 0x0000660023217a10 */ /* 0x000fe20007ffe0ff */
[----:B------:R-:W3:Y:S01]  /*37090*/  LDS.128 R24, [R251] ;  /* 0x00000000fb187984 */ /* 0x000ee20000000c00 */
[----:B------:R-:W-:Y:S02]  /*370a0*/  ISETP.LT.AND P0, PT, R135, c[0x0][0x178], !P0 ;  /* 0x00005e0087007a0c */ /* 0x000fe40004701270 */
[----:B------:R-:W-:Y:S01]  /*370b0*/  ISETP.LT.AND P5, PT, R235, c[0x0][0x178], !P3 ;  /* 0x00005e00eb007a0c */ /* 0x000fe20005fa1270 */
[C---:B-----5:R-:W-:Y:S01]  /*370c0*/  IMAD.WIDE R30, R33.reuse, 0x4, R236 ;  /* 0x00000004211e7825 */ /* 0x060fe200078e02ec */
[----:B------:R-:W-:-:S03]  /*370d0*/  IADD3 R35, R33, c[0x0][0x198], RZ ;  /* 0x0000660021237a10 */ /* 0x000fc60007ffe0ff */
[----:B-1----:R-:W-:Y:S01]  /*370e0*/  IMAD.WIDE R2, R33, 0x4, R4 ;  /* 0x0000000421027825 */ /* 0x002fe200078e0204 */
[----:B------:R-:W-:-:S03]  /*370f0*/  IADD3 R0, R199, 0x36, RZ ;  /* 0x00000036c7007810 */ /* 0x000fc60007ffe0ff */
[C---:B--2---:R-:W-:Y:S01]  /*37100*/  IMAD.WIDE R8, R33.reuse, 0x4, R6 ;  /* 0x0000000421087825 */ /* 0x044fe200078e0206 */
[----:B------:R1:W-:Y:S03]  /*37110*/  @P2 STG.E [R30.64], R196 ;  /* 0x000000c41e002986 */ /* 0x0003e6000c101908 */
[----:B----4-:R-:W-:Y:S01]  /*37120*/  IMAD.WIDE R12, R33, 0x4, R224 ;  /* 0x00000004210c7825 */ /* 0x010fe200078e02e0 */
[----:B------:R2:W-:Y:S01]  /*37130*/  @P4 STG.E [R2.64], R208 ;  /* 0x000000d002004986 */ /* 0x0005e2000c101908 */
[----:B------:R-:W-:Y:S02]  /*37140*/  ISETP.GE.AND P6, PT, R0, c[0x0][0x17c], PT ;  /* 0x00005f0000007a0c */ /* 0x000fe40003fc6270 */
[----:B------:R-:W-:Y:S01]  /*37150*/  IMAD.WIDE R16, R35, 0x4, R236 ;  /* 0x0000000423107825 */ /* 0x000fe200078e02ec */
[----:B------:R4:W-:Y:S01]  /*37160*/  @P1 STG.E [R8.64], R228 ;  /* 0x000000e408001986 */ /* 0x0009e2000c101908 */
[----:B------:R-:W-:-:S03]  /*37170*/  ISETP.LT.AND P2, PT, R214, c[0x0][0x178], !P3 ;  /* 0x00005e00d6007a0c */ /* 0x000fc60005f41270 */
[----:B---3--:R3:W-:Y:S01]  /*37180*/  @P0 STG.E [R12.64], R20 ;  /* 0x000000140c000986 */ /* 0x0087e2000c101908 */
[----:B------:R-:W-:Y:S02]  /*37190*/  ISETP.LT.AND P0, PT, R215, c[0x0][0x178], !P3 ;  /* 0x00005e00d7007a0c */ /* 0x000fe40005f01270 */
[----:B------:R-:W-:Y:S01]  /*371a0*/  ISETP.LT.AND P3, PT, R135, c[0x0][0x178], !P3 ;  /* 0x00005e0087007a0c */ /* 0x000fe20005f61270 */
[----:B------:R5:W-:Y:S01]  /*371b0*/  @P5 STG.E [R16.64], R197 ;  /* 0x000000c510005986 */ /* 0x000be2000c101908 */
[----:B------:R-:W-:Y:S02]  /*371c0*/  ISETP.LT.AND P5, PT, R235, c[0x0][0x178], !P6 ;  /* 0x00005e00eb007a0c */ /* 0x000fe400077a1270 */
[----:B------:R-:W-:Y:S02]  /*371d0*/  ISETP.LT.AND P1, PT, R214, c[0x0][0x178], !P6 ;  /* 0x00005e00d6007a0c */ /* 0x000fe40007721270 */
[C---:B-1----:R-:W-:Y:S01]  /*371e0*/  IADD3 R31, R35.reuse, c[0x0][0x198], RZ ;  /* 0x00006600231f7a10 */ /* 0x042fe20007ffe0ff */
[----:B------:R-:W-:Y:S01]  /*371f0*/  IMAD.WIDE R28, R35, 0x4, R4 ;  /* 0x00000004231c7825 */ /* 0x000fe200078e0204 */
[----:B------:R-:W-:-:S03]  /*37200*/  IADD3 R0, R199, 0x37, RZ ;  /* 0x00000037c7007810 */ /* 0x000fc60007ffe0ff */
[----:B--2---:R-:W-:Y:S01]  /*37210*/  IMAD.WIDE R2, R35, 0x4, R6 ;  /* 0x0000000423027825 */ /* 0x004fe200078e0206 */
[----:B------:R-:W-:-:S03]  /*37220*/  ISETP.GE.AND P4, PT, R0, c[0x0][0x17c], PT ;  /* 0x00005f0000007a0c */ /* 0x000fc60003f86270 */
[----:B----4-:R-:W-:Y:S01]  /*37230*/  IMAD.WIDE R8, R35, 0x4, R224 ;  /* 0x0000000423087825 */ /* 0x010fe200078e02e0 */
[----:B------:R1:W-:Y:S03]  /*37240*/  @P2 STG.E [R28.64], R209 ;  /* 0x000000d11c002986 */ /* 0x0003e6000c101908 */
[----:B---3--:R-:W-:Y:S01]  /*37250*/  IMAD.WIDE R12, R31, 0x4, R236 ;  /* 0x000000041f0c7825 */ /* 0x008fe200078e02ec */
[----:B------:R2:W-:Y:S01]  /*37260*/  @P0 STG.E [R2.64], R229 ;  /* 0x000000e502000986 */ /* 0x0005e2000c101908 */
[----:B------:R-:W-:Y:S02]  /*37270*/  ISETP.LT.AND P2, PT, R215, c[0x0][0x178], !P6 ;  /* 0x00005e00d7007a0c */ /* 0x000fe40007741270 */
        /* <DEDUP_REMOVED lines=8> */
[C---:B------:R-:W-:Y:S01]  /*37300*/  IADD3 R33, R31.reuse, c[0x0][0x198], RZ ;  /* 0x000066001f217a10 */ /* 0x040fe20007ffe0ff */
[----:B-1----:R-:W-:Y:S01]  /*37310*/  IMAD.WIDE R28, R31, 0x4, R6 ;  /* 0x000000041f1c7825 */ /* 0x002fe200078e0206 */
[----:B------:R-:W-:-:S03]  /*37320*/  IADD3 R0, R199, 0x38, RZ ;  /* 0x00000038c7007810 */ /* 0x000fc60007ffe0ff */
[----:B--2---:R-:W-:Y:S01]  /*37330*/  IMAD.WIDE R2, R31, 0x4, R224 ;  /* 0x000000041f027825 */ /* 0x004fe200078e02e0 */
[----:B------:R-:W-:-:S03]  /*37340*/  ISETP.GE.AND P0, PT, R0, c[0x0][0x17c], PT ;  /* 0x00005f0000007a0c */ /* 0x000fc60003f06270 */
[C---:B---3--:R-:W-:Y:S01]  /*37350*/  IMAD.WIDE R8, R33.reuse, 0x4, R236 ;  /* 0x0000000421087825 */ /* 0x048fe200078e02ec */
[----:B------:R-:W-:Y:S03]  /*37360*/  @P2 STG.E [R28.64], R232 ;  /* 0x000000e81c002986 */ /* 0x000fe6000c101908 */
[C---:B----4-:R-:W-:Y:S01]  /*37370*/  IMAD.WIDE R12, R33.reuse, 0x4, R4 ;  /* 0x00000004210c7825 */ /* 0x050fe200078e0204 */
[----:B------:R1:W-:Y:S03]  /*37380*/  @P6 STG.E [R2.64], R24 ;  /* 0x0000001802006986 */ /* 0x0003e6000c101908 */
[----:B-----5:R-:W-:Y:S01]  /*37390*/  IMAD.WIDE R16, R33, 0x4, R6 ;  /* 0x0000000421107825 */ /* 0x020fe200078e0206 */
[----:B------:R2:W-:Y:S01]  /*373a0*/  @P5 STG.E [R8.64], R133 ;  /* 0x0000008508005986 */ /* 0x0005e2000c101908 */
[----:B------:R-:W-:-:S03]  /*373b0*/  ISETP.LT.AND P4, PT, R135, c[0x0][0x178], !P4 ;  /* 0x00005e0087007a0c */ /* 0x000fc60006781270 */
[----:B------:R3:W-:Y:S01]  /*373c0*/  @P3 STG.E [R12.64], R213 ;  /* 0x000000d50c003986 */ /* 0x0007e2000c101908 */
[----:B------:R-:W-:Y:S01]  /*373d0*/  ISETP.LT.AND P3, PT, R235, c[0x0][0x178], !P0 ;  /* 0x00005e00eb007a0c */ /* 0x000fe20004761270 */
[----:B------:R-:W-:Y:S02]  /*373e0*/  IMAD.WIDE R20, R33, 0x4, R224 ;  /* 0x0000000421147825 */ /* 0x000fe400078e02e0 */
[----:B------:R4:W-:Y:S01]  /*373f0*/  @P1 STG.E [R16.64], R233 ;  /* 0x000000e910001986 */ /* 0x0009e2000c101908 */
[----:B------:R-:W-:Y:S02]  /*37400*/  ISETP.LT.AND P1, PT, R214, c[0x0][0x178], !P0 ;  /* 0x00005e00d6007a0c */ /* 0x000fe40004721270 */
[----:B------:R-:W-:Y:S02]  /*37410*/  ISETP.LT.AND P6, PT, R215, c[0x0][0x178], !P0 ;  /* 0x00005e00d7007a0c */ /* 0x000fe400047c1270 */
[----:B------:R-:W-:Y:S02]  /*37420*/  IADD3 R33, R33, c[0x0][0x198], RZ ;  /* 0x0000660021217a10 */ /* 0x000fe40007ffe0ff */
[----:B------:R-:W-:-:S02]  /*37430*/  ISETP.LT.AND P0, PT, R135, c[0x0][0x178], !P0 ;  /* 0x00005e0087007a0c */ /* 0x000fc40004701270 */
[----:B------:R-:W-:Y:S01]  /*37440*/  IADD3 R0, R199, 0x39, RZ ;  /* 0x00000039c7007810 */ /* 0x000fe20007ffe0ff */
[C---:B-1----:R-:W-:Y:S01]  /*37450*/  IMAD.WIDE R2, R33.reuse, 0x4, R236 ;  /* 0x0000000421027825 */ /* 0x042fe200078e02ec */
[----:B------:R1:W-:Y:S03]  /*37460*/  @P4 STG.E [R20.64], R25 ;  /* 0x0000001914004986 */ /* 0x0003e6000c101908 */
[----:B--2---:R-:W-:Y:S01]  /*37470*/  IMAD.WIDE R8, R33, 0x4, R4 ;  /* 0x0000000421087825 */ /* 0x004fe200078e0204 */
[----:B------:R-:W-:-:S03]  /*37480*/  ISETP.GE.AND P2, PT, R0, c[0x0][0x17c], PT ;  /* 0x00005f0000007a0c */ /* 0x000fc60003f46270 */
[C---:B---3--:R-:W-:Y:S01]  /*37490*/  IMAD.WIDE R12, R33.reuse, 0x4, R6 ;  /* 0x00000004210c7825 */ /* 0x048fe200078e0206 */
[----:B------:R2:W-:Y:S03]  /*374a0*/  @P3 STG.E [R2.64], R206 ;  /* 0x000000ce02003986 */ /* 0x0005e6000c101908 */
[----:B----4-:R-:W-:Y:S01]  /*374b0*/  IMAD.WIDE R16, R33, 0x4, R224 ;  /* 0x0000000421107825 */ /* 0x010fe200078e02e0 */
[----:B------:R-:W-:Y:S01]  /*374c0*/  IADD3 R0, R199, 0x3a, RZ ;  /* 0x0000003ac7007810 */ /* 0x000fe20007ffe0ff */
[----:B------:R3:W-:Y:S01]  /*374d0*/  @P1 STG.E [R8.64], R222 ;  /* 0x000000de08001986 */ /* 0x0007e2000c101908 */
[----:B------:R-:W-:-:S03]  /*374e0*/  ISETP.LT.AND P4, PT, R235, c[0x0][0x178], !P2 ;  /* 0x00005e00eb007a0c */ /* 0x000fc60005781270 */
[----:B------:R4:W-:Y:S01]  /*374f0*/  @P6 STG.E [R12.64], R10 ;  /* 0x0000000a0c006986 */ /* 0x0009e2000c101908 */
[----:B------:R-:W-:-:S03]  /*37500*/  ISETP.GE.AND P5, PT, R0, c[0x0][0x17c], PT ;  /* 0x00005f0000007a0c */ /* 0x000fc60003fa6270 */
[----:B------:R5:W-:Y:S01]  /*37510*/  @P0 STG.E [R16.64], R14 ;  /* 0x0000000e10000986 */ /* 0x000be2000c101908 */
[----:B------:R-:W-:Y:S02]  /*37520*/  ISETP.LT.AND P0, PT, R214, c[0x0][0x178], !P2 ;  /* 0x00005e00d6007a0c */ /* 0x000fe40005701270 */
[----:B------:R-:W-:Y:S02]  /*37530*/  ISETP.LT.AND P1, PT, R215, c[0x0][0x178], !P2 ;  /* 0x00005e00d7007a0c */ /* 0x000fe40005721270 */
[----:B------:R-:W-:Y:S02]  /*37540*/  IADD3 R31, R33, c[0x0][0x198], RZ ;  /* 0x00006600211f7a10 */ /* 0x000fe40007ffe0ff */
[----:B------:R-:W-:Y:S02]  /*37550*/  ISETP.LT.AND P2, PT, R135, c[0x0][0x178], !P2 ;  /* 0x00005e0087007a0c */ /* 0x000fe40005741270 */
[----:B------:R-:W-:Y:S01]  /*37560*/  ISETP.LT.AND P6, PT, R235, c[0x0][0x178], !P5 ;  /* 0x00005e00eb007a0c */ /* 0x000fe20006fc1270 */
[C---:B------:R-:W-:Y:S01]  /*37570*/  IMAD.WIDE R28, R31.reuse, 0x4, R236 ;  /* 0x000000041f1c7825 */ /* 0x040fe200078e02ec */
[----:B-1----:R-:W-:-:S03]  /*37580*/  IADD3 R25, R31, c[0x0][0x198], RZ ;  /* 0x000066001f197a10 */ /* 0x002fc60007ffe0ff */
[----:B--2---:R-:W-:Y:S01]  /*37590*/  IMAD.WIDE R2, R31, 0x4, R4 ;  /* 0x000000041f027825 */ /* 0x004fe200078e0204 */
[----:B------:R-:W-:-:S03]  /*375a0*/  IADD3 R0, R199, 0x3b, RZ ;  /* 0x0000003bc7007810 */ /* 0x000fc60007ffe0ff */
[C---:B---3--:R-:W-:Y:S01]  /*375b0*/  IMAD.WIDE R8, R31.reuse, 0x4, R6 ;  /* 0x000000041f087825 */ /* 0x048fe200078e0206 */
[----:B------:R1:W-:Y:S01]  /*375c0*/  @P4 STG.E [R28.64], R207 ;  /* 0x000000cf1c004986 */ /* 0x0003e2000c101908 */
[----:B------:R-:W-:Y:S02]  /*375d0*/  ISETP.LT.AND P4, PT, R214, c[0x0][0x178], !P5 ;  /* 0x00005e00d6007a0c */ /* 0x000fe40006f81270 */
[----:B----4-:R-:W-:Y:S01]  /*375e0*/  IMAD.WIDE R12, R31, 0x4, R224 ;  /* 0x000000041f0c7825 */ /* 0x010fe200078e02e0 */
[----:B------:R2:W-:Y:S01]  /*375f0*/  @P0 STG.E [R2.64], R223 ;  /* 0x000000df02000986 */ /* 0x0005e2000c101908 */
[----:B------:R-:W-:Y:S02]  /*37600*/  ISETP.GE.AND P3, PT, R0, c[0x0][0x17c], PT ;  /* 0x00005f0000007a0c */ /* 0x000fe40003f66270 */
[----:B-----5:R-:W-:Y:S01]  /*37610*/  IMAD.WIDE R16, R25, 0x4, R236 ;  /* 0x0000000419107825 */ /* 0x020fe200078e02ec */
[----:B------:R3:W-:Y:S01]  /*37620*/  @P1 STG.E [R8.64], R11 ;  /* 0x0000000b08001986 */ /* 0x0007e2000c101908 */
[----:B------:R-:W-:-:S02]  /*37630*/  ISETP.LT.AND P1, PT, R215, c[0x0][0x178], !P5 ;  /* 0x00005e00d7007a0c */ /* 0x000fc40006f21270 */
[----:B------:R-:W-:Y:S01]  /*37640*/  ISETP.LT.AND P5, PT, R135, c[0x0][0x178], !P5 ;  /* 0x00005e0087007a0c */ /* 0x000fe20006fa1270 */
[----:B------:R4:W-:Y:S01]  /*37650*/  @P2 STG.E [R12.64], R15 ;  /* 0x0000000f0c002986 */ /* 0x0009e2000c101908 */
[----:B------:R-:W-:-:S03]  /*37660*/  ISETP.LT.AND P0, PT, R214, c[0x0][0x178], !P3 ;  /* 0x00005e00d6007a0c */ /* 0x000fc60005f01270 */
[----:B------:R5:W-:Y:S01]  /*37670*/  @P6 STG.E [R16.64], R202 ;  /* 0x000000ca10006986 */ /* 0x000be2000c101908 */
[----:B------:R-:W-:Y:S01]  /*37680*/  ISETP.LT.AND P6, PT, R235, c[0x0][0x178], !P3 ;  /* 0x00005e00eb007a0c */ /* 0x000fe20005fc1270 */
[C---:B------:R-:W-:Y:S01]  /*37690*/  IMAD.WIDE R20, R25.reuse, 0x4, R4 ;  /* 0x0000000419147825 */ /* 0x040fe200078e0204 */
[----:B-1----:R-:W-:-:S03]  /*376a0*/  IADD3 R29, R25, c[0x0][0x198], RZ ;  /* 0x00006600191d7a10 */ /* 0x002fc60007ffe0ff */
[----:B--2---:R-:W-:Y:S01]  /*376b0*/  IMAD.WIDE R2, R25, 0x4, R6 ;  /* 0x0000000419027825 */ /* 0x004fe200078e0206 */
[----:B------:R-:W-:Y:S01]  /*376c0*/  IADD3 R0, R199, 0x3d, RZ ;  /* 0x0000003dc7007810 */ /* 0x000fe20007ffe0ff */
[----:B------:R-:W-:Y:S02]  /*376d0*/  @P4 STG.E [R20.64], R218 ;  /* 0x000000da14004986 */ /* 0x000fe4000c101908 */
[----:B---3--:R-:W-:Y:S02]  /*376e0*/  IMAD.WIDE R8, R25, 0x4, R224 ;  /* 0x0000000419087825 */ /* 0x008fe400078e02e0 */
[----:B------:R1:W-:Y:S02]  /*376f0*/  @P1 STG.E [R2.64], R130 ;  /* 0x0000008202001986 */ /* 0x0003e4000c101908 */
[----:B------:R-:W-:Y:S01]  /*37700*/  IMAD.WIDE R10, R29, 0x4, R236 ;  /* 0x000000041d0a7825 */ /* 0x000fe200078e02ec */
[----:B------:R-:W-:-:S03]  /*37710*/  ISETP.GE.AND P1, PT, R0, c[0x0][0x17c], PT ;  /* 0x00005f0000007a0c */ /* 0x000fc60003f26270 */
[----:B----4-:R-:W-:Y:S01]  /*37720*/  IMAD.WIDE R12, R29, 0x4, R4 ;  /* 0x000000041d0c7825 */ /* 0x010fe200078e0204 */
[C---:B------:R-:W-:Y:S01]  /*37730*/  IADD3 R0, R199.reuse, 0x3e, RZ ;  /* 0x0000003ec7007810 */ /* 0x040fe20007ffe0ff */
[----:B------:R2:W-:Y:S01]  /*37740*/  @P5 STG.E [R8.64], R18 ;  /* 0x0000001208005986 */ /* 0x0005e2000c101908 */
[----:B------:R-:W-:-:S03]  /*37750*/  IADD3 R14, R199, 0x3c, RZ ;  /* 0x0000003cc70e7810 */ /* 0x000fc60007ffe0ff */
[----:B------:R3:W-:Y:S04]  /*37760*/  @P6 STG.E [R10.64], R203 ;  /* 0x000000cb0a006986 */ /* 0x0007e8000c101908 */
[----:B------:R2:W-:Y:S01]  /*37770*/  @P0 STG.E [R12.64], R219 ;  /* 0x000000db0c000986 */ /* 0x0005e2000c101908 */
[----:B------:R-:W-:Y:S02]  /*37780*/  ISETP.GE.AND P0, PT, R0, c[0x0][0x17c], PT ;  /* 0x00005f0000007a0c */ /* 0x000fe40003f06270 */
[----:B------:R-:W-:Y:S02]  /*37790*/  IADD3 R0, R199, 0x3f, RZ ;  /* 0x0000003fc7007810 */ /* 0x000fe40007ffe0ff */
[----:B------:R-:W4:Y:S01]  /*377a0*/  LDL.LU R199, [R1+0xd28] ;  /* 0x000d280001c77983 */ /* 0x000f220000300800 */
[----:B------:R-:W-:-:S02]  /*377b0*/  ISETP.LT.AND P4, PT, R215, c[0x0][0x178], !P3 ;  /* 0x00005e00d7007a0c */ /* 0x000fc40005f81270 */
[----:B------:R-:W-:Y:S01]  /*377c0*/  ISETP.GE.AND P2, PT, R14, c[0x0][0x17c], PT ;  /* 0x00005f000e007a0c */ /* 0x000fe20003f46270 */
[----:B------:R-:W-:Y:S01]  /*377d0*/  IMAD.WIDE R14, R29, 0x4, R6 ;  /* 0x000000041d0e7825 */ /* 0x000fe200078e0206 */
[----:B------:R-:W-:Y:S02]  /*377e0*/  ISETP.LT.AND P3, PT, R135, c[0x0][0x178], !P3 ;  /* 0x00005e0087007a0c */ /* 0x000fe40005f61270 */
[----:B------:R-:W-:Y:S02]  /*377f0*/  ISETP.LT.AND P6, PT, R235, c[0x0][0x178], !P2 ;  /* 0x00005e00eb007a0c */ /* 0x000fe400057c1270 */
[----:B------:R-:W-:Y:S02]  /*37800*/  ISETP.LT.AND P5, PT, R214, c[0x0][0x178], !P2 ;  /* 0x00005e00d6007a0c */ /* 0x000fe400057a1270 */
[----:B-----5:R-:W-:-:S03]  /*37810*/  IADD3 R17, R29, c[0x0][0x198], RZ ;  /* 0x000066001d117a10 */ /* 0x020fc60007ffe0ff */
[----:B------:R5:W-:Y:S01]  /*37820*/  @P4 STG.E [R14.64], R131 ;  /* 0x000000830e004986 */ /* 0x000be2000c101908 */
[----:B------:R-:W-:Y:S02]  /*37830*/  ISETP.LT.AND P4, PT, R215, c[0x0][0x178], !P2 ;  /* 0x00005e00d7007a0c */ /* 0x000fe40005781270 */
[----:B------:R-:W-:Y:S01]  /*37840*/  ISETP.LT.AND P2, PT, R135, c[0x0][0x178], !P2 ;  /* 0x00005e0087007a0c */ /* 0x000fe20005741270 */
[----:B-1----:R-:W-:-:S04]  /*37850*/  IMAD.WIDE R2, R29, 0x4, R224 ;  /* 0x000000041d027825 */ /* 0x002fc800078e02e0 */
[C---:B--2---:R-:W-:Y:S01]  /*37860*/  IMAD.WIDE R8, R17.reuse, 0x4, R236 ;  /* 0x0000000411087825 */ /* 0x044fe200078e02ec */
[----:B------:R1:W-:Y:S03]  /*37870*/  @P3 STG.E [R2.64], R19 ;  /* 0x0000001302003986 */ /* 0x0003e6000c101908 */
[C---:B---3--:R-:W-:Y:S01]  /*37880*/  IMAD.WIDE R10, R17.reuse, 0x4, R4 ;  /* 0x00000004110a7825 */ /* 0x048fe200078e0204 */
[----:B------:R2:W-:Y:S03]  /*37890*/  @P6 STG.E [R8.64], R198 ;  /* 0x000000c608006986 */ /* 0x0005e6000c101908 */
[----:B------:R-:W-:Y:S01]  /*378a0*/  IMAD.WIDE R12, R17, 0x4, R6 ;  /* 0x00000004110c7825 */ /* 0x000fe200078e0206 */
[----:B------:R3:W-:Y:S01]  /*378b0*/  @P5 STG.E [R10.64], R210 ;  /* 0x000000d20a005986 */ /* 0x0007e2000c101908 */
[----:B------:R-:W-:-:S02]  /*378c0*/  ISETP.LT.AND P5, PT, R235, c[0x0][0x178], !P1 ;  /* 0x00005e00eb007a0c */ /* 0x000fc40004fa1270 */
[----:B-----5:R-:W-:Y:S01]  /*378d0*/  IMAD.WIDE R14, R17, 0x4, R224 ;  /* 0x00000004110e7825 */ /* 0x020fe200078e02e0 */
[----:B------:R-:W-:Y:S01]  /*378e0*/  ISETP.LT.AND P6, PT, R214, c[0x0][0x178], !P1 ;  /* 0x00005e00d6007a0c */ /* 0x000fe20004fc1270 */
[----:B------:R5:W-:Y:S01]  /*378f0*/  @P4 STG.E [R12.64], R230 ;  /* 0x000000e60c004986 */ /* 0x000be2000c101908 */
[----:B------:R-:W-:Y:S02]  /*37900*/  ISETP.LT.AND P4, PT, R215, c[0x0][0x178], !P1 ;  /* 0x00005e00d7007a0c */ /* 0x000fe40004f81270 */
[----:B------:R-:W-:Y:S01]  /*37910*/  IADD3 R21, R17, c[0x0][0x198], RZ ;  /* 0x0000660011157a10 */ /* 0x000fe20007ffe0ff */
[----:B------:R3:W-:Y:S01]  /*37920*/  @P2 STG.E [R14.64], R22 ;  /* 0x000000160e002986 */ /* 0x0007e2000c101908 */
[----:B------:R-:W-:Y:S02]  /*37930*/  ISETP.LT.AND P1, PT, R135, c[0x0][0x178], !P1 ;  /* 0x00005e0087007a0c */ /* 0x000fe40004f21270 */
[----:B------:R-:W-:Y:S01]  /*37940*/  ISETP.LT.AND P2, PT, R235, c[0x0][0x178], !P0 ;  /* 0x00005e00eb007a0c */ /* 0x000fe20004741270 */
[C---:B-1----:R-:W-:Y:S01]  /*37950*/  IMAD.WIDE R2, R21.reuse, 0x4, R236 ;  /* 0x0000000415027825 */ /* 0x042fe200078e02ec */
[----:B------:R-:W-:-:S03]  /*37960*/  IADD3 R19, R21, c[0x0][0x198], RZ ;  /* 0x0000660015137a10 */ /* 0x000fc60007ffe0ff */
[----:B--2---:R-:W-:Y:S01]  /*37970*/  IMAD.WIDE R8, R21, 0x4, R4 ;  /* 0x0000000415087825 */ /* 0x004fe200078e0204 */
[----:B------:R-:W-:-:S03]  /*37980*/  ISETP.GE.AND P3, PT, R0, c[0x0][0x17c], PT ;  /* 0x00005f0000007a0c */ /* 0x000fc60003f66270 */
[----:B---3--:R-:W-:-:S04]  /*37990*/  IMAD.WIDE R10, R21, 0x4, R6 ;  /* 0x00000004150a7825 */ /* 0x008fc800078e0206 */
[----:B-----5:R-:W-:-:S04]  /*379a0*/  IMAD.WIDE R12, R21, 0x4, R224 ;  /* 0x00000004150c7825 */ /* 0x020fc800078e02e0 */
[----:B------:R-:W-:Y:S01]  /*379b0*/  IMAD.WIDE R16, R19, 0x4, R236 ;  /* 0x0000000413107825 */ /* 0x000fe200078e02ec */
[----:B----4-:R1:W-:Y:S01]  /*379c0*/  @P5 STG.E [R2.64], R199 ;  /* 0x000000c702005986 */ /* 0x0103e2000c101908 */
[----:B------:R-:W-:-:S03]  /*379d0*/  ISETP.LT.AND P5, PT, R235, c[0x0][0x178], !P3 ;  /* 0x00005e00eb007a0c */ /* 0x000fc60005fa1270 */
[----:B------:R2:W-:Y:S01]  /*379e0*/  @P6 STG.E [R8.64], R211 ;  /* 0x000000d308006986 */ /* 0x0005e2000c101908 */
[----:B------:R-:W-:-:S03]  /*379f0*/  ISETP.LT.AND P6, PT, R214, c[0x0][0x178], !P3 ;  /* 0x00005e00d6007a0c */ /* 0x000fc60005fc1270 */
[----:B------:R3:W-:Y:S01]  /*37a00*/  @P4 STG.E [R10.64], R231 ;  /* 0x000000e70a004986 */ /* 0x0007e2000c101908 */
[----:B------:R-:W-:-:S03]  /*37a10*/  ISETP.LT.AND P4, PT, R214, c[0x0][0x178], !P0 ;  /* 0x00005e00d6007a0c */ /* 0x000fc60004781270 */
[----:B------:R-:W4:Y:S04]  /*37a20*/  LDL.LU R235, [R1+0xd24] ;  /* 0x000d240001eb7983 */ /* 0x000f280000300800 */
[----:B------:R1:W-:Y:S01]  /*37a30*/  @P1 STG.E [R12.64], R23 ;  /* 0x000000170c001986 */ /* 0x0003e2000c101908 */
[----:B------:R-:W-:-:S03]  /*37a40*/  ISETP.LT.AND P1, PT, R215, c[0x0][0x178], !P0 ;  /* 0x00005e00d7007a0c */ /* 0x000fc60004721270 */
[----:B------:R-:W5:Y:S01]  /*37a50*/  LDL.LU R214, [R1+0xd20] ;  /* 0x000d200001d67983 */ /* 0x000f620000300800 */
[----:B------:R-:W-:-:S03]  /*37a60*/  ISETP.LT.AND P0, PT, R135, c[0x0][0x178], !P0 ;  /* 0x00005e0087007a0c */ /* 0x000fc60004701270 */
[----:B------:R2:W-:Y:S01]  /*37a70*/  @P2 STG.E [R16.64], R134 ;  /* 0x0000008610002986 */ /* 0x0005e2000c101908 */
[----:B------:R-:W-:Y:S02]  /*37a80*/  ISETP.LT.AND P2, PT, R215, c[0x0][0x178], !P3 ;  /* 0x00005e00d7007a0c */ /* 0x000fe40005f41270 */
[----:B------:R-:W-:Y:S01]  /*37a90*/  ISETP.LT.AND P3, PT, R135, c[0x0][0x178], !P3 ;  /* 0x00005e0087007a0c */ /* 0x000fe20005f61270 */
[----:B------:R-:W4:Y:S04]  /*37aa0*/  LDL.LU R215, [R1+0xd1c] ;  /* 0x000d1c0001d77983 */ /* 0x000f280000300800 */
[----:B------:R-:W4:Y:S01]  /*37ab0*/  LDL.LU R135, [R1+0xd18] ;  /* 0x000d180001877983 */ /* 0x000f220000300800 */
[C---:B------:R-:W-:Y:S01]  /*37ac0*/  IADD3 R15, R19.reuse, c[0x0][0x198], RZ ;  /* 0x00006600130f7a10 */ /* 0x040fe20007ffe0ff */
[----:B-1----:R-:W-:-:S04]  /*37ad0*/  IMAD.WIDE R2, R19, 0x4, R4 ;  /* 0x0000000413027825 */ /* 0x002fc800078e0204 */
[----:B--2---:R-:W-:-:S04]  /*37ae0*/  IMAD.WIDE R8, R19, 0x4, R6 ;  /* 0x0000000413087825 */ /* 0x004fc800078e0206 */
[----:B---3--:R-:W-:-:S04]  /*37af0*/  IMAD.WIDE R10, R19, 0x4, R224 ;  /* 0x00000004130a7825 */ /* 0x008fc800078e02e0 */
[----:B------:R-:W-:-:S04]  /*37b00*/  IMAD.WIDE R236, R15, 0x4, R236 ;  /* 0x000000040fec7825 */ /* 0x000fc800078e02ec */
[----:B------:R-:W-:-:S04]  /*37b10*/  IMAD.WIDE R4, R15, 0x4, R4 ;  /* 0x000000040f047825 */ /* 0x000fc800078e0204 */
[----:B------:R-:W-:-:S04]  /*37b20*/  IMAD.WIDE R6, R15, 0x4, R6 ;  /* 0x000000040f067825 */ /* 0x000fc800078e0206 */
[----:B------:R-:W-:Y:S01]  /*37b30*/  IMAD.WIDE R224, R15, 0x4, R224 ;  /* 0x000000040fe07825 */ /* 0x000fe200078e02e0 */
[----:B-----5:R1:W-:Y:S04]  /*37b40*/  @P4 STG.E [R2.64], R214 ;  /* 0x000000d602004986 */ /* 0x0203e8000c101908 */
[----:B------:R1:W-:Y:S04]  /*37b50*/  @P1 STG.E [R8.64], R234 ;  /* 0x000000ea08001986 */ /* 0x0003e8000c101908 */
[----:B------:R1:W-:Y:S04]  /*37b60*/  @P0 STG.E [R10.64], R26 ;  /* 0x0000001a0a000986 */ /* 0x0003e8000c101908 */
[----:B----4-:R1:W-:Y:S04]  /*37b70*/  @P5 STG.E [R236.64], R135 ;  /* 0x00000087ec005986 */ /* 0x0103e8000c101908 */
[----:B------:R1:W-:Y:S04]  /*37b80*/  @P6 STG.E [R4.64], R215 ;  /* 0x000000d704006986 */ /* 0x0003e8000c101908 */
[----:B------:R1:W-:Y:S01]  /*37b90*/  @P2 STG.E [R6.64], R235 ;  /* 0x000000eb06002986 */ /* 0x0003e2000c101908 */
[----:B------:R-:W-:Y:S05]  /*37ba0*/  @!P3 EXIT ;  /* 0x000000000000b94d */ /* 0x000fea0003800000 */
[----:B------:R-:W-:Y:S01]  /*37bb0*/  STG.E [R224.64], R27 ;  /* 0x0000001be0007986 */ /* 0x000fe2000c101908 */
[----:B------:R-:W-:Y:S05]  /*37bc0*/  EXIT ;  /* 0x000000000000794d */ /* 0x000fea0003800000 */
.L_x_2:
[----:B------:R-:W-:-:S00]  /*37bd0*/  BRA `(.L_x_2) ;  /* 0xfffffff000007947 */ /* 0x000fc0000383ffff */
[----:B------:R-:W-:-:S00]  /*37be0*/  NOP ;  /* 0x0000000000007918 */ /* 0x000fc00000000000 */
        /* <DEDUP_REMOVED lines=9> */
.L_x_3:


//--------------------- .nv.shared.matmul_kernel  --------------------------
	.section	.nv.shared.matmul_kernel,"aw",@nobits
	.sectionflags	@""
	.align	16
